	.target	sm_90a

	.elftype	@"ET_EXEC"


//--------------------- .note.nv.tkinfo           --------------------------
	.section	.note.nv.tkinfo,"",@"SHT_NOTE"
	.sectionflags	@"SHF_NOTE_NV_TKINFO"
	.tkinfo
        /*0018*/ 	.word	0x00000002
        /*0030*/ 	.string	""
        /*0030*/ 	.string	"ptxas"
        /*0030*/ 	.string	"Cuda compilation tools, release 13.0, V13.0.88"
        /*0030*/ 	.string	"Build cuda_13.0.r13.0/compiler.36424714_0"
        /*0030*/ 	.string	"-v  -suppress-debug-info  -lineinfo  -arch sm_90a "



//--------------------- .note.nv.cuinfo           --------------------------
	.section	.note.nv.cuinfo,"",@"SHT_NOTE"
	.sectionflags	@"SHF_NOTE_NV_CUINFO"
        /*0018*/ 	.short	0x0002
        /*001a*/ 	.short	0x005a
        /*001c*/ 	.short	0x0082
	.zero		2


//--------------------- .nv.info                  --------------------------
	.section	.nv.info,"",@"SHT_CUDA_INFO"
	.align	4


	//----- nvinfo : EIATTR_REGCOUNT
	.align		4
        /*0000*/ 	.byte	0x04, 0x2f
        /*0002*/ 	.short	(.L_1 - .L_0)
	.align		4
.L_0:
        /*0004*/ 	.word	index@(matmul_kernel)
        /*0008*/ 	.word	0x000000ff


	//----- nvinfo : EIATTR_FRAME_SIZE
	.align		4
.L_1:
        /*000c*/ 	.byte	0x04, 0x11
        /*000e*/ 	.short	(.L_3 - .L_2)
	.align		4
.L_2:
        /*0010*/ 	.word	index@(matmul_kernel)
        /*0014*/ 	.word	0x00000b28


	//----- nvinfo : EIATTR_MIN_STACK_SIZE
	.align		4
.L_3:
        /*0018*/ 	.byte	0x04, 0x12
        /*001a*/ 	.short	(.L_5 - .L_4)
	.align		4
.L_4:
        /*001c*/ 	.word	index@(matmul_kernel)
        /*0020*/ 	.word	0x00000b28
.L_5:


//--------------------- .nv.compat                --------------------------
	.section	.nv.compat,"",@"SHT_CUDA_COMPAT_INFO"
	.align	4
        /*0000*/ 	.byte	0x02, 0x09, 0x01, 0x00, 0x02, 0x02, 0x04, 0x00, 0x02, 0x05, 0x05, 0x00, 0x03, 0x07, 0x01, 0x01
        /*0010*/ 	.byte	0x02, 0x03, 0x00, 0x00, 0x02, 0x06, 0x01, 0x00, 0x04, 0x0b, 0x08, 0x00, 0x00, 0x00, 0x00, 0x00
        /*0020*/ 	.byte	0x00, 0x00, 0x00, 0x00


//--------------------- .nv.info.matmul_kernel    --------------------------
	.section	.nv.info.matmul_kernel,"",@"SHT_CUDA_INFO"
	.sectionflags	@""
	.align	4


	//----- nvinfo : EIATTR_CUDA_API_VERSION
	.align		4
        /*0000*/ 	.byte	0x04, 0x37
        /*0002*/ 	.short	(.L_7 - .L_6)
.L_6:
        /*0004*/ 	.word	0x00000082


	//----- nvinfo : EIATTR_KPARAM_INFO
	.align		4
.L_7:
        /*0008*/ 	.byte	0x04, 0x17
        /*000a*/ 	.short	(.L_9 - .L_8)
.L_8:
        /*000c*/ 	.word	0x00000000
        /*0010*/ 	.short	0x000d
        /*0012*/ 	.short	0x0048
        /*0014*/ 	.byte	0x00, 0xf4, 0x21, 0x00


	//----- nvinfo : EIATTR_KPARAM_INFO
	.align		4
.L_9:
        /*0018*/ 	.byte	0x04, 0x17
        /*001a*/ 	.short	(.L_11 - .L_10)
.L_10:
        /*001c*/ 	.word	0x00000000
        /*0020*/ 	.short	0x000c
        /*0022*/ 	.short	0x0040
        /*0024*/ 	.byte	0x00, 0xf4, 0x21, 0x00


	//----- nvinfo : EIATTR_KPARAM_INFO
	.align		4
.L_11:
        /*0028*/ 	.byte	0x04, 0x17
        /*002a*/ 	.short	(.L_13 - .L_12)
.L_12:
        /*002c*/ 	.word	0x00000000
        /*0030*/ 	.short	0x000b
        /*0032*/ 	.short	0x0038
        /*0034*/ 	.byte	0x00, 0xf0, 0x11, 0x00


	//----- nvinfo : EIATTR_KPARAM_INFO
	.align		4
.L_13:
        /*0038*/ 	.byte	0x04, 0x17
        /*003a*/ 	.short	(.L_15 - .L_14)
.L_14:
        /*003c*/ 	.word	0x00000000
        /*0040*/ 	.short	0x000a
        /*0042*/ 	.short	0x0034
        /*0044*/ 	.byte	0x00, 0xf0, 0x11, 0x00


	//----- nvinfo : EIATTR_KPARAM_INFO
	.align		4
.L_15:
        /*0048*/ 	.byte	0x04, 0x17
        /*004a*/ 	.short	(.L_17 - .L_16)
.L_16:
        /*004c*/ 	.word	0x00000000
        /*0050*/ 	.short	0x0009
        /*0052*/ 	.short	0x0030
        /*0054*/ 	.byte	0x00, 0xf0, 0x11, 0x00


	//----- nvinfo : EIATTR_KPARAM_INFO
	.align		4
.L_17:
        /*0058*/ 	.byte	0x04, 0x17
        /*005a*/ 	.short	(.L_19 - .L_18)
.L_18:
        /*005c*/ 	.word	0x00000000
        /*0060*/ 	.short	0x0008
        /*0062*/ 	.short	0x002c
        /*0064*/ 	.byte	0x00, 0xf0, 0x11, 0x00


	//----- nvinfo : EIATTR_KPARAM_INFO
	.align		4
.L_19:
        /*0068*/ 	.byte	0x04, 0x17
        /*006a*/ 	.short	(.L_21 - .L_20)
.L_20:
        /*006c*/ 	.word	0x00000000
        /*0070*/ 	.short	0x0007
        /*0072*/ 	.short	0x0028
        /*0074*/ 	.byte	0x00, 0xf0, 0x11, 0x00


	//----- nvinfo : EIATTR_KPARAM_INFO
	.align		4
.L_21:
        /*0078*/ 	.byte	0x04, 0x17
        /*007a*/ 	.short	(.L_23 - .L_22)
.L_22:
        /*007c*/ 	.word	0x00000000
        /*0080*/ 	.short	0x0006
        /*0082*/ 	.short	0x0024
        /*0084*/ 	.byte	0x00, 0xf0, 0x11, 0x00


	//----- nvinfo : EIATTR_KPARAM_INFO
	.align		4
.L_23:
        /*0088*/ 	.byte	0x04, 0x17
        /*008a*/ 	.short	(.L_25 - .L_24)
.L_24:
        /*008c*/ 	.word	0x00000000
        /*0090*/ 	.short	0x0005
        /*0092*/ 	.short	0x0020
        /*0094*/ 	.byte	0x00, 0xf0, 0x11, 0x00


	//----- nvinfo : EIATTR_KPARAM_INFO
	.align		4
.L_25:
        /*0098*/ 	.byte	0x04, 0x17
        /*009a*/ 	.short	(.L_27 - .L_26)
.L_26:
        /*009c*/ 	.word	0x00000000
        /*00a0*/ 	.short	0x0004
        /*00a2*/ 	.short	0x001c
        /*00a4*/ 	.byte	0x00, 0xf0, 0x11, 0x00


	//----- nvinfo : EIATTR_KPARAM_INFO
	.align		4
.L_27:
        /*00a8*/ 	.byte	0x04, 0x17
        /*00aa*/ 	.short	(.L_29 - .L_28)
.L_28:
        /*00ac*/ 	.word	0x00000000
        /*00b0*/ 	.short	0x0003
        /*00b2*/ 	.short	0x0018
        /*00b4*/ 	.byte	0x00, 0xf0, 0x11, 0x00


	//----- nvinfo : EIATTR_KPARAM_INFO
	.align		4
.L_29:
        /*00b8*/ 	.byte	0x04, 0x17
        /*00ba*/ 	.short	(.L_31 - .L_30)
.L_30:
        /*00bc*/ 	.word	0x00000000
        /*00c0*/ 	.short	0x0002
        /*00c2*/ 	.short	0x0010
        /*00c4*/ 	.byte	0x00, 0xf4, 0x21, 0x00


	//----- nvinfo : EIATTR_KPARAM_INFO
	.align		4
.L_31:
        /*00c8*/ 	.byte	0x04, 0x17
        /*00ca*/ 	.short	(.L_33 - .L_32)
.L_32:
        /*00cc*/ 	.word	0x00000000
        /*00d0*/ 	.short	0x0001
        /*00d2*/ 	.short	0x0008
        /*00d4*/ 	.byte	0x00, 0xf4, 0x21, 0x00


	//----- nvinfo : EIATTR_KPARAM_INFO
	.align		4
.L_33:
        /*00d8*/ 	.byte	0x04, 0x17
        /*00da*/ 	.short	(.L_35 - .L_34)
.L_34:
        /*00dc*/ 	.word	0x00000000
        /*00e0*/ 	.short	0x0000
        /*00e2*/ 	.short	0x0000
        /*00e4*/ 	.byte	0x00, 0xf4, 0x21, 0x00


	//----- nvinfo : EIATTR_SPARSE_MMA_MASK
	.align		4
.L_35:
        /*00e8*/ 	.byte	0x03, 0x50
        /*00ea*/ 	.short	0x0000


	//----- nvinfo : EIATTR_MAXREG_COUNT
	.align		4
        /*00ec*/ 	.byte	0x03, 0x1b
        /*00ee*/ 	.short	0x00ff


	//----- nvinfo : EIATTR_NUM_BARRIERS
	.align		4
        /*00f0*/ 	.byte	0x02, 0x4c
        /*00f2*/ 	.byte	0x01
	.zero		1


	//----- nvinfo : EIATTR_ANNOTATIONS
	.align		4
        /*00f4*/ 	.byte	0x04, 0x55
        /*00f6*/ 	.short	(.L_37 - .L_36)


	//   ....[0]....
.L_36:
        /*00f8*/ 	.word	0x00000001
        /*00fc*/ 	.byte	0x30, 0x05, 0x00, 0x00, 0x01, 0x00, 0x00, 0x00, 0x60, 0x05, 0x00, 0x00, 0x01, 0x00, 0x00, 0x00
        /* <DEDUP_REMOVED lines=1225> */
        /*4d9c*/ 	.byte	0xb0, 0x6c, 0x01, 0x00, 0x01, 0x00, 0x00, 0x00, 0xe0, 0x6c, 0x01, 0x00


	//----- nvinfo : EIATTR_MERCURY_ISA_VERSION
	.align		4
.L_37:
        /*4da8*/ 	.byte	0x03, 0x5f
        /*4daa*/ 	.short	0x0101


	//----- nvinfo : EIATTR_EXIT_INSTR_OFFSETS
	.align		4
        /*4dac*/ 	.byte	0x04, 0x1c
        /*4dae*/ 	.short	(.L_39 - .L_38)


	//   ....[0]....
.L_38:
        /*4db0*/ 	.word	0x000191b0


	//   ....[1]....
        /*4db4*/ 	.word	0x000191d0


	//----- nvinfo : EIATTR_REQNTID
	.align		4
.L_39:
        /*4db8*/ 	.byte	0x04, 0x10
        /*4dba*/ 	.short	(.L_41 - .L_40)
.L_40:
        /*4dbc*/ 	.word	0x00000080
        /*4dc0*/ 	.word	0x00000001
        /*4dc4*/ 	.word	0x00000001


	//----- nvinfo : EIATTR_CBANK_PARAM_SIZE
	.align		4
.L_41:
        /*4dc8*/ 	.byte	0x03, 0x19
        /*4dca*/ 	.short	0x0050


	//----- nvinfo : EIATTR_PARAM_CBANK
	.align		4
        /*4dcc*/ 	.byte	0x04, 0x0a
        /*4dce*/ 	.short	(.L_43 - .L_42)
	.align		4
.L_42:
        /*4dd0*/ 	.word	index@(.nv.constant0.matmul_kernel)
        /*4dd4*/ 	.short	0x0210
        /*4dd6*/ 	.short	0x0050


	//----- nvinfo : EIATTR_SW_WAR
	.align		4
.L_43:
        /*4dd8*/ 	.byte	0x04, 0x36
        /*4dda*/ 	.short	(.L_45 - .L_44)
.L_44:
        /*4ddc*/ 	.word	0x00000008
.L_45:


//--------------------- .nv.callgraph             --------------------------
	.section	.nv.callgraph,"",@"SHT_CUDA_CALLGRAPH"
	.align	4
	.sectionentsize	8
	.align		4
        /*0000*/ 	.word	0x00000000
	.align		4
        /*0004*/ 	.word	0xffffffff
	.align		4
        /*0008*/ 	.word	0x00000000
	.align		4
        /*000c*/ 	.word	0xfffffffe
	.align		4
        /*0010*/ 	.word	0x00000000
	.align		4
        /*0014*/ 	.word	0xfffffffd
	.align		4
        /*0018*/ 	.word	0x00000000
	.align		4
        /*001c*/ 	.word	0xfffffffc


//--------------------- .text.matmul_kernel       --------------------------
	.section	.text.matmul_kernel,"ax",@progbits
	.align	128
        .global         matmul_kernel
        .type           matmul_kernel,@function
        .size           matmul_kernel,(.L_x_4 - matmul_kernel)
        .other          matmul_kernel,@"STO_CUDA_ENTRY STV_DEFAULT"
matmul_kernel:
.text.matmul_kernel:
[----:B------:R-:W0:Y:S08]  /*0000*/  LDC R1, c[0x0][0x28] ;  /* 0x00000a00ff017b82 */ /* 0x000e300000000800 */
[----:B------:R-:W1:Y:S01]  /*0010*/  LDC.64 R2, c[0x0][0x228] ;  /* 0x00008a00ff027b82 */ /* 0x000e620000000a00 */
[----:B------:R-:W2:Y:S01]  /*0020*/  S2R R7, SR_CTAID.X ;  /* 0x0000000000077919 */ /* 0x000ea20000002500 */
[----:B0-----:R-:W-:Y:S01]  /*0030*/  VIADD R1, R1, 0xfffff4d8 ;  /* 0xfffff4d801017836 */ /* 0x001fe20000000000 */
[----:B------:R-:W-:Y:S01]  /*0040*/  UMOV UR4, 0x400 ;  /* 0x0000040000047882 */ /* 0x000fe20000000000 */
[----:B------:R-:W-:Y:S01]  /*0050*/  ULDC.64 UR6, c[0x0][0x208] ;  /* 0x0000820000067ab9 */ /* 0x000fe20000000a00 */
[----:B------:R-:W0:Y:S03]  /*0060*/  S2R R18, SR_TID.X ;  /* 0x0000000000127919 */ /* 0x000e260000002100 */
[----:B------:R-:W3:Y:S01]  /*0070*/  S2UR UR5, SR_CgaCtaId ;  /* 0x00000000000579c3 */ /* 0x000ee20000008800 */
[----:B-1----:R-:W-:-:S05]  /*0080*/  VIADD R0, R3, 0xf ;  /* 0x0000000f03007836 */ /* 0x002fca0000000000 */
[----:B------:R-:W-:Y:S01]  /*0090*/  SHF.R.S32.HI R5, RZ, 0x1f, R0 ;  /* 0x0000001fff057819 */ /* 0x000fe20000011400 */
[----:B---3--:R-:W-:-:S03]  /*00a0*/  ULEA UR4, UR5, UR4, 0x18 ;  /* 0x0000000405047291 */ /* 0x008fc6000f8ec03f */
[----:B------:R-:W-:Y:S02]  /*00b0*/  LEA.HI R5, R5, R0, RZ, 0x4 ;  /* 0x0000000005057211 */ /* 0x000fe400078f20ff */
[----:B--2---:R-:W-:Y:S02]  /*00c0*/  IABS R10, R7 ;  /* 0x00000007000a7213 */ /* 0x004fe40000000000 */
[----:B------:R-:W-:Y:S02]  /*00d0*/  SHF.R.S32.HI R5, RZ, 0x4, R5 ;  /* 0x00000004ff057819 */ /* 0x000fe40000011405 */
[----:B0-----:R-:W-:-:S03]  /*00e0*/  LOP3.LUT R88, R18, 0x7f, RZ, 0xc0, !PT ;  /* 0x0000007f12587812 */ /* 0x001fc600078ec0ff */
[----:B------:R-:W-:-:S05]  /*00f0*/  IMAD.SHL.U32 R6, R5, 0x8, RZ ;  /* 0x0000000805067824 */ /* 0x000fca00078e00ff */
[-C--:B------:R-:W-:Y:S02]  /*0100*/  IABS R9, R6.reuse ;  /* 0x0000000600097213 */ /* 0x080fe40000000000 */
[----:B------:R-:W-:Y:S02]  /*0110*/  IABS R12, R6 ;  /* 0x00000006000c7213 */ /* 0x000fe40000000000 */
[----:B------:R-:W0:Y:S08]  /*0120*/  I2F.RP R0, R9 ;  /* 0x0000000900007306 */ /* 0x000e300000209400 */
[----:B0-----:R-:W0:Y:S02]  /*0130*/  MUFU.RCP R0, R0 ;  /* 0x0000000000007308 */ /* 0x001e240000001000 */
[----:B0-----:R-:W-:-:S02]  /*0140*/  VIADD R4, R0, 0xffffffe ;  /* 0x0ffffffe00047836 */ /* 0x001fc40000000000 */
[----:B------:R-:W-:-:S04]  /*0150*/  IMAD.MOV R0, RZ, RZ, -R12 ;  /* 0x000000ffff007224 */ /* 0x000fc800078e0a0c */
[----:B------:R0:W1:Y:S02]  /*0160*/  F2I.FTZ.U32.TRUNC.NTZ R5, R4 ;  /* 0x0000000400057305 */ /* 0x000064000021f000 */
[----:B0-----:R-:W-:Y:S02]  /*0170*/  IMAD.MOV.U32 R4, RZ, RZ, RZ ;  /* 0x000000ffff047224 */ /* 0x001fe400078e00ff */
[----:B-1----:R-:W-:-:S04]  /*0180*/  IMAD.MOV R8, RZ, RZ, -R5 ;  /* 0x000000ffff087224 */ /* 0x002fc800078e0a05 */
[----:B------:R-:W-:Y:S02]  /*0190*/  IMAD R11, R8, R9, RZ ;  /* 0x00000009080b7224 */ /* 0x000fe400078e02ff */
[----:B------:R-:W-:Y:S02]  /*01a0*/  IMAD.MOV.U32 R8, RZ, RZ, R10 ;  /* 0x000000ffff087224 */ /* 0x000fe400078e000a */
[----:B------:R-:W-:-:S06]  /*01b0*/  IMAD.HI.U32 R5, R5, R11, R4 ;  /* 0x0000000b05057227 */ /* 0x000fcc00078e0004 */
[----:B------:R-:W-:-:S04]  /*01c0*/  IMAD.HI.U32 R5, R5, R8, RZ ;  /* 0x0000000805057227 */ /* 0x000fc800078e00ff */
[----:B------:R-:W-:-:S05]  /*01d0*/  IMAD R0, R5, R0, R8 ;  /* 0x0000000005007224 */ /* 0x000fca00078e0208 */
[----:B------:R-:W-:-:S13]  /*01e0*/  ISETP.GT.U32.AND P1, PT, R9, R0, PT ;  /* 0x000000000900720c */ /* 0x000fda0003f24070 */
[----:B------:R-:W-:Y:S02]  /*01f0*/  @!P1 IMAD.IADD R0, R0, 0x1, -R9 ;  /* 0x0000000100009824 */ /* 0x000fe400078e0a09 */
[----:B------:R-:W-:Y:S01]  /*0200*/  @!P1 VIADD R5, R5, 0x1 ;  /* 0x0000000105059836 */ /* 0x000fe20000000000 */
[----:B------:R-:W-:Y:S02]  /*0210*/  ISETP.NE.AND P1, PT, R6, RZ, PT ;  /* 0x000000ff0600720c */ /* 0x000fe40003f25270 */
[----:B------:R-:W-:Y:S02]  /*0220*/  ISETP.GE.U32.AND P0, PT, R0, R9, PT ;  /* 0x000000090000720c */ /* 0x000fe40003f06070 */
[----:B------:R-:W-:-:S04]  /*0230*/  LOP3.LUT R0, R7, R6, RZ, 0x3c, !PT ;  /* 0x0000000607007212 */ /* 0x000fc800078e3cff */
[----:B------:R-:W-:Y:S01]  /*0240*/  ISETP.GE.AND P2, PT, R0, RZ, PT ;  /* 0x000000ff0000720c */ /* 0x000fe20003f46270 */
[----:B------:R-:W-:-:S06]  /*0250*/  VIADD R0, R2, 0x1ff ;  /* 0x000001ff02007836 */ /* 0x000fcc0000000000 */
[----:B------:R-:W-:-:S04]  /*0260*/  @P0 VIADD R5, R5, 0x1 ;  /* 0x0000000105050836 */ /* 0x000fc80000000000 */
[----:B------:R-:W-:Y:S01]  /*0270*/  IMAD.MOV.U32 R4, RZ, RZ, R5 ;  /* 0x000000ffff047224 */ /* 0x000fe200078e0005 */
[----:B------:R-:W-:-:S03]  /*0280*/  SHF.R.S32.HI R5, RZ, 0x1f, R0 ;  /* 0x0000001fff057819 */ /* 0x000fc60000011400 */
[----:B------:R-:W-:Y:S01]  /*0290*/  @!P2 IMAD.MOV R4, RZ, RZ, -R4 ;  /* 0x000000ffff04a224 */ /* 0x000fe200078e0a04 */
[----:B------:R-:W-:Y:S02]  /*02a0*/  @!P1 LOP3.LUT R4, RZ, R6, RZ, 0x33, !PT ;  /* 0x00000006ff049212 */ /* 0x000fe400078e33ff */
[----:B------:R-:W-:-:S03]  /*02b0*/  LEA.HI R5, R5, R0, RZ, 0x9 ;  /* 0x0000000005057211 */ /* 0x000fc600078f48ff */
[----:B------:R-:W-:Y:S02]  /*02c0*/  IMAD.SHL.U32 R8, R4, 0x8, RZ ;  /* 0x0000000804087824 */ /* 0x000fe400078e00ff */
[----:B------:R-:W-:-:S03]  /*02d0*/  IMAD.MOV R4, RZ, RZ, -R4 ;  /* 0x000000ffff047224 */ /* 0x000fc600078e0a04 */
[----:B------:R-:W-:Y:S01]  /*02e0*/  LEA.HI.SX32 R5, R5, -R8, 0x17 ;  /* 0x8000000805057211 */ /* 0x000fe200078fbaff */
[----:B------:R-:W-:-:S03]  /*02f0*/  IMAD R6, R6, R4, R7 ;  /* 0x0000000406067224 */ /* 0x000fc600078e0207 */
[----:B------:R-:W-:Y:S02]  /*0300*/  VIMNMX R13, R5, 0x8, PT ;  /* 0x00000008050d7848 */ /* 0x000fe40003fe0100 */
[----:B------:R-:W-:Y:S02]  /*0310*/  IABS R11, R6 ;  /* 0x00000006000b7213 */ /* 0x000fe40000000000 */
[----:B------:R-:W-:-:S04]  /*0320*/  IABS R9, R13 ;  /* 0x0000000d00097213 */ /* 0x000fc80000000000 */
[----:B------:R-:W0:Y:S08]  /*0330*/  I2F.RP R0, R9 ;  /* 0x0000000900007306 */ /* 0x000e300000209400 */
[----:B0-----:R-:W0:Y:S02]  /*0340*/  MUFU.RCP R0, R0 ;  /* 0x0000000000007308 */ /* 0x001e240000001000 */
[----:B0-----:R-:W-:-:S06]  /*0350*/  VIADD R5, R0, 0xffffffe ;  /* 0x0ffffffe00057836 */ /* 0x001fcc0000000000 */
[----:B------:R-:W0:Y:S02]  /*0360*/  F2I.FTZ.U32.TRUNC.NTZ R5, R5 ;  /* 0x0000000500057305 */ /* 0x000e24000021f000 */
[----:B0-----:R-:W-:-:S04]  /*0370*/  IMAD.MOV R10, RZ, RZ, -R5 ;  /* 0x000000ffff0a7224 */ /* 0x001fc800078e0a05 */
[----:B------:R-:W-:Y:S01]  /*0380*/  IMAD.MOV.U32 R4, RZ, RZ, R10 ;  /* 0x000000ffff047224 */ /* 0x000fe200078e000a */
[----:B------:R-:W-:-:S03]  /*0390*/  IABS R10, R13 ;  /* 0x0000000d000a7213 */ /* 0x000fc60000000000 */
[----:B------:R-:W-:Y:S02]  /*03a0*/  IMAD R7, R4, R9, RZ ;  /* 0x0000000904077224 */ /* 0x000fe400078e02ff */
[----:B------:R-:W-:Y:S02]  /*03b0*/  IMAD.MOV.U32 R4, RZ, RZ, RZ ;  /* 0x000000ffff047224 */ /* 0x000fe400078e00ff */
[----:B------:R-:W-:Y:S02]  /*03c0*/  IMAD.MOV R0, RZ, RZ, -R10 ;  /* 0x000000ffff007224 */ /* 0x000fe400078e0a0a */
[----:B------:R-:W-:Y:S01]  /*03d0*/  IMAD.HI.U32 R4, R5, R7, R4 ;  /* 0x0000000705047227 */ /* 0x000fe200078e0004 */
[----:B------:R-:W0:Y:S05]  /*03e0*/  LDC R10, c[0x0][0x230] ;  /* 0x00008c00ff0a7b82 */ /* 0x000e2a0000000800 */
[----:B------:R-:W-:-:S04]  /*03f0*/  IMAD.HI.U32 R4, R4, R11, RZ ;  /* 0x0000000b04047227 */ /* 0x000fc800078e00ff */
[----:B------:R-:W-:-:S05]  /*0400*/  IMAD R0, R4, R0, R11 ;  /* 0x0000000004007224 */ /* 0x000fca00078e020b */
[----:B------:R-:W-:Y:S01]  /*0410*/  ISETP.GT.U32.AND P1, PT, R9, R0, PT ;  /* 0x000000000900720c */ /* 0x000fe20003f24070 */
[----:B0-----:R-:W-:-:S12]  /*0420*/  VIADD R10, R10, 0x3f ;  /* 0x0000003f0a0a7836 */ /* 0x001fd80000000000 */
[----:B------:R-:W-:Y:S02]  /*0430*/  @!P1 IMAD.IADD R0, R0, 0x1, -R9 ;  /* 0x0000000100009824 */ /* 0x000fe400078e0a09 */
[----:B------:R-:W-:Y:S01]  /*0440*/  @!P1 VIADD R4, R4, 0x1 ;  /* 0x0000000104049836 */ /* 0x000fe20000000000 */
[----:B------:R-:W-:Y:S02]  /*0450*/  ISETP.NE.AND P1, PT, R13, RZ, PT ;  /* 0x000000ff0d00720c */ /* 0x000fe40003f25270 */
[----:B------:R-:W-:Y:S02]  /*0460*/  ISETP.GE.U32.AND P0, PT, R0, R9, PT ;  /* 0x000000090000720c */ /* 0x000fe40003f06070 */
[----:B------:R-:W-:-:S04]  /*0470*/  LOP3.LUT R0, R6, R13, RZ, 0x3c, !PT ;  /* 0x0000000d06007212 */ /* 0x000fc800078e3cff */
[----:B------:R-:W-:-:S07]  /*0480*/  ISETP.GE.AND P2, PT, R0, RZ, PT ;  /* 0x000000ff0000720c */ /* 0x000fce0003f46270 */
[----:B------:R-:W-:Y:S01]  /*0490*/  @P0 VIADD R4, R4, 0x1 ;  /* 0x0000000104040836 */ /* 0x000fe20000000000 */
[----:B------:R-:W-:-:S05]  /*04a0*/  ISETP.GT.AND P0, PT, R10, 0x3f, PT ;  /* 0x0000003f0a00780c */ /* 0x000fca0003f04270 */
[----:B------:R-:W-:Y:S01]  /*04b0*/  @!P2 IMAD.MOV R4, RZ, RZ, -R4 ;  /* 0x000000ffff04a224 */ /* 0x000fe200078e0a04 */
[----:B------:R-:W-:-:S05]  /*04c0*/  @!P1 LOP3.LUT R4, RZ, R13, RZ, 0x33, !PT ;  /* 0x0000000dff049212 */ /* 0x000fca00078e33ff */
[----:B------:R-:W-:Y:S02]  /*04d0*/  IMAD.MOV R0, RZ, RZ, -R4 ;  /* 0x000000ffff007224 */ /* 0x000fe400078e0a04 */
[----:B------:R-:W-:Y:S02]  /*04e0*/  IMAD.SHL.U32 R14, R4, 0x10, RZ ;  /* 0x00000010040e7824 */ /* 0x000fe400078e00ff */
[----:B------:R-:W-:-:S04]  /*04f0*/  IMAD R0, R13, R0, R6 ;  /* 0x000000000d007224 */ /* 0x000fc800078e0206 */
[----:B------:R-:W-:-:S04]  /*0500*/  IMAD.IADD R0, R8, 0x1, R0 ;  /* 0x0000000108007824 */ /* 0x000fc800078e0200 */
[----:B------:R-:W-:-:S04]  /*0510*/  IMAD R92, R0, 0x200, R88 ;  /* 0x00000200005c7824 */ /* 0x000fc800078e0258 */
[C---:B------:R-:W-:Y:S01]  /*0520*/  VIADD R91, R92.reuse, 0x80 ;  /* 0x000000805c5b7836 */ /* 0x040fe20000000000 */
[----:B------:R0:W-:Y:S01]  /*0530*/  STL [R1+0x994], R92 ;  /* 0x0009945c01007387 */ /* 0x0001e20000100800 */
[C---:B------:R-:W-:Y:S02]  /*0540*/  VIADD R89, R92.reuse, 0x180 ;  /* 0x000001805c597836 */ /* 0x040fe40000000000 */
[----:B------:R-:W-:Y:S01]  /*0550*/  VIADD R90, R92, 0x100 ;  /* 0x000001005c5a7836 */ /* 0x000fe20000000000 */
[----:B------:R0:W-:Y:S04]  /*0560*/  STL [R1+0x998], R14 ;  /* 0x0009980e01007387 */ /* 0x0001e80000100800 */
[----:B------:R0:W-:Y:S04]  /*0570*/  STL [R1+0x9a0], R91 ;  /* 0x0009a05b01007387 */ /* 0x0001e80000100800 */
[----:B------:R0:W-:Y:S04]  /*0580*/  STL [R1+0x9a8], R89 ;  /* 0x0009a85901007387 */ /* 0x0001e80000100800 */
[----:B------:R0:W-:Y:S01]  /*0590*/  STL [R1+0x9a4], R90 ;  /* 0x0009a45a01007387 */ /* 0x0001e20000100800 */
[----:B------:R-:W-:Y:S05]  /*05a0*/  @P0 BRA `(.L_x_0) ;  /* 0x00000000008c0947 */ /* 0x000fea0003800000 */
[----:B------:R-:W-:Y:S01]  /*05b0*/  IMAD.SHL.U32 R0, R18, 0x8, RZ ;  /* 0x0000000812007824 */ /* 0x000fe200078e00ff */
[----:B------:R-:W-:Y:S02]  /*05c0*/  CS2R R80, SRZ ;  /* 0x0000000000507805 */ /* 0x000fe4000001ff00 */
[----:B------:R-:W-:Y:S02]  /*05d0*/  CS2R R82, SRZ ;  /* 0x0000000000527805 */ /* 0x000fe4000001ff00 */
[----:B------:R-:W-:Y:S02]  /*05e0*/  CS2R R84, SRZ ;  /* 0x0000000000547805 */ /* 0x000fe4000001ff00 */
[----:B------:R-:W-:Y:S01]  /*05f0*/  CS2R R86, SRZ ;  /* 0x0000000000567805 */ /* 0x000fe2000001ff00 */
[----:B------:R1:W-:Y:S01]  /*0600*/  STL [R1+0x9b0], R0 ;  /* 0x0009b00001007387 */ /* 0x0003e20000100800 */
[----:B------:R-:W-:Y:S02]  /*0610*/  CS2R R72, SRZ ;  /* 0x0000000000487805 */ /* 0x000fe4000001ff00 */
[----:B------:R-:W-:-:S02]  /*0620*/  CS2R R74, SRZ ;  /* 0x00000000004a7805 */ /* 0x000fc4000001ff00 */
[----:B------:R-:W-:Y:S02]  /*0630*/  CS2R R76, SRZ ;  /* 0x00000000004c7805 */ /* 0x000fe4000001ff00 */
[----:B------:R-:W-:Y:S02]  /*0640*/  CS2R R78, SRZ ;  /* 0x00000000004e7805 */ /* 0x000fe4000001ff00 */
[----:B------:R-:W-:Y:S02]  /*0650*/  CS2R R64, SRZ ;  /* 0x0000000000407805 */ /* 0x000fe4000001ff00 */
[----:B------:R-:W-:Y:S02]  /*0660*/  CS2R R66, SRZ ;  /* 0x0000000000427805 */ /* 0x000fe4000001ff00 */
        /* <DEDUP_REMOVED lines=21> */
[----:B------:R-:W-:Y:S01]  /*07c0*/  CS2R R30, SRZ ;  /* 0x00000000001e7805 */ /* 0x000fe2000001ff00 */
[----:B-1----:R-:W-:Y:S06]  /*07d0*/  BRA `(.L_x_1) ;  /* 0x0000016000f87947 */ /* 0x002fec0003800000 */
.L_x_0:
[----:B------:R-:W-:Y:S01]  /*07e0*/  IABS R19, R2 ;  /* 0x0000000200137213 */ /* 0x000fe20000000000 */
[----:B------:R-:W-:Y:S01]  /*07f0*/  ULDC UR9, c[0x0][0x23c] ;  /* 0x00008f0000097ab9 */ /* 0x000fe20000000800 */
[----:B------:R-:W-:Y:S01]  /*0800*/  IABS R20, R3 ;  /* 0x0000000300147213 */ /* 0x000fe20000000000 */
[----:B------:R-:W-:Y:S01]  /*0810*/  ULDC.64 UR10, c[0x0][0x218] ;  /* 0x00008600000a7ab9 */ /* 0x000fe20000000a00 */
[----:B------:R-:W1:Y:S01]  /*0820*/  I2F.RP R0, R19 ;  /* 0x0000001300007306 */ /* 0x000e620000209400 */
[----:B------:R-:W-:Y:S01]  /*0830*/  IABS R11, R92 ;  /* 0x0000005c000b7213 */ /* 0x000fe20000000000 */
[----:B------:R-:W-:Y:S01]  /*0840*/  ULDC UR8, c[0x0][0x240] ;  /* 0x0000900000087ab9 */ /* 0x000fe20000000800 */
[----:B------:R-:W-:Y:S01]  /*0850*/  IABS R16, R89 ;  /* 0x0000005900107213 */ /* 0x000fe20000000000 */
[----:B------:R-:W-:Y:S01]  /*0860*/  ULDC UR5, c[0x0][0x234] ;  /* 0x00008d0000057ab9 */ /* 0x000fe20000000800 */
[----:B------:R-:W-:Y:S01]  /*0870*/  ISETP.GE.AND P5, PT, R90, RZ, PT ;  /* 0x000000ff5a00720c */ /* 0x000fe20003fa6270 */
[----:B------:R-:W-:Y:S01]  /*0880*/  USHF.L.U32 UR61, UR9, 0x6, URZ ;  /* 0x00000006093d7899 */ /* 0x000fe2000800063f */
[----:B------:R-:W-:Y:S01]  /*0890*/  ISETP.GE.AND P4, PT, R91, RZ, PT ;  /* 0x000000ff5b00720c */ /* 0x000fe20003f86270 */
[----:B------:R-:W2:Y:S01]  /*08a0*/  I2F.RP R8, R20 ;  /* 0x0000001400087306 */ /* 0x000ea20000209400 */
[----:B------:R-:W-:Y:S01]  /*08b0*/  ISETP.GE.AND P6, PT, R89, RZ, PT ;  /* 0x000000ff5900720c */ /* 0x000fe20003fc6270 */
[----:B------:R-:W-:Y:S01]  /*08c0*/  ULDC UR33, c[0x0][0x238] ;  /* 0x00008e0000217ab9 */ /* 0x000fe20000000800 */
[----:B0-----:R-:W-:Y:S01]  /*08d0*/  LOP3.LUT R89, R18, 0x3f, RZ, 0xc0, !PT ;  /* 0x0000003f12597812 */ /* 0x001fe200078ec0ff */
[----:B------:R-:W-:Y:S01]  /*08e0*/  UIMAD UR53, UR33, 0x3f, URZ ;  /* 0x0000003f213578a4 */ /* 0x000fe2000f8e023f */
[----:B------:R-:W-:Y:S01]  /*08f0*/  CS2R R80, SRZ ;  /* 0x0000000000507805 */ /* 0x000fe2000001ff00 */
[----:B------:R-:W-:Y:S01]  /*0900*/  UMOV UR15, URZ ;  /* 0x0000003f000f7c82 */ /* 0x000fe20008000000 */
[----:B------:R-:W-:Y:S01]  /*0910*/  UIMAD UR25, UR33, 0x3e, URZ ;  /* 0x0000003e211978a4 */ /* 0x000fe2000f8e023f */
[----:B-1----:R-:W0:Y:S01]  /*0920*/  MUFU.RCP R0, R0 ;  /* 0x0000000000007308 */ /* 0x002e220000001000 */
[----:B------:R-:W-:Y:S01]  /*0930*/  UIMAD UR17, UR33, 0x3d, URZ ;  /* 0x0000003d211178a4 */ /* 0x000fe2000f8e023f */
[----:B------:R-:W-:Y:S01]  /*0940*/  CS2R R82, SRZ ;  /* 0x0000000000527805 */ /* 0x000fe2000001ff00 */
[----:B------:R-:W-:Y:S01]  /*0950*/  UIMAD UR57, UR33, 0x3b, URZ ;  /* 0x0000003b213978a4 */ /* 0x000fe2000f8e023f */
[----:B------:R-:W-:Y:S01]  /*0960*/  CS2R R84, SRZ ;  /* 0x0000000000547805 */ /* 0x000fe2000001ff00 */
[----:B------:R-:W-:Y:S01]  /*0970*/  UIMAD UR37, UR33, 0x3a, URZ ;  /* 0x0000003a212578a4 */ /* 0x000fe2000f8e023f */
[----:B------:R-:W-:Y:S01]  /*0980*/  CS2R R86, SRZ ;  /* 0x0000000000567805 */ /* 0x000fe2000001ff00 */
[----:B------:R-:W-:Y:S01]  /*0990*/  USHF.R.S32.HI UR58, URZ, 0x1f, UR57 ;  /* 0x0000001f3f3a7899 */ /* 0x000fe20008011439 */
[----:B--2---:R-:W1:Y:S01]  /*09a0*/  MUFU.RCP R8, R8 ;  /* 0x0000000800087308 */ /* 0x004e620000001000 */
[----:B------:R-:W-:Y:S01]  /*09b0*/  UIMAD UR47, UR33, 0x39, URZ ;  /* 0x00000039212f78a4 */ /* 0x000fe2000f8e023f */
[----:B------:R-:W-:Y:S01]  /*09c0*/  CS2R R72, SRZ ;  /* 0x0000000000487805 */ /* 0x000fe2000001ff00 */
[----:B------:R-:W-:Y:S01]  /*09d0*/  UIMAD UR21, UR33, 0x38, URZ ;  /* 0x00000038211578a4 */ /* 0x000fe2000f8e023f */
[----:B------:R-:W-:Y:S01]  /*09e0*/  CS2R R74, SRZ ;  /* 0x00000000004a7805 */ /* 0x000fe2000001ff00 */
[----:B------:R-:W-:Y:S01]  /*09f0*/  UIMAD UR34, UR33, 0x37, URZ ;  /* 0x00000037212278a4 */ /* 0x000fe2000f8e023f */
[----:B------:R-:W-:Y:S01]  /*0a00*/  CS2R R76, SRZ ;  /* 0x00000000004c7805 */ /* 0x000fe2000001ff00 */
[----:B------:R-:W-:Y:S01]  /*0a10*/  UIMAD UR51, UR33, 0x36, URZ ;  /* 0x00000036213378a4 */ /* 0x000fe2000f8e023f */
[----:B------:R-:W-:Y:S01]  /*0a20*/  CS2R R78, SRZ ;  /* 0x00000000004e7805 */ /* 0x000fe2000001ff00 */
[----:B0-----:R-:W-:Y:S01]  /*0a30*/  VIADD R4, R0, 0xffffffe ;  /* 0x0ffffffe00047836 */ /* 0x001fe20000000000 */
[----:B------:R-:W-:Y:S01]  /*0a40*/  UIMAD UR45, UR33, 0x35, URZ ;  /* 0x00000035212d78a4 */ /* 0x000fe2000f8e023f */
[----:B------:R-:W-:Y:S01]  /*0a50*/  CS2R R64, SRZ ;  /* 0x0000000000407805 */ /* 0x000fe2000001ff00 */
[----:B------:R-:W-:Y:S01]  /*0a60*/  UIMAD UR29, UR33, 0x34, URZ ;  /* 0x00000034211d78a4 */ /* 0x000fe2000f8e023f */
[----:B------:R0:W2:Y:S01]  /*0a70*/  F2I.FTZ.U32.TRUNC.NTZ R5, R4 ;  /* 0x0000000400057305 */ /* 0x0000a2000021f000 */
[----:B------:R-:W-:Y:S01]  /*0a80*/  UIMAD UR30, UR33, 0x33, URZ ;  /* 0x00000033211e78a4 */ /* 0x000fe2000f8e023f */
[----:B------:R-:W-:Y:S01]  /*0a90*/  CS2R R66, SRZ ;  /* 0x0000000000427805 */ /* 0x000fe2000001ff00 */
[----:B------:R-:W-:Y:S01]  /*0aa0*/  UIMAD UR38, UR33, 0x31, URZ ;  /* 0x00000031212678a4 */ /* 0x000fe2000f8e023f */
[----:B-1----:R-:W-:Y:S01]  /*0ab0*/  VIADD R6, R8, 0xffffffe ;  /* 0x0ffffffe08067836 */ /* 0x002fe20000000000 */
[----:B------:R-:W-:Y:S01]  /*0ac0*/  SHF.R.U32.HI R8, RZ, 0x6, R18 ;  /* 0x00000006ff087819 */ /* 0x000fe20000011612 */
[----:B------:R-:W-:Y:S01]  /*0ad0*/  ULDC UR55, c[0x0][0x238] ;  /* 0x00008e0000377ab9 */ /* 0x000fe20000000800 */
[----:B------:R-:W-:Y:S01]  /*0ae0*/  ULDC UR41, c[0x0][0x238] ;  /* 0x00008e0000297ab9 */ /* 0x000fe20000000800 */
[----:B------:R1:W3:Y:S01]  /*0af0*/  F2I.FTZ.U32.TRUNC.NTZ R7, R6 ;  /* 0x0000000600077305 */ /* 0x0002e2000021f000 */
[----:B0-----:R-:W-:Y:S01]  /*0b00*/  IMAD.MOV.U32 R4, RZ, RZ, RZ ;  /* 0x000000ffff047224 */ /* 0x001fe200078e00ff */
[----:B------:R-:W-:Y:S01]  /*0b10*/  SGXT.U32 R8, R8, 0x1 ;  /* 0x000000010808781a */ /* 0x000fe20000000000 */
[----:B------:R-:W-:Y:S01]  /*0b20*/  UIMAD UR41, UR41, 0x1c, URZ ;  /* 0x0000001c292978a4 */ /* 0x000fe2000f8e023f */
[----:B------:R-:W-:Y:S01]  /*0b30*/  CS2R R68, SRZ ;  /* 0x0000000000447805 */ /* 0x000fe2000001ff00 */
[----:B------:R-:W-:Y:S01]  /*0b40*/  ULDC UR49, c[0x0][0x238] ;  /* 0x00008e0000317ab9 */ /* 0x000fe20000000800 */
[----:B------:R-:W-:Y:S01]  /*0b50*/  LOP3.LUT R29, R14, R8, RZ, 0xfc, !PT ;  /* 0x000000080e1d7212 */ /* 0x000fe200078efcff */
[----:B--2---:R-:W-:Y:S01]  /*0b60*/  IMAD.MOV R12, RZ, RZ, -R5 ;  /* 0x000000ffff0c7224 */ /* 0x004fe200078e0a05 */
[----:B------:R-:W-:Y:S01]  /*0b70*/  UIMAD UR49, UR49, 0x1b, URZ ;  /* 0x0000001b313178a4 */ /* 0x000fe2000f8e023f */
[----:B-1----:R-:W-:Y:S01]  /*0b80*/  IMAD.MOV.U32 R6, RZ, RZ, RZ ;  /* 0x000000ffff067224 */ /* 0x002fe200078e00ff */
[C---:B------:R-:W-:Y:S01]  /*0b90*/  LOP3.LUT R30, R29.reuse, 0xc, RZ, 0xfc, !PT ;  /* 0x0000000c1d1e7812 */ /* 0x040fe200078efcff */
[----:B------:R-:W-:Y:S01]  /*0ba0*/  IMAD R9, R12, R19, RZ ;  /* 0x000000130c097224 */ /* 0x000fe200078e02ff */
[----:B------:R-:W-:Y:S01]  /*0bb0*/  LOP3.LUT R31, R29, 0xa, RZ, 0xfc, !PT ;  /* 0x0000000a1d1f7812 */ /* 0x000fe200078efcff */
[----:B------:R-:W-:Y:S01]  /*0bc0*/  IMAD.MOV.U32 R12, RZ, RZ, R11 ;  /* 0x000000ffff0c7224 */ /* 0x000fe200078e000b */
[----:B------:R-:W-:Y:S01]  /*0bd0*/  IABS R17, R30 ;  /* 0x0000001e00117213 */ /* 0x000fe20000000000 */
[----:B------:R-:W-:Y:S01]  /*0be0*/  IMAD.HI.U32 R5, R5, R9, R4 ;  /* 0x0000000905057227 */ /* 0x000fe200078e0004 */
[----:B------:R-:W-:Y:S01]  /*0bf0*/  LEA.HI R4, R18, R14, RZ, 0x1a ;  /* 0x0000000e12047211 */ /* 0x000fe200078fd0ff */
[----:B------:R-:W-:Y:S01]  /*0c00*/  ULDC UR43, c[0x0][0x238] ;  /* 0x00008e00002b7ab9 */ /* 0x000fe20000000800 */
[----:B------:R-:W-:Y:S01]  /*0c10*/  IABS R14, R90 ;  /* 0x0000005a000e7213 */ /* 0x000fe20000000000 */
[--C-:B---3--:R-:W-:Y:S01]  /*0c20*/  IMAD.MOV R9, RZ, RZ, -R7.reuse ;  /* 0x000000ffff097224 */ /* 0x108fe200078e0a07 */
[----:B------:R-:W-:Y:S01]  /*0c30*/  LOP3.LUT R32, R29, 0x8, RZ, 0xfc, !PT ;  /* 0x000000081d207812 */ /* 0x000fe200078efcff */
[----:B------:R-:W-:Y:S01]  /*0c40*/  IMAD.HI.U32 R0, R5, R12, RZ ;  /* 0x0000000c05007227 */ /* 0x000fe200078e00ff */
[C---:B------:R-:W-:Y:S01]  /*0c50*/  LOP3.LUT R35, R29.reuse, 0x2, RZ, 0xfc, !PT ;  /* 0x000000021d237812 */ /* 0x040fe200078efcff */
[----:B------:R-:W-:Y:S01]  /*0c60*/  UIMAD UR43, UR43, 0x1a, URZ ;  /* 0x0000001a2b2b78a4 */ /* 0x000fe2000f8e023f */
[C---:B------:R-:W-:Y:S01]  /*0c70*/  LOP3.LUT R33, R29.reuse, 0x6, RZ, 0xfc, !PT ;  /* 0x000000061d217812 */ /* 0x040fe200078efcff */
[----:B------:R-:W-:Y:S01]  /*0c80*/  IMAD.MOV R0, RZ, RZ, -R0 ;  /* 0x000000ffff007224 */ /* 0x000fe200078e0a00 */
[----:B------:R-:W-:Y:S01]  /*0c90*/  LOP3.LUT R34, R29, 0x4, RZ, 0xfc, !PT ;  /* 0x000000041d227812 */ /* 0x000fe200078efcff */
[----:B------:R-:W-:Y:S01]  /*0ca0*/  IMAD R9, R9, R20, RZ ;  /* 0x0000001409097224 */ /* 0x000fe200078e02ff */
[----:B------:R-:W-:Y:S01]  /*0cb0*/  IABS R27, R35 ;  /* 0x00000023001b7213 */ /* 0x000fe20000000000 */
[----:B------:R-:W-:Y:S01]  /*0cc0*/  IMAD R0, R19, R0, R12 ;  /* 0x0000000013007224 */ /* 0x000fe200078e020c */
[----:B------:R-:W-:Y:S01]  /*0cd0*/  IABS R12, R91 ;  /* 0x0000005b000c7213 */ /* 0x000fe20000000000 */
[----:B------:R-:W-:Y:S01]  /*0ce0*/  VIADD R8, R4, 0xe ;  /* 0x0000000e04087836 */ /* 0x000fe20000000000 */
[----:B------:R-:W-:Y:S01]  /*0cf0*/  IABS R23, R33 ;  /* 0x0000002100177213 */ /* 0x000fe20000000000 */
[----:B------:R-:W-:Y:S01]  /*0d00*/  IMAD.HI.U32 R9, R7, R9, R6 ;  /* 0x0000000907097227 */ /* 0x000fe200078e0006 */
[----:B------:R-:W-:Y:S01]  /*0d10*/  ISETP.GT.U32.AND P0, PT, R19, R0, PT ;  /* 0x000000001300720c */ /* 0x000fe20003f04070 */
[----:B------:R-:W-:Y:S01]  /*0d20*/  ULDC UR31, c[0x0][0x238] ;  /* 0x00008e00001f7ab9 */ /* 0x000fe20000000800 */
[----:B------:R-:W-:Y:S01]  /*0d30*/  IABS R13, R8 ;  /* 0x00000008000d7213 */ /* 0x000fe20000000000 */
[C---:B------:R-:W-:Y:S01]  /*0d40*/  IMAD.HI.U32 R4, R5.reuse, R12, RZ ;  /* 0x0000000c05047227 */ /* 0x040fe200078e00ff */
[----:B------:R-:W-:Y:S01]  /*0d50*/  IABS R25, R34 ;  /* 0x0000002200197213 */ /* 0x000fe20000000000 */
[----:B------:R-:W-:Y:S01]  /*0d60*/  UIMAD UR31, UR31, 0x19, URZ ;  /* 0x000000191f1f78a4 */ /* 0x000fe2000f8e023f */
[----:B------:R-:W-:Y:S01]  /*0d70*/  CS2R R70, SRZ ;  /* 0x0000000000467805 */ /* 0x000fe2000001ff00 */
[C---:B------:R-:W-:Y:S01]  /*0d80*/  IMAD.HI.U32 R6, R5.reuse, R14, RZ ;  /* 0x0000000e05067227 */ /* 0x040fe200078e00ff */
[----:B------:R-:W-:Y:S01]  /*0d90*/  ULDC UR35, c[0x0][0x238] ;  /* 0x00008e0000237ab9 */ /* 0x000fe20000000800 */
[----:B------:R-:W-:Y:S01]  /*0da0*/  ULDC UR39, c[0x0][0x238] ;  /* 0x00008e0000277ab9 */ /* 0x000fe20000000800 */
[----:B------:R-:W-:Y:S01]  /*0db0*/  UIMAD UR35, UR35, 0x18, URZ ;  /* 0x00000018232378a4 */ /* 0x000fe2000f8e023f */
[----:B------:R-:W-:Y:S01]  /*0dc0*/  IMAD.HI.U32 R5, R5, R16, RZ ;  /* 0x0000001005057227 */ /* 0x000fe200078e00ff */
[----:B------:R-:W-:Y:S01]  /*0dd0*/  UIMAD UR39, UR39, 0x17, URZ ;  /* 0x00000017272778a4 */ /* 0x000fe2000f8e023f */
[----:B------:R-:W-:Y:S01]  /*0de0*/  CS2R R56, SRZ ;  /* 0x0000000000387805 */ /* 0x000fe2000001ff00 */
[----:B------:R-:W-:Y:S01]  /*0df0*/  ULDC UR56, c[0x0][0x238] ;  /* 0x00008e0000387ab9 */ /* 0x000fe20000000800 */
[----:B------:R-:W-:Y:S01]  /*0e00*/  IMAD.HI.U32 R7, R9, R13, RZ ;  /* 0x0000000d09077227 */ /* 0x000fe200078e00ff */
[----:B------:R-:W-:Y:S01]  /*0e10*/  UIMAD UR56, UR56, 0x16, URZ ;  /* 0x00000016383878a4 */ /* 0x000fe2000f8e023f */
[----:B------:R-:W-:Y:S01]  /*0e20*/  CS2R R58, SRZ ;  /* 0x00000000003a7805 */ /* 0x000fe2000001ff00 */
[----:B------:R-:W-:Y:S01]  /*0e30*/  ULDC UR54, c[0x0][0x238] ;  /* 0x00008e0000367ab9 */ /* 0x000fe20000000800 */
[----:B------:R-:W-:Y:S01]  /*0e40*/  IMAD.MOV R5, RZ, RZ, -R5 ;  /* 0x000000ffff057224 */ /* 0x000fe200078e0a05 */
[----:B------:R-:W-:Y:S01]  /*0e50*/  UIMAD UR54, UR54, 0x15, URZ ;  /* 0x00000015363678a4 */ /* 0x000fe2000f8e023f */
[----:B------:R-:W-:Y:S01]  /*0e60*/  IMAD.MOV R15, RZ, RZ, -R7 ;  /* 0x000000ffff0f7224 */ /* 0x000fe200078e0a07 */
[----:B------:R-:W-:Y:S01]  /*0e70*/  ULDC UR52, c[0x0][0x238] ;  /* 0x00008e0000347ab9 */ /* 0x000fe20000000800 */
[C---:B------:R-:W-:Y:S01]  /*0e80*/  IMAD R7, R19.reuse, R5, R16 ;  /* 0x0000000513077224 */ /* 0x040fe200078e0210 */
[----:B------:R-:W-:Y:S01]  /*0e90*/  UIMAD UR52, UR52, 0x14, URZ ;  /* 0x00000014343478a4 */ /* 0x000fe2000f8e023f */
[----:B------:R-:W-:Y:S01]  /*0ea0*/  IMAD.MOV R4, RZ, RZ, -R4 ;  /* 0x000000ffff047224 */ /* 0x000fe200078e0a04 */
[----:B------:R-:W-:Y:S01]  /*0eb0*/  ULDC UR50, c[0x0][0x238] ;  /* 0x00008e0000327ab9 */ /* 0x000fe20000000800 */
[----:B------:R-:W-:Y:S01]  /*0ec0*/  IMAD.MOV R6, RZ, RZ, -R6 ;  /* 0x000000ffff067224 */ /* 0x000fe200078e0a06 */
[C---:B------:R-:W-:Y:S01]  /*0ed0*/  ISETP.GT.U32.AND P3, PT, R19.reuse, R7, PT ;  /* 0x000000071300720c */ /* 0x040fe20003f64070 */
[C---:B------:R-:W-:Y:S01]  /*0ee0*/  IMAD R4, R19.reuse, R4, R12 ;  /* 0x0000000413047224 */ /* 0x040fe200078e020c */
[----:B------:R-:W-:Y:S01]  /*0ef0*/  UIMAD UR50, UR50, 0x13, URZ ;  /* 0x00000013323278a4 */ /* 0x000fe2000f8e023f */
[----:B------:R-:W-:Y:S01]  /*0f00*/  IMAD R6, R19, R6, R14 ;  /* 0x0000000613067224 */ /* 0x000fe200078e020e */
[----:B------:R-:W-:Y:S01]  /*0f10*/  ULDC UR16, c[0x0][0x238] ;  /* 0x00008e0000107ab9 */ /* 0x000fe20000000800 */
[----:B------:R-:W-:Y:S01]  /*0f20*/  IMAD.HI.U32 R11, R9, R17, RZ ;  /* 0x00000011090b7227 */ /* 0x000fe200078e00ff */
[C---:B------:R-:W-:Y:S01]  /*0f30*/  ISETP.GT.U32.AND P1, PT, R19.reuse, R4, PT ;  /* 0x000000041300720c */ /* 0x040fe20003f24070 */
[----:B------:R-:W-:Y:S01]  /*0f40*/  UIMAD UR16, UR16, 0x12, URZ ;  /* 0x00000012101078a4 */ /* 0x000fe2000f8e023f */
[----:B------:R-:W-:Y:S01]  /*0f50*/  ISETP.GT.U32.AND P2, PT, R19, R6, PT ;  /* 0x000000061300720c */ /* 0x000fe20003f44070 */
[----:B------:R-:W-:Y:S01]  /*0f60*/  @!P0 IMAD.IADD R0, R0, 0x1, -R19 ;  /* 0x0000000100008824 */ /* 0x000fe200078e0a13 */
[----:B------:R-:W-:Y:S01]  /*0f70*/  ULDC UR20, c[0x0][0x238] ;  /* 0x00008e0000147ab9 */ /* 0x000fe20000000800 */
[----:B------:R-:W-:Y:S01]  /*0f80*/  IMAD.MOV R21, RZ, RZ, -R11 ;  /* 0x000000ffff157224 */ /* 0x000fe200078e0a0b */
[----:B------:R-:W-:Y:S01]  /*0f90*/  UIMAD UR20, UR20, 0x11, URZ ;  /* 0x00000011141478a4 */ /* 0x000fe2000f8e023f */
[----:B------:R-:W-:Y:S01]  /*0fa0*/  @!P3 IMAD.IADD R7, R7, 0x1, -R19 ;  /* 0x000000010707b824 */ /* 0x000fe200078e0a13 */
[C---:B------:R-:W-:Y:S01]  /*0fb0*/  ISETP.GT.U32.AND P0, PT, R19.reuse, R0, PT ;  /* 0x000000001300720c */ /* 0x040fe20003f04070 */
[C---:B------:R-:W-:Y:S01]  /*0fc0*/  IMAD R12, R20.reuse, R21, R17 ;  /* 0x00000015140c7224 */ /* 0x040fe200078e0211 */
[----:B------:R-:W-:Y:S01]  /*0fd0*/  IABS R17, R31 ;  /* 0x0000001f00117213 */ /* 0x000fe20000000000 */
[----:B------:R-:W-:Y:S01]  /*0fe0*/  IMAD R11, R20, R15, R13 ;  /* 0x0000000f140b7224 */ /* 0x000fe200078e020d */
[----:B------:R-:W-:Y:S01]  /*0ff0*/  ISETP.GT.U32.AND P3, PT, R19, R7, PT ;  /* 0x000000071300720c */ /* 0x000fe20003f64070 */
[--C-:B------:R-:W-:Y:S01]  /*1000*/  @!P1 IMAD.IADD R4, R4, 0x1, -R19.reuse ;  /* 0x0000000104049824 */ /* 0x100fe200078e0a13 */
[----:B------:R-:W-:Y:S01]  /*1010*/  IABS R21, R32 ;  /* 0x0000002000157213 */ /* 0x000fe20000000000 */
[--C-:B------:R-:W-:Y:S01]  /*1020*/  @!P2 IMAD.IADD R6, R6, 0x1, -R19.reuse ;  /* 0x000000010606a824 */ /* 0x100fe200078e0a13 */
[----:B------:R-:W-:Y:S01]  /*1030*/  ULDC UR24, c[0x0][0x238] ;  /* 0x00008e0000187ab9 */ /* 0x000fe20000000800 */
[----:B------:R-:W-:Y:S01]  /*1040*/  IMAD.HI.U32 R5, R9, R17, RZ ;  /* 0x0000001109057227 */ /* 0x000fe200078e00ff */
[C---:B------:R-:W-:Y:S01]  /*1050*/  ISETP.GT.U32.AND P1, PT, R19.reuse, R4, PT ;  /* 0x000000041300720c */ /* 0x040fe20003f24070 */
[----:B------:R-:W-:Y:S01]  /*1060*/  USHF.L.U32 UR24, UR24, 0x4, URZ ;  /* 0x0000000418187899 */ /* 0x000fe2000800063f */
[----:B------:R-:W-:Y:S01]  /*1070*/  ISETP.GT.U32.AND P2, PT, R19, R6, PT ;  /* 0x000000061300720c */ /* 0x000fe20003f44070 */
[----:B------:R-:W-:Y:S01]  /*1080*/  IMAD.HI.U32 R13, R9, R21, RZ ;  /* 0x00000015090d7227 */ /* 0x000fe200078e00ff */
[----:B------:R-:W-:Y:S01]  /*1090*/  ULDC UR28, c[0x0][0x238] ;  /* 0x00008e00001c7ab9 */ /* 0x000fe20000000800 */
[----:B------:R-:W-:Y:S01]  /*10a0*/  ULDC UR32, c[0x0][0x238] ;  /* 0x00008e0000207ab9 */ /* 0x000fe20000000800 */
[----:B------:R-:W-:Y:S01]  /*10b0*/  UIMAD UR28, UR28, 0xf, URZ ;  /* 0x0000000f1c1c78a4 */ /* 0x000fe2000f8e023f */
[----:B------:R-:W-:Y:S01]  /*10c0*/  @!P3 IMAD.IADD R7, R7, 0x1, -R19 ;  /* 0x000000010707b824 */ /* 0x000fe200078e0a13 */
[----:B------:R-:W-:Y:S01]  /*10d0*/  ISETP.GE.AND P3, PT, R92, RZ, PT ;  /* 0x000000ff5c00720c */ /* 0x000fe20003f66270 */
[C---:B------:R-:W-:Y:S01]  /*10e0*/  IMAD.HI.U32 R16, R9.reuse, R27, RZ ;  /* 0x0000001b09107227 */ /* 0x040fe200078e00ff */
[----:B------:R-:W-:Y:S01]  /*10f0*/  UIMAD UR32, UR32, 0xe, URZ ;  /* 0x0000000e202078a4 */ /* 0x000fe2000f8e023f */
[----:B------:R-:W-:Y:S01]  /*1100*/  CS2R R60, SRZ ;  /* 0x00000000003c7805 */ /* 0x000fe2000001ff00 */
[----:B------:R-:W-:Y:S01]  /*1110*/  ULDC UR36, c[0x0][0x238] ;  /* 0x00008e0000247ab9 */ /* 0x000fe20000000800 */
[----:B------:R-:W-:Y:S01]  /*1120*/  IMAD.MOV R5, RZ, RZ, -R5 ;  /* 0x000000ffff057224 */ /* 0x000fe200078e0a05 */
[----:B------:R-:W-:Y:S01]  /*1130*/  UIMAD UR36, UR36, 0xd, URZ ;  /* 0x0000000d242478a4 */ /* 0x000fe2000f8e023f */
[--C-:B------:R-:W-:Y:S01]  /*1140*/  @!P0 IMAD.IADD R0, R0, 0x1, -R19.reuse ;  /* 0x0000000100008824 */ /* 0x100fe200078e0a13 */
[----:B------:R-:W-:Y:S01]  /*1150*/  ISETP.GT.U32.AND P0, PT, R20, R12, PT ;  /* 0x0000000c1400720c */ /* 0x000fe20003f04070 */
[----:B------:R-:W-:Y:S01]  /*1160*/  @!P1 IMAD.IADD R4, R4, 0x1, -R19 ;  /* 0x0000000104049824 */ /* 0x000fe200078e0a13 */
[C---:B------:R-:W-:Y:S01]  /*1170*/  ISETP.GT.U32.AND P1, PT, R20.reuse, R11, PT ;  /* 0x0000000b1400720c */ /* 0x040fe20003f24070 */
[C---:B------:R-:W-:Y:S01]  /*1180*/  IMAD.HI.U32 R14, R9.reuse, R23, RZ ;  /* 0x00000017090e7227 */ /* 0x040fe200078e00ff */
[----:B------:R-:W-:Y:S01]  /*1190*/  ULDC UR40, c[0x0][0x238] ;  /* 0x00008e0000287ab9 */ /* 0x000fe20000000800 */
[----:B------:R-:W-:Y:S01]  /*11a0*/  ULDC UR44, c[0x0][0x238] ;  /* 0x00008e00002c7ab9 */ /* 0x000fe20000000800 */
[----:B------:R-:W-:Y:S01]  /*11b0*/  UIMAD UR40, UR40, 0xc, URZ ;  /* 0x0000000c282878a4 */ /* 0x000fe2000f8e023f */
[----:B------:R-:W-:Y:S01]  /*11c0*/  IMAD.MOV R22, RZ, RZ, -R13 ;  /* 0x000000ffff167224 */ /* 0x000fe200078e0a0d */
[----:B------:R-:W-:Y:S01]  /*11d0*/  UIMAD UR44, UR44, 0xb, URZ ;  /* 0x0000000b2c2c78a4 */ /* 0x000fe2000f8e023f */
[----:B------:R-:W-:Y:S01]  /*11e0*/  IMAD.HI.U32 R15, R9, R25, RZ ;  /* 0x00000019090f7227 */ /* 0x000fe200078e00ff */
[----:B------:R-:W-:Y:S01]  /*11f0*/  ULDC UR48, c[0x0][0x238] ;  /* 0x00008e0000307ab9 */ /* 0x000fe20000000800 */
[----:B------:R-:W-:Y:S01]  /*1200*/  ULDC UR46, c[0x0][0x238] ;  /* 0x00008e00002e7ab9 */ /* 0x000fe20000000800 */
[----:B------:R-:W-:Y:S01]  /*1210*/  UIMAD UR48, UR48, 0xa, URZ ;  /* 0x0000000a303078a4 */ /* 0x000fe2000f8e023f */
[----:B------:R-:W-:Y:S01]  /*1220*/  IMAD.MOV R28, RZ, RZ, -R16 ;  /* 0x000000ffff1c7224 */ /* 0x000fe200078e0a10 */
[----:B------:R-:W-:Y:S01]  /*1230*/  UIMAD UR46, UR46, 0x9, URZ ;  /* 0x000000092e2e78a4 */ /* 0x000fe2000f8e023f */
[----:B------:R-:W-:Y:S01]  /*1240*/  IMAD R13, R20, R5, R17 ;  /* 0x00000005140d7224 */ /* 0x000fe200078e0211 */
[----:B------:R-:W-:Y:S01]  /*1250*/  IABS R5, R29 ;  /* 0x0000001d00057213 */ /* 0x000fe20000000000 */
[----:B------:R-:W-:Y:S01]  /*1260*/  @!P2 IMAD.IADD R6, R6, 0x1, -R19 ;  /* 0x000000010606a824 */ /* 0x000fe200078e0a13 */
[----:B------:R-:W-:Y:S01]  /*1270*/  ISETP.NE.AND P2, PT, R2, RZ, PT ;  /* 0x000000ff0200720c */ /* 0x000fe20003f45270 */
[----:B------:R-:W-:Y:S01]  /*1280*/  IMAD.MOV R24, RZ, RZ, -R14 ;  /* 0x000000ffff187224 */ /* 0x000fe200078e0a0e */
[----:B------:R-:W-:Y:S01]  /*1290*/  ULDC UR42, c[0x0][0x238] ;  /* 0x00008e00002a7ab9 */ /* 0x000fe20000000800 */
[----:B------:R-:W-:Y:S01]  /*12a0*/  IMAD.MOV R26, RZ, RZ, -R15 ;  /* 0x000000ffff1a7224 */ /* 0x000fe200078e0a0f */
[----:B------:R-:W-:Y:S01]  /*12b0*/  USHF.L.U32 UR42, UR42, 0x3, URZ ;  /* 0x000000032a2a7899 */ /* 0x000fe2000800063f */
[C---:B------:R-:W-:Y:S01]  /*12c0*/  IMAD R17, R20.reuse, R28, R27 ;  /* 0x0000001c14117224 */ /* 0x040fe200078e021b */
[----:B------:R-:W-:Y:S01]  /*12d0*/  ULDC UR13, c[0x0][0x238] ;  /* 0x00008e00000d7ab9 */ /* 0x000fe20000000800 */
[----:B------:R-:W-:Y:S01]  /*12e0*/  @!P5 IMAD.MOV R6, RZ, RZ, -R6 ;  /* 0x000000ffff06d224 */ /* 0x000fe200078e0a06 */
[C---:B------:R-:W-:Y:S01]  /*12f0*/  ISETP.GT.U32.AND P5, PT, R20.reuse, R13, PT ;  /* 0x0000000d1400720c */ /* 0x040fe20003fa4070 */
[C---:B------:R-:W-:Y:S01]  /*1300*/  IMAD R14, R20.reuse, R22, R21 ;  /* 0x00000016140e7224 */ /* 0x040fe200078e0215 */
[----:B------:R-:W-:Y:S01]  /*1310*/  UIMAD UR13, UR13, 0x7, URZ ;  /* 0x000000070d0d78a4 */ /* 0x000fe2000f8e023f */
[----:B------:R-:W-:Y:S01]  /*1320*/  IMAD.MOV.U32 R19, RZ, RZ, R5 ;  /* 0x000000ffff137224 */ /* 0x000fe200078e0005 */
[----:B------:R-:W-:Y:S01]  /*1330*/  LOP3.LUT R5, RZ, R2, RZ, 0x33, !PT ;  /* 0x00000002ff057212 */ /* 0x000fe200078e33ff */
[----:B------:R-:W-:Y:S01]  /*1340*/  @!P3 IMAD.MOV R0, RZ, RZ, -R0 ;  /* 0x000000ffff00b224 */ /* 0x000fe200078e0a00 */
[C---:B------:R-:W-:Y:S01]  /*1350*/  ISETP.GT.U32.AND P3, PT, R20.reuse, R17, PT ;  /* 0x000000111400720c */ /* 0x040fe20003f64070 */
[----:B------:R-:W-:Y:S01]  /*1360*/  @!P4 IMAD.MOV R4, RZ, RZ, -R4 ;  /* 0x000000ffff04c224 */ /* 0x000fe200078e0a04 */
[----:B------:R-:W-:Y:S01]  /*1370*/  LOP3.LUT R2, RZ, R3, RZ, 0x33, !PT ;  /* 0x00000003ff027212 */ /* 0x000fe200078e33ff */
[C---:B------:R-:W-:Y:S01]  /*1380*/  IMAD R15, R20.reuse, R24, R23 ;  /* 0x00000018140f7224 */ /* 0x040fe200078e0217 */
[C---:B------:R-:W-:Y:S01]  /*1390*/  SEL R21, R5.reuse, R0, !P2 ;  /* 0x0000000005157207 */ /* 0x040fe20005000000 */
[----:B------:R-:W-:Y:S01]  /*13a0*/  @!P6 IMAD.MOV R7, RZ, RZ, -R7 ;  /* 0x000000ffff07e224 */ /* 0x000fe200078e0a07 */
[C---:B------:R-:W-:Y:S01]  /*13b0*/  ISETP.GT.U32.AND P6, PT, R20.reuse, R14, PT ;  /* 0x0000000e1400720c */ /* 0x040fe20003fc4070 */
[----:B------:R-:W-:Y:S01]  /*13c0*/  IMAD R16, R20, R26, R25 ;  /* 0x0000001a14107224 */ /* 0x000fe200078e0219 */
[----:B------:R-:W-:Y:S01]  /*13d0*/  SEL R22, R5, R4, !P2 ;  /* 0x0000000405167207 */ /* 0x000fe20005000000 */
[----:B------:R-:W-:Y:S01]  /*13e0*/  IMAD.HI.U32 R9, R9, R19, RZ ;  /* 0x0000001309097227 */ /* 0x000fe200078e00ff */
[C---:B------:R-:W-:Y:S01]  /*13f0*/  SEL R23, R5.reuse, R6, !P2 ;  /* 0x0000000605177207 */ /* 0x040fe20005000000 */
[----:B------:R-:W-:Y:S01]  /*1400*/  ULDC UR27, c[0x0][0x238] ;  /* 0x00008e00001b7ab9 */ /* 0x000fe20000000800 */
[----:B------:R-:W-:Y:S01]  /*1410*/  SEL R5, R5, R7, !P2 ;  /* 0x0000000705057207 */ /* 0x000fe20005000000 */
[--C-:B------:R-:W-:Y:S01]  /*1420*/  @!P0 IMAD.IADD R12, R12, 0x1, -R20.reuse ;  /* 0x000000010c0c8824 */ /* 0x100fe200078e0a14 */
[C---:B------:R-:W-:Y:S01]  /*1430*/  ISETP.GT.U32.AND P4, PT, R20.reuse, R15, PT ;  /* 0x0000000f1400720c */ /* 0x040fe20003f84070 */
[--C-:B------:R-:W-:Y:S01]  /*1440*/  @!P1 IMAD.IADD R11, R11, 0x1, -R20.reuse ;  /* 0x000000010b0b9824 */ /* 0x100fe200078e0a14 */
[C---:B------:R-:W-:Y:S01]  /*1450*/  ISETP.GT.U32.AND P2, PT, R20.reuse, R16, PT ;  /* 0x000000101400720c */ /* 0x040fe20003f44070 */
[----:B------:R-:W-:Y:S01]  /*1460*/  IMAD.MOV R9, RZ, RZ, -R9 ;  /* 0x000000ffff097224 */ /* 0x000fe200078e0a09 */
[C---:B------:R-:W-:Y:S01]  /*1470*/  ISETP.GT.U32.AND P0, PT, R20.reuse, R12, PT ;  /* 0x0000000c1400720c */ /* 0x040fe20003f04070 */
[--C-:B------:R-:W-:Y:S01]  /*1480*/  @!P5 IMAD.IADD R13, R13, 0x1, -R20.reuse ;  /* 0x000000010d0dd824 */ /* 0x100fe200078e0a14 */
[C---:B------:R-:W-:Y:S01]  /*1490*/  ISETP.GT.U32.AND P1, PT, R20.reuse, R11, PT ;  /* 0x0000000b1400720c */ /* 0x040fe20003f24070 */
[----:B------:R-:W-:Y:S01]  /*14a0*/  IMAD R4, R20, R9, R19 ;  /* 0x0000000914047224 */ /* 0x000fe200078e0213 */
[----:B------:R-:W-:Y:S01]  /*14b0*/  ISETP.GE.AND P5, PT, R8, RZ, PT ;  /* 0x000000ff0800720c */ /* 0x000fe20003fa6270 */
[--C-:B------:R-:W-:Y:S01]  /*14c0*/  @!P3 IMAD.IADD R17, R17, 0x1, -R20.reuse ;  /* 0x000000011111b824 */ /* 0x100fe200078e0a14 */
[----:B------:R-:W-:Y:S01]  /*14d0*/  ISETP.GT.U32.AND P3, PT, R20, R13, PT ;  /* 0x0000000d1400720c */ /* 0x000fe20003f64070 */
[--C-:B------:R-:W-:Y:S01]  /*14e0*/  @!P6 IMAD.IADD R14, R14, 0x1, -R20.reuse ;  /* 0x000000010e0ee824 */ /* 0x100fe200078e0a14 */
[----:B------:R-:W-:Y:S01]  /*14f0*/  ISETP.GT.U32.AND P6, PT, R20, R4, PT ;  /* 0x000000041400720c */ /* 0x000fe20003fc4070 */
[--C-:B------:R-:W-:Y:S01]  /*1500*/  @!P4 IMAD.IADD R15, R15, 0x1, -R20.reuse ;  /* 0x000000010f0fc824 */ /* 0x100fe200078e0a14 */
[----:B------:R-:W-:Y:S01]  /*1510*/  ISETP.GE.AND P4, PT, R30, RZ, PT ;  /* 0x000000ff1e00720c */ /* 0x000fe20003f86270 */
[--C-:B------:R-:W-:Y:S01]  /*1520*/  @!P2 IMAD.IADD R16, R16, 0x1, -R20.reuse ;  /* 0x000000011010a824 */ /* 0x100fe200078e0a14 */
[----:B------:R-:W-:Y:S01]  /*1530*/  ISETP.GT.U32.AND P2, PT, R20, R14, PT ;  /* 0x0000000e1400720c */ /* 0x000fe20003f44070 */
[--C-:B------:R-:W-:Y:S01]  /*1540*/  @!P0 IMAD.IADD R12, R12, 0x1, -R20.reuse ;  /* 0x000000010c0c8824 */ /* 0x100fe200078e0a14 */
[C---:B------:R-:W-:Y:S01]  /*1550*/  ISETP.GT.U32.AND P0, PT, R20.reuse, R15, PT ;  /* 0x0000000f1400720c */ /* 0x040fe20003f04070 */
[----:B------:R-:W-:Y:S01]  /*1560*/  @!P1 IMAD.IADD R11, R11, 0x1, -R20 ;  /* 0x000000010b0b9824 */ /* 0x000fe200078e0a14 */
[C---:B------:R-:W-:Y:S01]  /*1570*/  ISETP.GT.U32.AND P1, PT, R20.reuse, R16, PT ;  /* 0x000000101400720c */ /* 0x040fe20003f24070 */
[----:B------:R-:W-:Y:S01]  /*1580*/  IMAD R0, R89, UR9, RZ ;  /* 0x0000000959007c24 */ /* 0x000fe2000f8e02ff */
[----:B------:R-:W-:Y:S01]  /*1590*/  SHF.R.S32.HI R7, RZ, 0x1f, R10 ;  /* 0x0000001fff077819 */ /* 0x000fe2000001140a */
[----:B------:R-:W-:Y:S01]  /*15a0*/  @!P5 IMAD.MOV R11, RZ, RZ, -R11 ;  /* 0x000000ffff0bd224 */ /* 0x000fe200078e0a0b */
[----:B------:R-:W-:Y:S01]  /*15b0*/  ISETP.GT.U32.AND P5, PT, R20, R17, PT ;  /* 0x000000111400720c */ /* 0x000fe20003fa4070 */
[--C-:B------:R-:W-:Y:S01]  /*15c0*/  @!P3 IMAD.IADD R13, R13, 0x1, -R20.reuse ;  /* 0x000000010d0db824 */ /* 0x100fe200078e0a14 */
[----:B------:R-:W-:Y:S01]  /*15d0*/  ISETP.GE.AND P3, PT, R31, RZ, PT ;  /* 0x000000ff1f00720c */ /* 0x000fe20003f66270 */
[--C-:B------:R-:W-:Y:S01]  /*15e0*/  @!P6 IMAD.IADD R4, R4, 0x1, -R20.reuse ;  /* 0x000000010404e824 */ /* 0x100fe200078e0a14 */
[----:B------:R-:W-:Y:S01]  /*15f0*/  LEA.HI R10, R7, R10, RZ, 0x6 ;  /* 0x0000000a070a7211 */ /* 0x000fe200078f30ff */
[--C-:B------:R-:W-:Y:S01]  /*1600*/  @!P2 IMAD.IADD R14, R14, 0x1, -R20.reuse ;  /* 0x000000010e0ea824 */ /* 0x100fe200078e0a14 */
[----:B------:R-:W-:Y:S01]  /*1610*/  ISETP.GE.AND P2, PT, R32, RZ, PT ;  /* 0x000000ff2000720c */ /* 0x000fe20003f46270 */
[--C-:B------:R-:W-:Y:S01]  /*1620*/  @!P0 IMAD.IADD R15, R15, 0x1, -R20.reuse ;  /* 0x000000010f0f8824 */ /* 0x100fe200078e0a14 */
[----:B------:R-:W-:Y:S01]  /*1630*/  ISETP.GT.U32.AND P6, PT, R20, R4, PT ;  /* 0x000000041400720c */ /* 0x000fe20003fc4070 */
[----:B------:R-:W-:Y:S01]  /*1640*/  @!P1 IMAD.IADD R16, R16, 0x1, -R20 ;  /* 0x0000000110109824 */ /* 0x000fe200078e0a14 */
[----:B------:R-:W-:Y:S01]  /*1650*/  ISETP.GE.AND P0, PT, R33, RZ, PT ;  /* 0x000000ff2100720c */ /* 0x000fe20003f06270 */
[----:B------:R-:W-:Y:S01]  /*1660*/  @!P4 IMAD.MOV R12, RZ, RZ, -R12 ;  /* 0x000000ffff0cc224 */ /* 0x000fe200078e0a0c */
[----:B------:R-:W-:Y:S01]  /*1670*/  ISETP.GE.AND P1, PT, R34, RZ, PT ;  /* 0x000000ff2200720c */ /* 0x000fe20003f26270 */
[----:B------:R-:W-:Y:S01]  /*1680*/  @!P5 IMAD.IADD R17, R17, 0x1, -R20 ;  /* 0x000000011111d824 */ /* 0x000fe200078e0a14 */
[----:B------:R-:W-:Y:S01]  /*1690*/  ISETP.GE.AND P4, PT, R29, RZ, PT ;  /* 0x000000ff1d00720c */ /* 0x000fe20003f86270 */
[----:B------:R-:W-:Y:S01]  /*16a0*/  @!P3 IMAD.MOV R13, RZ, RZ, -R13 ;  /* 0x000000ffff0db224 */ /* 0x000fe200078e0a0d */
[----:B------:R-:W-:Y:S01]  /*16b0*/  ISETP.GE.AND P5, PT, R35, RZ, PT ;  /* 0x000000ff2300720c */ /* 0x000fe20003fa6270 */
[----:B------:R-:W-:Y:S01]  /*16c0*/  UIMAD UR9, UR33, 0x32, URZ ;  /* 0x00000032210978a4 */ /* 0x000fe2000f8e023f */
[----:B------:R-:W-:Y:S01]  /*16d0*/  ISETP.NE.AND P3, PT, R3, RZ, PT ;  /* 0x000000ff0300720c */ /* 0x000fe20003f65270 */
[----:B------:R-:W-:Y:S01]  /*16e0*/  @!P2 IMAD.MOV R14, RZ, RZ, -R14 ;  /* 0x000000ffff0ea224 */ /* 0x000fe200078e0a0e */
[----:B------:R-:W-:Y:S01]  /*16f0*/  UIMAD UR27, UR27, 0x6, URZ ;  /* 0x000000061b1b78a4 */ /* 0x000fe2000f8e023f */
[----:B------:R-:W-:Y:S01]  /*1700*/  @!P6 IMAD.IADD R4, R4, 0x1, -R20 ;  /* 0x000000010404e824 */ /* 0x000fe200078e0a14 */
[C---:B------:R-:W-:Y:S01]  /*1710*/  SEL R11, R2.reuse, R11, !P3 ;  /* 0x0000000b020b7207 */ /* 0x040fe20005800000 */
[----:B------:R-:W-:Y:S01]  /*1720*/  @!P0 IMAD.MOV R15, RZ, RZ, -R15 ;  /* 0x000000ffff0f8224 */ /* 0x000fe200078e0a0f */
[C---:B------:R-:W-:Y:S01]  /*1730*/  SEL R12, R2.reuse, R12, !P3 ;  /* 0x0000000c020c7207 */ /* 0x040fe20005800000 */
[----:B------:R-:W-:Y:S01]  /*1740*/  @!P1 IMAD.MOV R16, RZ, RZ, -R16 ;  /* 0x000000ffff109224 */ /* 0x000fe200078e0a10 */
[----:B------:R-:W-:Y:S01]  /*1750*/  SEL R13, R2, R13, !P3 ;  /* 0x0000000d020d7207 */ /* 0x000fe20005800000 */
[----:B------:R-:W-:Y:S01]  /*1760*/  @!P4 IMAD.MOV R4, RZ, RZ, -R4 ;  /* 0x000000ffff04c224 */ /* 0x000fe200078e0a04 */
[----:B------:R-:W-:Y:S01]  /*1770*/  IADD3 R7, P6, R0, UR10, RZ ;  /* 0x0000000a00077c10 */ /* 0x000fe2000ffde0ff */
[----:B------:R-:W-:Y:S01]  /*1780*/  IMAD R11, R11, UR8, RZ ;  /* 0x000000080b0b7c24 */ /* 0x000fe2000f8e02ff */
[----:B------:R-:W-:Y:S01]  /*1790*/  SEL R14, R2, R14, !P3 ;  /* 0x0000000e020e7207 */ /* 0x000fe20005800000 */
[----:B------:R-:W-:Y:S01]  /*17a0*/  IMAD R12, R12, UR8, RZ ;  /* 0x000000080c0c7c24 */ /* 0x000fe2000f8e02ff */
[C---:B------:R-:W-:Y:S01]  /*17b0*/  SEL R15, R2.reuse, R15, !P3 ;  /* 0x0000000f020f7207 */ /* 0x040fe20005800000 */
[----:B------:R-:W-:Y:S01]  /*17c0*/  IMAD R13, R13, UR8, RZ ;  /* 0x000000080d0d7c24 */ /* 0x000fe2000f8e02ff */
[C---:B------:R-:W-:Y:S01]  /*17d0*/  SEL R16, R2.reuse, R16, !P3 ;  /* 0x0000001002107207 */ /* 0x040fe20005800000 */
[----:B------:R-:W-:Y:S01]  /*17e0*/  @!P5 IMAD.MOV R17, RZ, RZ, -R17 ;  /* 0x000000ffff11d224 */ /* 0x000fe200078e0a11 */
[----:B------:R-:W-:Y:S01]  /*17f0*/  SEL R6, R2, R4, !P3 ;  /* 0x0000000402067207 */ /* 0x000fe20005800000 */
[----:B------:R-:W-:Y:S01]  /*1800*/  IMAD R4, R5, UR5, RZ ;  /* 0x0000000505047c24 */ /* 0x000fe2000f8e02ff */
[----:B------:R-:W-:Y:S01]  /*1810*/  LEA.HI.X.SX32 R8, R0, UR11, 0x1, P6 ;  /* 0x0000000b00087c11 */ /* 0x000fe2000b0f0eff */
[----:B------:R-:W-:Y:S01]  /*1820*/  IMAD R14, R14, UR8, RZ ;  /* 0x000000080e0e7c24 */ /* 0x000fe2000f8e02ff */
[-C--:B------:R-:W-:Y:S01]  /*1830*/  IADD3 R19, P6, R11, R7.reuse, RZ ;  /* 0x000000070b137210 */ /* 0x080fe20007fde0ff */
[----:B------:R-:W-:Y:S01]  /*1840*/  IMAD R15, R15, UR8, RZ ;  /* 0x000000080f0f7c24 */ /* 0x000fe2000f8e02ff */
[-C--:B------:R-:W-:Y:S01]  /*1850*/  IADD3 R5, P5, R12, R7.reuse, RZ ;  /* 0x000000070c057210 */ /* 0x080fe20007fbe0ff */
[----:B------:R-:W-:Y:S01]  /*1860*/  IMAD R16, R16, UR8, RZ ;  /* 0x0000000810107c24 */ /* 0x000fe2000f8e02ff */
[----:B------:R-:W-:Y:S01]  /*1870*/  IADD3 R9, P4, R13, R7, RZ ;  /* 0x000000070d097210 */ /* 0x000fe20007f9e0ff */
[----:B------:R0:W-:Y:S01]  /*1880*/  STL [R1+0x108], R19 ;  /* 0x0001081301007387 */ /* 0x0001e20000100800 */
[----:B------:R-:W-:Y:S01]  /*1890*/  SEL R17, R2, R17, !P3 ;  /* 0x0000001102117207 */ /* 0x000fe20005800000 */
[----:B------:R-:W-:Y:S01]  /*18a0*/  IMAD R6, R6, UR8, RZ ;  /* 0x0000000806067c24 */ /* 0x000fe2000f8e02ff */
[----:B------:R-:W-:Y:S01]  /*18b0*/  ULDC.64 UR10, c[0x0][0x210] ;  /* 0x00008400000a7ab9 */ /* 0x000fe20000000a00 */
[----:B------:R1:W-:Y:S01]  /*18c0*/  STL [R1+0x114], R5 ;  /* 0x0001140501007387 */ /* 0x0003e20000100800 */
[----:B------:R-:W-:Y:S01]  /*18d0*/  IMAD R0, R21, UR5, RZ ;  /* 0x0000000515007c24 */ /* 0x000fe2000f8e02ff */
[----:B------:R-:W-:Y:S01]  /*18e0*/  ULDC UR26, c[0x0][0x238] ;  /* 0x00008e00001a7ab9 */ /* 0x000fe20000000800 */
[----:B------:R-:W-:Y:S01]  /*18f0*/  IMAD R17, R17, UR8, RZ ;  /* 0x0000000811117c24 */ /* 0x000fe2000f8e02ff */
[----:B------:R2:W-:Y:S01]  /*1900*/  STL [R1+0x11c], R9 ;  /* 0x00011c0901007387 */ /* 0x0005e20000100800 */
[----:B------:R-:W-:Y:S01]  /*1910*/  IMAD R2, R22, UR5, RZ ;  /* 0x0000000516027c24 */ /* 0x000fe2000f8e02ff */
[----:B0-----:R-:W-:Y:S01]  /*1920*/  IADD3 R19, P3, R14, R7, RZ ;  /* 0x000000070e137210 */ /* 0x001fe20007f7e0ff */
[----:B------:R-:W-:Y:S01]  /*1930*/  IMAD R3, R23, UR5, RZ ;  /* 0x0000000517037c24 */ /* 0x000fe2000f8e02ff */
[----:B------:R-:W-:Y:S01]  /*1940*/  UIADD3 UR5, UR4, 0x8000, URZ ;  /* 0x0000800004057890 */ /* 0x000fe2000fffe03f */
[----:B------:R-:W-:-:S02]  /*1950*/  CS2R R62, SRZ ;  /* 0x00000000003e7805 */ /* 0x000fc4000001ff00 */
[-C--:B-1----:R-:W-:Y:S01]  /*1960*/  IADD3 R5, P2, R15, R7.reuse, RZ ;  /* 0x000000070f057210 */ /* 0x082fe20007f5e0ff */
[----:B------:R0:W-:Y:S01]  /*1970*/  STL [R1+0x124], R19 ;  /* 0x0001241301007387 */ /* 0x0001e20000100800 */
[----:B------:R-:W-:Y:S01]  /*1980*/  USHF.R.U32.HI UR14, URZ, 0x4, UR5 ;  /* 0x000000043f0e7899 */ /* 0x000fe20008011605 */
[----:B------:R-:W-:Y:S02]  /*1990*/  CS2R R48, SRZ ;  /* 0x0000000000307805 */ /* 0x000fe4000001ff00 */
[-C--:B--2---:R-:W-:Y:S01]  /*19a0*/  IADD3 R9, P1, R16, R7.reuse, RZ ;  /* 0x0000000710097210 */ /* 0x084fe20007f3e0ff */
[----:B------:R1:W-:Y:S01]  /*19b0*/  STL [R1+0x12c], R5 ;  /* 0x00012c0501007387 */ /* 0x0003e20000100800 */
[----:B------:R-:W-:Y:S01]  /*19c0*/  USGXT.U32 UR14, UR14, 0xe ;  /* 0x0000000e0e0e789a */ /* 0x000fe20008000000 */
[----:B------:R-:W-:Y:S01]  /*19d0*/  CS2R R50, SRZ ;  /* 0x0000000000327805 */ /* 0x000fe2000001ff00 */
[----:B------:R-:W-:Y:S01]  /*19e0*/  UIMAD UR5, UR33, 0x3c, URZ ;  /* 0x0000003c210578a4 */ /* 0x000fe2000f8e023f */
[----:B------:R2:W-:Y:S01]  /*19f0*/  STL [R1+0x134], R9 ;  /* 0x0001340901007387 */ /* 0x0005e20000100800 */
[----:B------:R-:W-:Y:S01]  /*1a00*/  UIMAD UR26, UR26, 0x5, URZ ;  /* 0x000000051a1a78a4 */ /* 0x000fe2000f8e023f */
[-C--:B0-----:R-:W-:Y:S01]  /*1a10*/  IADD3 R19, P0, R17, R7.reuse, RZ ;  /* 0x0000000711137210 */ /* 0x081fe20007f1e0ff */
[----:B------:R-:W-:Y:S01]  /*1a20*/  ULDC UR23, c[0x0][0x238] ;  /* 0x00008e0000177ab9 */ /* 0x000fe20000000800 */
[----:B------:R-:W-:Y:S01]  /*1a30*/  ULDC UR22, c[0x0][0x238] ;  /* 0x00008e0000167ab9 */ /* 0x000fe20000000800 */
[----:B------:R-:W-:Y:S01]  /*1a40*/  USHF.L.U32 UR23, UR23, 0x2, URZ ;  /* 0x0000000217177899 */ /* 0x000fe2000800063f */
[-C--:B-1----:R-:W-:Y:S01]  /*1a50*/  LEA.HI.X.SX32 R5, R11, R8.reuse, 0x1, P6 ;  /* 0x000000080b057211 */ /* 0x082fe200030f0eff */
[----:B------:R-:W-:Y:S01]  /*1a60*/  STL [R1+0x13c], R19 ;  /* 0x00013c1301007387 */ /* 0x000fe20000100800 */
[-C--:B------:R-:W-:Y:S01]  /*1a70*/  LEA.HI.X.SX32 R11, R13, R8.reuse, 0x1, P4 ;  /* 0x000000080d0b7211 */ /* 0x080fe200020f0eff */
[----:B------:R-:W-:Y:S01]  /*1a80*/  UIMAD UR22, UR22, 0x3, URZ ;  /* 0x00000003161678a4 */ /* 0x000fe2000f8e023f */
[----:B--2---:R-:W-:Y:S01]  /*1a90*/  IADD3 R9, P6, R6, R7, RZ ;  /* 0x0000000706097210 */ /* 0x004fe20007fde0ff */
[----:B------:R-:W-:Y:S01]  /*1aa0*/  USHF.R.U32.HI UR12, URZ, 0x4, UR4 ;  /* 0x000000043f0c7899 */ /* 0x000fe20008011604 */
[----:B------:R-:W-:Y:S01]  /*1ab0*/  LEA.HI.X.SX32 R7, R12, R8, 0x1, P5 ;  /* 0x000000080c077211 */ /* 0x000fe200028f0eff */
[----:B------:R-:W-:Y:S01]  /*1ac0*/  IMAD.U32 R12, RZ, RZ, UR61 ;  /* 0x0000003dff0c7e24 */ /* 0x000fe2000f8e00ff */
[----:B------:R-:W-:Y:S01]  /*1ad0*/  ULDC UR19, c[0x0][0x238] ;  /* 0x00008e0000137ab9 */ /* 0x000fe20000000800 */
[----:B------:R0:W-:Y:S01]  /*1ae0*/  STL [R1+0x144], R9 ;  /* 0x0001440901007387 */ /* 0x0001e20000100800 */
[----:B------:R-:W-:Y:S01]  /*1af0*/  USGXT.U32 UR12, UR12, 0xe ;  /* 0x0000000e0c0c789a */ /* 0x000fe20008000000 */
[----:B------:R-:W-:Y:S01]  /*1b00*/  CS2R R52, SRZ ;  /* 0x0000000000347805 */ /* 0x000fe2000001ff00 */
[----:B------:R-:W-:Y:S01]  /*1b10*/  USHF.L.U32 UR19, UR19, 0x1, URZ ;  /* 0x0000000113137899 */ /* 0x000fe2000800063f */
[----:B------:R1:W-:Y:S01]  /*1b20*/  STL [R1+0x10c], R7 ;  /* 0x00010c0701007387 */ /* 0x0003e20000100800 */
[----:B------:R-:W-:Y:S01]  /*1b30*/  UMOV UR8, URZ ;  /* 0x0000003f00087c82 */ /* 0x000fe20008000000 */
[----:B------:R-:W-:Y:S01]  /*1b40*/  ULDC UR59, c[0x0][0x238] ;  /* 0x00008e00003b7ab9 */ /* 0x000fe20000000800 */
[----:B------:R-:W-:Y:S01]  /*1b50*/  ULDC UR18, c[0x0][0x238] ;  /* 0x00008e0000127ab9 */ /* 0x000fe20000000800 */
[----:B------:R2:W-:Y:S01]  /*1b60*/  STL [R1+0x118], R11 ;  /* 0x0001180b01007387 */ /* 0x0005e20000100800 */
[----:B------:R-:W-:-:S02]  /*1b70*/  CS2R R54, SRZ ;  /* 0x0000000000367805 */ /* 0x000fc4000001ff00 */
[-C--:B0-----:R-:W-:Y:S02]  /*1b80*/  LEA.HI.X.SX32 R9, R14, R8.reuse, 0x1, P3 ;  /* 0x000000080e097211 */ /* 0x081fe400018f0eff */
[----:B------:R-:W-:Y:S02]  /*1b90*/  CS2R R40, SRZ ;  /* 0x0000000000287805 */ /* 0x000fe4000001ff00 */
[----:B------:R-:W-:Y:S02]  /*1ba0*/  CS2R R42, SRZ ;  /* 0x00000000002a7805 */ /* 0x000fe4000001ff00 */
[----:B------:R-:W-:Y:S02]  /*1bb0*/  CS2R R44, SRZ ;  /* 0x00000000002c7805 */ /* 0x000fe4000001ff00 */
[----:B-1----:R-:W-:Y:S01]  /*1bc0*/  LEA.HI.X.SX32 R7, R15, R8, 0x1, P2 ;  /* 0x000000080f077211 */ /* 0x002fe200010f0eff */
[----:B------:R0:W-:Y:S01]  /*1bd0*/  STL [R1+0x120], R9 ;  /* 0x0001200901007387 */ /* 0x0001e20000100800 */
[----:B------:R-:W-:-:S02]  /*1be0*/  CS2R R46, SRZ ;  /* 0x00000000002e7805 */ /* 0x000fc4000001ff00 */
[----:B------:R-:W-:Y:S02]  /*1bf0*/  CS2R R32, SRZ ;  /* 0x0000000000207805 */ /* 0x000fe4000001ff00 */
[----:B--2---:R-:W-:Y:S01]  /*1c00*/  LEA.HI.X.SX32 R11, R16, R8, 0x1, P1 ;  /* 0x00000008100b7211 */ /* 0x004fe200008f0eff */
[----:B------:R1:W-:Y:S01]  /*1c10*/  STL [R1+0x128], R7 ;  /* 0x0001280701007387 */ /* 0x0003e20000100800 */
[----:B------:R-:W-:Y:S02]  /*1c20*/  CS2R R34, SRZ ;  /* 0x0000000000227805 */ /* 0x000fe4000001ff00 */
[----:B------:R-:W-:Y:S02]  /*1c30*/  CS2R R36, SRZ ;  /* 0x0000000000247805 */ /* 0x000fe4000001ff00 */
[----:B------:R-:W-:Y:S01]  /*1c40*/  CS2R R38, SRZ ;  /* 0x0000000000267805 */ /* 0x000fe2000001ff00 */
[----:B------:R2:W-:Y:S01]  /*1c50*/  STL [R1+0x130], R11 ;  /* 0x0001300b01007387 */ /* 0x0005e20000100800 */
[----:B------:R-:W-:-:S02]  /*1c60*/  CS2R R24, SRZ ;  /* 0x0000000000187805 */ /* 0x000fc4000001ff00 */
[-C--:B0-----:R-:W-:Y:S02]  /*1c70*/  LEA.HI.X.SX32 R9, R17, R8.reuse, 0x1, P0 ;  /* 0x0000000811097211 */ /* 0x081fe400000f0eff */
[----:B------:R-:W-:Y:S02]  /*1c80*/  CS2R R26, SRZ ;  /* 0x00000000001a7805 */ /* 0x000fe4000001ff00 */
[----:B------:R-:W-:Y:S02]  /*1c90*/  IADD3 R14, P0, R0, UR10, RZ ;  /* 0x0000000a000e7c10 */ /* 0x000fe4000ff1e0ff */
[----:B------:R-:W-:Y:S02]  /*1ca0*/  CS2R R28, SRZ ;  /* 0x00000000001c7805 */ /* 0x000fe4000001ff00 */
[----:B-1----:R-:W-:Y:S01]  /*1cb0*/  LEA.HI.X.SX32 R7, R6, R8, 0x1, P6 ;  /* 0x0000000806077211 */ /* 0x002fe200030f0eff */
[----:B------:R0:W-:Y:S01]  /*1cc0*/  STL [R1+0x138], R9 ;  /* 0x0001380901007387 */ /* 0x0001e20000100800 */
[----:B------:R-:W-:-:S02]  /*1cd0*/  IADD3 R6, P1, R2, UR10, RZ ;  /* 0x0000000a02067c10 */ /* 0x000fc4000ff3e0ff */
[----:B------:R-:W-:Y:S02]  /*1ce0*/  CS2R R30, SRZ ;  /* 0x00000000001e7805 */ /* 0x000fe4000001ff00 */
[----:B------:R-:W-:Y:S01]  /*1cf0*/  IADD3 R8, P3, R4, UR10, RZ ;  /* 0x0000000a04087c10 */ /* 0x000fe2000ff7e0ff */
[----:B------:R1:W-:Y:S01]  /*1d00*/  STL [R1+0x140], R7 ;  /* 0x0001400701007387 */ /* 0x0003e20000100800 */
[----:B--2---:R-:W-:Y:S01]  /*1d10*/  IMAD.SHL.U32 R11, R18, 0x8, RZ ;  /* 0x00000008120b7824 */ /* 0x004fe200078e00ff */
[----:B------:R-:W-:Y:S01]  /*1d20*/  LEA.HI.X.SX32 R0, R0, UR11, 0x1, P0 ;  /* 0x0000000b00007c11 */ /* 0x000fe200080f0eff */
[----:B------:R-:W-:Y:S01]  /*1d30*/  USHF.R.S32.HI UR61, URZ, 0x1f, UR61 ;  /* 0x0000001f3f3d7899 */ /* 0x000fe2000801143d */
[----:B------:R-:W-:Y:S02]  /*1d40*/  LEA.HI.X.SX32 R2, R2, UR11, 0x1, P1 ;  /* 0x0000000b02027c11 */ /* 0x000fe400088f0eff */
[----:B------:R-:W-:Y:S01]  /*1d50*/  LEA.HI.X.SX32 R4, R4, UR11, 0x1, P3 ;  /* 0x0000000b04047c11 */ /* 0x000fe200098f0eff */
[----:B------:R2:W-:Y:S01]  /*1d60*/  STL [R1+0x9b0], R11 ;  /* 0x0009b00b01007387 */ /* 0x0005e20000100800 */
[----:B------:R-:W-:Y:S01]  /*1d70*/  IADD3 R13, P0, R8, UR53, RZ ;  /* 0x00000035080d7c10 */ /* 0x000fe2000ff1e0ff */
[----:B0-----:R-:W-:Y:S01]  /*1d80*/  IMAD.MOV.U32 R9, RZ, RZ, RZ ;  /* 0x000000ffff097224 */ /* 0x001fe200078e00ff */
[C---:B-1----:R-:W-:Y:S01]  /*1d90*/  IADD3 R7, P2, R3.reuse, UR10, RZ ;  /* 0x0000000a03077c10 */ /* 0x042fe2000ff5e0ff */
[----:B------:R-:W-:Y:S01]  /*1da0*/  UMOV UR10, 0xfffffffe ;  /* 0xfffffffe000a7882 */ /* 0x000fe20000000000 */
[----:B------:R0:W-:Y:S02]  /*1db0*/  STL [R1+0x99c], R12 ;  /* 0x00099c0c01007387 */ /* 0x0001e40000100800 */
[----:B------:R-:W-:Y:S01]  /*1dc0*/  LEA.HI.X.SX32 R3, R3, UR11, 0x1, P2 ;  /* 0x0000000b03037c11 */ /* 0x000fe200090f0eff */
[----:B------:R-:W-:Y:S01]  /*1dd0*/  UMOV UR11, 0x7fffffdf ;  /* 0x7fffffdf000b7882 */ /* 0x000fe20000000000 */
[----:B------:R-:W-:Y:S01]  /*1de0*/  IADD3 R15, P1, R7, UR53, RZ ;  /* 0x00000035070f7c10 */ /* 0x000fe2000ff3e0ff */
[----:B------:R-:W-:Y:S01]  /*1df0*/  UIADD3.64 UR10, UR14, -UR10, URZ ;  /* 0x8000000a0e0a7297 */ /* 0x000fe2000fffe03f */
[----:B------:R1:W-:Y:S01]  /*1e00*/  STL [R1+0x14c], R13 ;  /* 0x00014c0d01007387 */ /* 0x0003e20000100800 */
[----:B------:R-:W-:Y:S01]  /*1e10*/  USHF.R.S32.HI UR15, URZ, 0x1f, UR53 ;  /* 0x0000001f3f0f7899 */ /* 0x000fe20008011435 */
[----:B--2---:R-:W-:-:S02]  /*1e20*/  LOP3.LUT R11, R11, 0x30, RZ, 0xc0, !PT ;  /* 0x000000300b0b7812 */ /* 0x004fc400078ec0ff */
[----:B0-----:R-:W-:Y:S01]  /*1e30*/  IADD3 R12, P2, R6, UR53, RZ ;  /* 0x00000035060c7c10 */ /* 0x001fe2000ff5e0ff */
[----:B------:R0:W-:Y:S04]  /*1e40*/  STL [R1+0x154], R15 ;  /* 0x0001540f01007387 */ /* 0x0001e80000100800 */
[----:B------:R2:W-:Y:S01]  /*1e50*/  STL [R1+0x15c], R12 ;  /* 0x00015c0c01007387 */ /* 0x0005e20000100800 */
[----:B-1----:R-:W-:Y:S01]  /*1e60*/  IADD3 R13, P3, R14, UR53, RZ ;  /* 0x000000350e0d7c10 */ /* 0x002fe2000ff7e0ff */
[----:B------:R-:W-:-:S04]  /*1e70*/  UIMAD UR53, UR33, 0x30, URZ ;  /* 0x00000030213578a4 */ /* 0x000fc8000f8e023f */
[----:B------:R1:W-:Y:S01]  /*1e80*/  STL [R1+0x164], R13 ;  /* 0x0001640d01007387 */ /* 0x0003e20000100800 */
[----:B0-----:R-:W-:Y:S02]  /*1e90*/  IADD3.X R15, R3, UR15, RZ, P1, !PT ;  /* 0x0000000f030f7c10 */ /* 0x001fe40008ffe4ff */
[----:B--2---:R-:W-:-:S05]  /*1ea0*/  IADD3.X R12, R4, UR15, RZ, P0, !PT ;  /* 0x0000000f040c7c10 */ /* 0x004fca00087fe4ff */
[----:B------:R0:W-:Y:S01]  /*1eb0*/  STL [R1+0x148], R12 ;  /* 0x0001480c01007387 */ /* 0x0001e20000100800 */
[----:B-1----:R-:W-:-:S03]  /*1ec0*/  IADD3.X R13, R2, UR15, RZ, P2, !PT ;  /* 0x0000000f020d7c10 */ /* 0x002fc600097fe4ff */
[----:B------:R1:W-:Y:S04]  /*1ed0*/  STL [R1+0x150], R15 ;  /* 0x0001500f01007387 */ /* 0x0003e80000100800 */
[----:B------:R2:W-:Y:S01]  /*1ee0*/  STL [R1+0x158], R13 ;  /* 0x0001580d01007387 */ /* 0x0005e20000100800 */
[----:B0-----:R-:W-:Y:S01]  /*1ef0*/  IADD3.X R12, R0, UR15, RZ, P3, !PT ;  /* 0x0000000f000c7c10 */ /* 0x001fe20009ffe4ff */
[----:B------:R-:W-:Y:S02]  /*1f00*/  USHF.R.S32.HI UR15, URZ, 0x1f, UR25 ;  /* 0x0000001f3f0f7899 */ /* 0x000fe40008011419 */
[----:B-1----:R-:W-:Y:S02]  /*1f10*/  IADD3 R15, P1, R7, UR25, RZ ;  /* 0x00000019070f7c10 */ /* 0x002fe4000ff3e0ff */
[----:B------:R0:W-:Y:S01]  /*1f20*/  STL [R1+0x160], R12 ;  /* 0x0001600c01007387 */ /* 0x0001e20000100800 */
[----:B--2---:R-:W-:-:S05]  /*1f30*/  IADD3 R13, P0, R8, UR25, RZ ;  /* 0x00000019080d7c10 */ /* 0x004fca000ff1e0ff */
[----:B------:R1:W-:Y:S01]  /*1f40*/  STL [R1+0x16c], R13 ;  /* 0x00016c0d01007387 */ /* 0x0003e20000100800 */
[----:B0-----:R-:W-:-:S03]  /*1f50*/  IADD3 R12, P2, R6, UR25, RZ ;  /* 0x00000019060c7c10 */ /* 0x001fc6000ff5e0ff */
[----:B------:R0:W-:Y:S04]  /*1f60*/  STL [R1+0x174], R15 ;  /* 0x0001740f01007387 */ /* 0x0001e80000100800 */
[----:B------:R2:W-:Y:S01]  /*1f70*/  STL [R1+0x17c], R12 ;  /* 0x00017c0c01007387 */ /* 0x0005e20000100800 */
[----:B-1----:R-:W-:Y:S01]  /*1f80*/  IADD3 R13, P3, R14, UR25, RZ ;  /* 0x000000190e0d7c10 */ /* 0x002fe2000ff7e0ff */
[----:B------:R-:W-:Y:S01]  /*1f90*/  UIMAD UR25, UR33, 0x2f, URZ ;  /* 0x0000002f211978a4 */ /* 0x000fe2000f8e023f */
[----:B0-----:R-:W-:-:S03]  /*1fa0*/  IADD3.X R15, R3, UR15, RZ, P1, !PT ;  /* 0x0000000f030f7c10 */ /* 0x001fc60008ffe4ff */
[----:B------:R0:W-:Y:S01]  /*1fb0*/  STL [R1+0x184], R13 ;  /* 0x0001840d01007387 */ /* 0x0001e20000100800 */
[----:B--2---:R-:W-:-:S05]  /*1fc0*/  IADD3.X R12, R4, UR15, RZ, P0, !PT ;  /* 0x0000000f040c7c10 */ /* 0x004fca00087fe4ff */
[----:B------:R1:W-:Y:S01]  /*1fd0*/  STL [R1+0x168], R12 ;  /* 0x0001680c01007387 */ /* 0x0003e20000100800 */
[----:B0-----:R-:W-:-:S03]  /*1fe0*/  IADD3.X R13, R2, UR15, RZ, P2, !PT ;  /* 0x0000000f020d7c10 */ /* 0x001fc600097fe4ff */
[----:B------:R0:W-:Y:S04]  /*1ff0*/  STL [R1+0x170], R15 ;  /* 0x0001700f01007387 */ /* 0x0001e80000100800 */
[----:B------:R2:W-:Y:S01]  /*2000*/  STL [R1+0x178], R13 ;  /* 0x0001780d01007387 */ /* 0x0005e20000100800 */
[----:B-1----:R-:W-:Y:S01]  /*2010*/  IADD3.X R12, R0, UR15, RZ, P3, !PT ;  /* 0x0000000f000c7c10 */ /* 0x002fe20009ffe4ff */
[----:B------:R-:W-:Y:S02]  /*2020*/  USHF.R.S32.HI UR15, URZ, 0x1f, UR17 ;  /* 0x0000001f3f0f7899 */ /* 0x000fe40008011411 */
[----:B0-----:R-:W-:Y:S02]  /*2030*/  IADD3 R15, P1, R7, UR17, RZ ;  /* 0x00000011070f7c10 */ /* 0x001fe4000ff3e0ff */
        /* <DEDUP_REMOVED lines=34> */
[----:B------:R-:W-:Y:S01]  /*2260*/  UIMAD UR15, UR33, 0x2c, URZ ;  /* 0x0000002c210f78a4 */ /* 0x000fe2000f8e023f */
[----:B0-----:R-:W-:-:S03]  /*2270*/  IADD3 R15, P1, R7, UR57, RZ ;  /* 0x00000039070f7c10 */ /* 0x001fc6000ff3e0ff */
[----:B------:R0:W-:Y:S01]  /*2280*/  STL [R1+0x1c0], R12 ;  /* 0x0001c00c01007387 */ /* 0x0001e20000100800 */
[----:B--2---:R-:W-:-:S05]  /*2290*/  IADD3 R13, P0, R8, UR57, RZ ;  /* 0x00000039080d7c10 */ /* 0x004fca000ff1e0ff */
[----:B------:R1:W-:Y:S01]  /*22a0*/  STL [R1+0x1cc], R13 ;  /* 0x0001cc0d01007387 */ /* 0x0003e20000100800 */
[----:B0-----:R-:W-:-:S03]  /*22b0*/  IADD3 R12, P2, R6, UR57, RZ ;  /* 0x00000039060c7c10 */ /* 0x001fc6000ff5e0ff */
[----:B------:R0:W-:Y:S04]  /*22c0*/  STL [R1+0x1d4], R15 ;  /* 0x0001d40f01007387 */ /* 0x0001e80000100800 */
[----:B------:R2:W-:Y:S01]  /*22d0*/  STL [R1+0x1dc], R12 ;  /* 0x0001dc0c01007387 */ /* 0x0005e20000100800 */
[----:B-1----:R-:W-:Y:S01]  /*22e0*/  IADD3 R13, P3, R14, UR57, RZ ;  /* 0x000000390e0d7c10 */ /* 0x002fe2000ff7e0ff */
[----:B------:R-:W-:Y:S01]  /*22f0*/  USHF.R.S32.HI UR57, URZ, 0x1f, UR37 ;  /* 0x0000001f3f397899 */ /* 0x000fe20008011425 */
        /* <DEDUP_REMOVED lines=8> */
[----:B------:R-:W-:Y:S01]  /*2380*/  USHF.R.S32.HI UR58, URZ, 0x1f, UR51 ;  /* 0x0000001f3f3a7899 */ /* 0x000fe20008011433 */
        /* <DEDUP_REMOVED lines=188> */
[----:B------:R-:W-:Y:S01]  /*2f50*/  USHF.L.U32 UR53, UR33, 0x5, URZ ;  /* 0x0000000521357899 */ /* 0x000fe2000800063f */
        /* <DEDUP_REMOVED lines=53> */
[----:B------:R-:W-:Y:S02]  /*32b0*/  USHF.L.U32 UR5, UR33, 0x6, URZ ;  /* 0x0000000621057899 */ /* 0x000fe4000800063f */
[----:B------:R-:W-:Y:S01]  /*32c0*/  UIMAD UR33, UR33, 0x1d, URZ ;  /* 0x0000001d212178a4 */ /* 0x000fe2000f8e023f */
[----:B0-----:R-:W-:Y:S01]  /*32d0*/  IADD3.X R15, R3, UR58, RZ, P1, !PT ;  /* 0x0000003a030f7c10 */ /* 0x001fe20008ffe4ff */
[----:B------:R0:W-:Y:S01]  /*32e0*/  STL [R1+0x3a4], R13 ;  /* 0x0003a40d01007387 */ /* 0x0001e20000100800 */
[----:B------:R-:W-:Y:S01]  /*32f0*/  USHF.R.S32.HI UR60, URZ, 0x1f, UR5 ;  /* 0x0000001f3f3c7899 */ /* 0x000fe20008011405 */
        /* <DEDUP_REMOVED lines=9> */
[----:B--2---:R-:W-:-:S02]  /*3390*/  IADD3 R13, P2, R6, UR15, RZ ;  /* 0x0000000f060d7c10 */ /* 0x004fc4000ff5e0ff */
[----:B0-----:R-:W-:-:S05]  /*33a0*/  IADD3 R12, P0, R8, UR15, RZ ;  /* 0x0000000f080c7c10 */ /* 0x001fca000ff1e0ff */
[----:B------:R0:W-:Y:S04]  /*33b0*/  STL [R1+0x3ac], R12 ;  /* 0x0003ac0c01007387 */ /* 0x0001e80000100800 */
[----:B------:R1:W-:Y:S04]  /*33c0*/  STL [R1+0x3b4], R15 ;  /* 0x0003b40f01007387 */ /* 0x0003e80000100800 */
[----:B------:R2:W-:Y:S01]  /*33d0*/  STL [R1+0x3bc], R13 ;  /* 0x0003bc0d01007387 */ /* 0x0005e20000100800 */
[----:B0-----:R-:W-:Y:S01]  /*33e0*/  IADD3 R12, P3, R14, UR15, RZ ;  /* 0x0000000f0e0c7c10 */ /* 0x001fe2000ff7e0ff */
[----:B------:R-:W-:-:S02]  /*33f0*/  USHF.R.S32.HI UR15, URZ, 0x1f, UR55 ;  /* 0x0000001f3f0f7899 */ /* 0x000fc40008011437 */
[----:B------:R-:W-:Y:S01]  /*3400*/  USHF.R.S32.HI UR55, URZ, 0x1f, UR47 ;  /* 0x0000001f3f377899 */ /* 0x000fe2000801142f */
[----:B-1----:R-:W-:Y:S01]  /*3410*/  IADD3.X R15, R3, UR58, RZ, P1, !PT ;  /* 0x0000003a030f7c10 */ /* 0x002fe20008ffe4ff */
[----:B------:R0:W-:Y:S01]  /*3420*/  STL [R1+0x3c4], R12 ;  /* 0x0003c40c01007387 */ /* 0x0001e20000100800 */
[----:B--2---:R-:W-:Y:S02]  /*3430*/  IADD3.X R13, R2, UR58, RZ, P2, !PT ;  /* 0x0000003a020d7c10 */ /* 0x004fe400097fe4ff */
[----:B0-----:R-:W-:-:S05]  /*3440*/  IADD3.X R12, R4, UR58, RZ, P0, !PT ;  /* 0x0000003a040c7c10 */ /* 0x001fca00087fe4ff */
[----:B------:R0:W-:Y:S04]  /*3450*/  STL [R1+0x3a8], R12 ;  /* 0x0003a80c01007387 */ /* 0x0001e80000100800 */
[----:B------:R1:W-:Y:S04]  /*3460*/  STL [R1+0x3b0], R15 ;  /* 0x0003b00f01007387 */ /* 0x0003e80000100800 */
[----:B------:R2:W-:Y:S01]  /*3470*/  STL [R1+0x3b8], R13 ;  /* 0x0003b80d01007387 */ /* 0x0005e20000100800 */
[----:B0-----:R-:W-:Y:S01]  /*3480*/  IADD3.X R12, R0, UR58, RZ, P3, !PT ;  /* 0x0000003a000c7c10 */ /* 0x001fe20009ffe4ff */
[----:B------:R-:W-:-:S02]  /*3490*/  USHF.R.S32.HI UR58, URZ, 0x1f, UR37 ;  /* 0x0000001f3f3a7899 */ /* 0x000fc40008011425 */
        /* <DEDUP_REMOVED lines=71> */
[----:B------:R-:W-:Y:S01]  /*3910*/  ULDC UR58, c[0x0][0x238] ;  /* 0x00008e00003a7ab9 */ /* 0x000fe20000000800 */
        /* <DEDUP_REMOVED lines=293> */
[----:B------:R-:W-:Y:S04]  /*4b70*/  STL [R1+0x658], R15 ;  /* 0x0006580f01007387 */ /* 0x000fe80000100800 */
[----:B------:R0:W-:Y:S01]  /*4b80*/  STL [R1+0x660], R12 ;  /* 0x0006600c01007387 */ /* 0x0001e20000100800 */
[----:B-1----:R-:W-:Y:S01]  /*4b90*/  IADD3 R13, P3, R14, UR39, RZ ;  /* 0x000000270e0d7c10 */ /* 0x002fe2000ff7e0ff */
[----:B------:R-:W-:-:S04]  /*4ba0*/  USHF.R.S32.HI UR39, URZ, 0x1f, UR19 ;  /* 0x0000001f3f277899 */ /* 0x000fc80008011413 */
[----:B------:R1:W-:Y:S01]  /*4bb0*/  STL [R1+0x668], R13 ;  /* 0x0006680d01007387 */ /* 0x0003e20000100800 */
[----:B0-----:R-:W-:Y:S02]  /*4bc0*/  SHF.R.S32.HI R12, RZ, 0x6, R10 ;  /* 0x00000006ff0c7819 */ /* 0x001fe4000001140a */
[----:B------:R-:W-:-:S03]  /*4bd0*/  IADD3.X R10, R4, UR57, RZ, P0, !PT ;  /* 0x00000039040a7c10 */ /* 0x000fc600087fe4ff */
[----:B------:R0:W-:Y:S01]  /*4be0*/  STL [R1+0x9ac], R12 ;  /* 0x0009ac0c01007387 */ /* 0x0001e20000100800 */
[----:B-1----:R-:W-:-:S03]  /*4bf0*/  IADD3.X R13, R3, UR57, RZ, P1, !PT ;  /* 0x00000039030d7c10 */ /* 0x002fc60008ffe4ff */
[----:B------:R1:W-:Y:S04]  /*4c00*/  STL [R1+0x64c], R10 ;  /* 0x00064c0a01007387 */ /* 0x0003e80000100800 */
[----:B------:R2:W-:Y:S01]  /*4c10*/  STL [R1+0x654], R13 ;  /* 0x0006540d01007387 */ /* 0x0005e20000100800 */
[----:B0-----:R-:W-:Y:S02]  /*4c20*/  IADD3.X R12, R2, UR57, RZ, P2, !PT ;  /* 0x00000039020c7c10 */ /* 0x001fe400097fe4ff */
[----:B-1----:R-:W-:-:S03]  /*4c30*/  IADD3.X R10, R0, UR57, RZ, P3, !PT ;  /* 0x00000039000a7c10 */ /* 0x002fc60009ffe4ff */
[----:B------:R0:W-:Y:S01]  /*4c40*/  STL [R1+0x65c], R12 ;  /* 0x00065c0c01007387 */ /* 0x0001e20000100800 */
[----:B------:R-:W-:Y:S01]  /*4c50*/  UIADD3 UR57, UP0, UR12, 0x2, URZ ;  /* 0x000000020c397890 */ /* 0x000fe2000ff1e03f */
[----:B--2---:R-:W-:Y:S02]  /*4c60*/  IADD3 R13, P1, R7, UR56, RZ ;  /* 0x00000038070d7c10 */ /* 0x004fe4000ff3e0ff */
[----:B------:R1:W-:Y:S01]  /*4c70*/  STL [R1+0x664], R10 ;  /* 0x0006640a01007387 */ /* 0x0003e20000100800 */
[----:B------:R-:W-:Y:S01]  /*4c80*/  UIADD3.X UR8, UR8, -0x7fffffe0, URZ, UP0, !UPT ;  /* 0x8000002008087890 */ /* 0x000fe200087fe43f */
[----:B0-----:R-:W-:Y:S02]  /*4c90*/  IADD3 R12, P0, R8, UR56, RZ ;  /* 0x00000038080c7c10 */ /* 0x001fe4000ff1e0ff */
[----:B-1----:R-:W-:-:S03]  /*4ca0*/  IADD3 R10, P2, R6, UR56, RZ ;  /* 0x00000038060a7c10 */ /* 0x002fc6000ff5e0ff */
[----:B------:R0:W-:Y:S04]  /*4cb0*/  STL [R1+0x670], R12 ;  /* 0x0006700c01007387 */ /* 0x0001e80000100800 */
[----:B------:R1:W-:Y:S04]  /*4cc0*/  STL [R1+0x678], R13 ;  /* 0x0006780d01007387 */ /* 0x0003e80000100800 */
[----:B------:R2:W-:Y:S01]  /*4cd0*/  STL [R1+0x680], R10 ;  /* 0x0006800a01007387 */ /* 0x0005e20000100800 */
[----:B0-----:R-:W-:Y:S02]  /*4ce0*/  IADD3 R12, P3, R14, UR56, RZ ;  /* 0x000000380e0c7c10 */ /* 0x001fe4000ff7e0ff */
[----:B-1----:R-:W-:-:S03]  /*4cf0*/  IADD3.X R13, R3, UR9, RZ, P1, !PT ;  /* 0x00000009030d7c10 */ /* 0x002fc60008ffe4ff */
[----:B------:R0:W-:Y:S01]  /*4d00*/  STL [R1+0x688], R12 ;  /* 0x0006880c01007387 */ /* 0x0001e20000100800 */
[----:B------:R-:W-:Y:S01]  /*4d10*/  IADD3 R15, P1, R7, UR54, RZ ;  /* 0x00000036070f7c10 */ /* 0x000fe2000ff3e0ff */
[----:B--2---:R-:W-:Y:S01]  /*4d20*/  IMAD R10, R88, 0x40, R11 ;  /* 0x00000040580a7824 */ /* 0x004fe200078e020b */
[----:B------:R-:W-:Y:S02]  /*4d30*/  IADD3.X R11, R2, UR9, RZ, P2, !PT ;  /* 0x00000009020b7c10 */ /* 0x000fe400097fe4ff */
[----:B------:R-:W-:Y:S02]  /*4d40*/  IADD3 R17, P2, R6, UR54, RZ ;  /* 0x0000003606117c10 */ /* 0x000fe4000ff5e0ff */
[----:B0-----:R-:W-:Y:S02]  /*4d50*/  IADD3.X R12, R4, UR9, RZ, P0, !PT ;  /* 0x00000009040c7c10 */ /* 0x001fe400087fe4ff */
[----:B------:R-:W-:-:S03]  /*4d60*/  IADD3 R16, P0, R8, UR54, RZ ;  /* 0x0000003608107c10 */ /* 0x000fc6000ff1e0ff */
[----:B------:R0:W-:Y:S04]  /*4d70*/  STL [R1+0x66c], R12 ;  /* 0x00066c0c01007387 */ /* 0x0001e80000100800 */
[----:B------:R1:W-:Y:S04]  /*4d80*/  STL [R1+0x674], R13 ;  /* 0x0006740d01007387 */ /* 0x0003e80000100800 */
[----:B------:R2:W-:Y:S01]  /*4d90*/  STL [R1+0x67c], R11 ;  /* 0x00067c0b01007387 */ /* 0x0005e20000100800 */
[----:B0-----:R-:W-:Y:S01]  /*4da0*/  IADD3.X R12, R0, UR9, RZ, P3, !PT ;  /* 0x00000009000c7c10 */ /* 0x001fe20009ffe4ff */
[----:B------:R-:W-:Y:S01]  /*4db0*/  UMOV UR9, UR8 ;  /* 0x0000000800097c82 */ /* 0x000fe20008000000 */
[----:B------:R-:W-:Y:S01]  /*4dc0*/  UMOV UR8, UR57 ;  /* 0x0000003900087c82 */ /* 0x000fe20008000000 */
[----:B-1----:R-:W-:-:S02]  /*4dd0*/  LOP3.LUT R13, R10, 0x30, RZ, 0x3c, !PT ;  /* 0x000000300a0d7812 */ /* 0x002fc400078e3cff */
[----:B------:R0:W-:Y:S01]  /*4de0*/  STL [R1+0x684], R12 ;  /* 0x0006840c01007387 */ /* 0x0001e20000100800 */
[----:B------:R-:W-:Y:S01]  /*4df0*/  UIADD3.64 UR56, UR8, 0x700, URZ ;  /* 0x0000070008387897 */ /* 0x000fe2000fffe03f */
[C---:B--2---:R-:W-:Y:S02]  /*4e00*/  LOP3.LUT R11, R10.reuse, 0x10, RZ, 0x3c, !PT ;  /* 0x000000100a0b7812 */ /* 0x044fe400078e3cff */
[----:B------:R1:W-:Y:S04]  /*4e10*/  STL [R1+0x690], R16 ;  /* 0x0006901001007387 */ /* 0x0003e80000100800 */
[----:B------:R2:W-:Y:S01]  /*4e20*/  STL [R1+0x698], R15 ;  /* 0x0006980f01007387 */ /* 0x0005e20000100800 */
[----:B0-----:R-:W-:-:S03]  /*4e30*/  LOP3.LUT R12, R10, 0x20, RZ, 0x3c, !PT ;  /* 0x000000200a0c7812 */ /* 0x001fc600078e3cff */
[----:B------:R0:W-:Y:S01]  /*4e40*/  STL [R1+0x6a0], R17 ;  /* 0x0006a01101007387 */ /* 0x0001e20000100800 */
[----:B-1----:R-:W-:Y:S02]  /*4e50*/  IADD3 R16, P3, R14, UR54, RZ ;  /* 0x000000360e107c10 */ /* 0x002fe4000ff7e0ff */
[----:B--2---:R-:W-:-:S03]  /*4e60*/  IADD3.X R15, R4, UR55, RZ, P0, !PT ;  /* 0x00000037040f7c10 */ /* 0x004fc600087fe4ff */
[----:B------:R1:W-:Y:S01]  /*4e70*/  STL [R1+0x6a8], R16 ;  /* 0x0006a81001007387 */ /* 0x0003e20000100800 */
[----:B0-----:R-:W-:-:S03]  /*4e80*/  IADD3.X R17, R3, UR55, RZ, P1, !PT ;  /* 0x0000003703117c10 */ /* 0x001fc60008ffe4ff */
[----:B------:R0:W-:Y:S04]  /*4e90*/  STL [R1+0x68c], R15 ;  /* 0x00068c0f01007387 */ /* 0x0001e80000100800 */
[----:B------:R2:W-:Y:S01]  /*4ea0*/  STL [R1+0x694], R17 ;  /* 0x0006941101007387 */ /* 0x0005e20000100800 */
[----:B-1----:R-:W-:Y:S02]  /*4eb0*/  IADD3.X R16, R2, UR55, RZ, P2, !PT ;  /* 0x0000003702107c10 */ /* 0x002fe400097fe4ff */
[----:B0-----:R-:W-:-:S03]  /*4ec0*/  IADD3.X R15, R0, UR55, RZ, P3, !PT ;  /* 0x00000037000f7c10 */ /* 0x001fc60009ffe4ff */
[----:B------:R0:W-:Y:S01]  /*4ed0*/  STL [R1+0x69c], R16 ;  /* 0x00069c1001007387 */ /* 0x0001e20000100800 */
[----:B------:R-:W-:Y:S01]  /*4ee0*/  UIADD3.64 UR54, UR8, 0xfe, URZ ;  /* 0x000000fe08367897 */ /* 0x000fe2000fffe03f */
[----:B--2---:R-:W-:Y:S02]  /*4ef0*/  IADD3 R17, P2, R6, UR52, RZ ;  /* 0x0000003406117c10 */ /* 0x004fe4000ff5e0ff */
[----:B------:R1:W-:Y:S04]  /*4f00*/  STL [R1+0x6a4], R15 ;  /* 0x0006a40f01007387 */ /* 0x0003e80000100800 */
[----:B------:R-:W-:Y:S01]  /*4f10*/  ULDC UR54, c[0x0][0x238] ;  /* 0x00008e0000367ab9 */ /* 0x000fe20000000800 */
        /* <DEDUP_REMOVED lines=8> */
[----:B--2---:R-:W-:-:S03]  /*4fa0*/  IADD3.X R17, R3, UR53, RZ, P1, !PT ;  /* 0x0000003503117c10 */ /* 0x004fc60008ffe4ff */
[----:B------:R1:W-:Y:S04]  /*4fb0*/  STL [R1+0x6ac], R15 ;  /* 0x0006ac0f01007387 */ /* 0x0003e80000100800 */
[----:B------:R2:W-:Y:S01]  /*4fc0*/  STL [R1+0x6b4], R17 ;  /* 0x0006b41101007387 */ /* 0x0005e20000100800 */
[----:B0-----:R-:W-:Y:S02]  /*4fd0*/  IADD3.X R16, R2, UR53, RZ, P2, !PT ;  /* 0x0000003502107c10 */ /* 0x001fe400097fe4ff */
[----:B-1----:R-:W-:-:S03]  /*4fe0*/  IADD3.X R15, R0, UR53, RZ, P3, !PT ;  /* 0x00000035000f7c10 */ /* 0x002fc60009ffe4ff */
[----:B------:R0:W-:Y:S01]  /*4ff0*/  STL [R1+0x6bc], R16 ;  /* 0x0006bc1001007387 */ /* 0x0001e20000100800 */
[----:B------:R-:W-:Y:S01]  /*5000*/  UIADD3.64 UR52, UR8, 0x100, URZ ;  /* 0x0000010008347897 */ /* 0x000fe2000fffe03f */
[----:B--2---:R-:W-:Y:S02]  /*5010*/  IADD3 R17, P2, R6, UR50, RZ ;  /* 0x0000003206117c10 */ /* 0x004fe4000ff5e0ff */
[----:B------:R1:W-:Y:S01]  /*5020*/  STL [R1+0x6c4], R15 ;  /* 0x0006c40f01007387 */ /* 0x0003e20000100800 */
[----:B------:R-:W-:Y:S01]  /*5030*/  UIADD3.64 UR52, UR8, 0x6fe, URZ ;  /* 0x000006fe08347897 */ /* 0x000fe2000fffe03f */
        /* <DEDUP_REMOVED lines=184> */
[----:B--2---:R-:W-:-:S03]  /*5bc0*/  IADD3 R17, P2, R6, UR42, RZ ;  /* 0x0000002a06117c10 */ /* 0x004fc6000ff5e0ff */
        /* <DEDUP_REMOVED lines=23> */
[----:B-1----:R-:W-:-:S03]  /*5d40*/  IADD3 R17, P5, R8, UR27, RZ ;  /* 0x0000001b08117c10 */ /* 0x002fc6000ffbe0ff */
[----:B------:R0:W-:Y:S01]  /*5d50*/  STL [R1+0x868], R16 ;  /* 0x0008681001007387 */ /* 0x0001e20000100800 */
[----:B--2---:R-:W-:-:S03]  /*5d60*/  IADD3 R15, P3, R7, UR27, RZ ;  /* 0x0000001b070f7c10 */ /* 0x004fc6000ff7e0ff */
[----:B------:R1:W-:Y:S04]  /*5d70*/  STL [R1+0x870], R17 ;  /* 0x0008701101007387 */ /* 0x0003e80000100800 */
[----:B------:R2:W-:Y:S01]  /*5d80*/  STL [R1+0x878], R15 ;  /* 0x0008780f01007387 */ /* 0x0005e20000100800 */
[----:B0-----:R-:W-:Y:S02]  /*5d90*/  IADD3 R16, P2, R6, UR27, RZ ;  /* 0x0000001b06107c10 */ /* 0x001fe4000ff5e0ff */
[----:B-1----:R-:W-:-:S03]  /*5da0*/  IADD3.X R17, R4, UR30, RZ, P1, !PT ;  /* 0x0000001e04117c10 */ /* 0x002fc60008ffe4ff */
[----:B------:R0:W-:Y:S01]  /*5db0*/  STL [R1+0x880], R16 ;  /* 0x0008801001007387 */ /* 0x0001e20000100800 */
[----:B--2---:R-:W-:-:S03]  /*5dc0*/  IADD3 R15, P1, R14, UR27, RZ ;  /* 0x0000001b0e0f7c10 */ /* 0x004fc6000ff3e0ff */
[----:B------:R1:W-:Y:S04]  /*5dd0*/  STL [R1+0x84c], R17 ;  /* 0x00084c1101007387 */ /* 0x0003e80000100800 */
[----:B------:R2:W-:Y:S01]  /*5de0*/  STL [R1+0x888], R15 ;  /* 0x0008880f01007387 */ /* 0x0005e20000100800 */
[----:B0-----:R-:W-:Y:S02]  /*5df0*/  IADD3.X R16, R3, UR30, RZ, P0, !PT ;  /* 0x0000001e03107c10 */ /* 0x001fe400087fe4ff */
[----:B-1----:R-:W-:-:S03]  /*5e00*/  IADD3 R17, P0, R8, UR26, RZ ;  /* 0x0000001a08117c10 */ /* 0x002fc6000ff1e0ff */
[----:B------:R0:W-:Y:S01]  /*5e10*/  STL [R1+0x854], R16 ;  /* 0x0008541001007387 */ /* 0x0001e20000100800 */
[----:B--2---:R-:W-:-:S03]  /*5e20*/  IADD3.X R15, R2, UR30, RZ, P4, !PT ;  /* 0x0000001e020f7c10 */ /* 0x004fc6000a7fe4ff */
        /* <DEDUP_REMOVED lines=57> */
[----:B-1----:R-:W-:-:S03]  /*61c0*/  IADD3.X R17, R3, UR38, RZ, P6, !PT ;  /* 0x0000002603117c10 */ /* 0x002fc6000b7fe4ff */
[----:B------:R0:W-:Y:S01]  /*61d0*/  STL [R1+0x8cc], R16 ;  /* 0x0008cc1001007387 */ /* 0x0001e20000100800 */
[----:B--2---:R-:W-:-:S05]  /*61e0*/  IADD3 R15, P4, R14, UR19, RZ ;  /* 0x000000130e0f7c10 */ /* 0x004fca000ff9e0ff */
[----:B------:R1:W-:Y:S01]  /*61f0*/  STL [R1+0x908], R15 ;  /* 0x0009080f01007387 */ /* 0x0003e20000100800 */
[----:B0-----:R-:W-:-:S03]  /*6200*/  IADD3 R16, P6, R8, UR54, RZ ;  /* 0x0000003608107c10 */ /* 0x001fc6000ffde0ff */
[----:B------:R0:W-:Y:S04]  /*6210*/  STL [R1+0x8d4], R17 ;  /* 0x0008d41101007387 */ /* 0x0001e80000100800 */
[----:B------:R2:W-:Y:S01]  /*6220*/  STL [R1+0x910], R16 ;  /* 0x0009101001007387 */ /* 0x0005e20000100800 */
[----:B-1----:R-:W-:Y:S02]  /*6230*/  IADD3.X R15, R2, UR38, RZ, P5, !PT ;  /* 0x00000026020f7c10 */ /* 0x002fe4000affe4ff */
[----:B0-----:R-:W-:-:S03]  /*6240*/  IADD3 R17, P5, R7, UR58, RZ ;  /* 0x0000003a07117c10 */ /* 0x001fc6000ffbe0ff */
        /* <DEDUP_REMOVED lines=22> */
[----:B0-----:R-:W-:Y:S01]  /*63b0*/  IADD3.X R15, R0, UR15, RZ, P2, !PT ;  /* 0x0000000f000f7c10 */ /* 0x001fe200097fe4ff */
[----:B------:R-:W-:-:S04]  /*63c0*/  UMOV UR15, 0x80000020 ;  /* 0x80000020000f7882 */ /* 0x000fc80000000000 */
[----:B------:R1:W-:Y:S02]  /*63d0*/  STL [R1+0x924], R15 ;  /* 0x0009240f01007387 */ /* 0x0003e40000100800 */
.L_x_2:
[----:B------:R-:W-:Y:S01]  /*63e0*/  STL [R1+0xb20], R137 ;  /* 0x000b208901007387 */ /* 0x000fe20000100800 */
[----:B------:R-:W0:Y:S01]  /*63f0*/  LDC R22, c[0x0][0x230] ;  /* 0x00008c00ff167b82 */ /* 0x000e220000000800 */
[----:B-1----:R-:W-:Y:S02]  /*6400*/  MOV R17, UR49 ;  /* 0x0000003100117c02 */ /* 0x002fe40008000f00 */
[----:B------:R-:W-:Y:S01]  /*6410*/  STL [R1+0xb1c], R109 ;  /* 0x000b1c6d01007387 */ /* 0x000fe20000100800 */
[----:B------:R-:W-:Y:S02]  /*6420*/  MOV R16, UR48 ;  /* 0x0000003000107c02 */ /* 0x000fe40008000f00 */
[----:B------:R-:W-:Y:S01]  /*6430*/  MOV R15, UR53 ;  /* 0x00000035000f7c02 */ /* 0x000fe20008000f00 */
[----:B------:R-:W-:Y:S04]  /*6440*/  STL [R1+0xb18], R111 ;  /* 0x000b186f01007387 */ /* 0x000fe80000100800 */
        /* <DEDUP_REMOVED lines=64> */
[----:B------:R-:W-:Y:S01]  /*6850*/  STL [R1+0xa0c], R10 ;  /* 0x000a0c0a01007387 */ /* 0x000fe20000100800 */
[----:B0-----:R-:W-:-:S03]  /*6860*/  IMAD R22, R9, -0x40, R22 ;  /* 0xffffffc009167824 */ /* 0x001fc600078e0216 */
[----:B------:R-:W-:Y:S04]  /*6870*/  STL [R1+0x9cc], R11 ;  /* 0x0009cc0b01007387 */ /* 0x000fe80000100800 */
[----:B------:R-:W-:Y:S04]  /*6880*/  STL [R1+0x9bc], R12 ;  /* 0x0009bc0c01007387 */ /* 0x000fe80000100800 */
[----:B------:R-:W-:Y:S04]  /*6890*/  STL [R1+0x9b8], R13 ;  /* 0x0009b80d01007387 */ /* 0x000fe80000100800 */
[----:B------:R0:W-:Y:S01]  /*68a0*/  STL [R1+0x940], R17 ;  /* 0x0009401101007387 */ /* 0x0001e20000100800 */
[----:B------:R-:W-:-:S03]  /*68b0*/  ISETP.GT.AND P0, PT, R22, RZ, PT ;  /* 0x000000ff1600720c */ /* 0x000fc60003f04270 */
[----:B------:R1:W-:Y:S04]  /*68c0*/  STL [R1+0x93c], R16 ;  /* 0x00093c1001007387 */ /* 0x0003e80000100800 */
[----:B------:R2:W-:Y:S01]  /*68d0*/  STL [R1+0x938], R15 ;  /* 0x0009380f01007387 */ /* 0x0005e20000100800 */
[----:B0-----:R-:W-:Y:S02]  /*68e0*/  MOV R17, UR52 ;  /* 0x0000003400117c02 */ /* 0x001fe40008000f00 */
[----:B-1----:R-:W-:-:S03]  /*68f0*/  MOV R16, UR57 ;  /* 0x0000003900107c02 */ /* 0x002fc60008000f00 */
[----:B------:R-:W-:Y:S01]  /*6900*/  STL [R1+0x934], R17 ;  /* 0x0009341101007387 */ /* 0x000fe20000100800 */
[----:B--2---:R-:W-:-:S03]  /*6910*/  MOV R15, UR56 ;  /* 0x00000038000f7c02 */ /* 0x004fc60008000f00 */
[----:B------:R-:W2:Y:S04]  /*6920*/  LDL R91, [R1+0x924] ;  /* 0x00092400015b7983 */ /* 0x000ea80000100800 */
[----:B------:R0:W-:Y:S04]  /*6930*/  STL [R1+0x930], R16 ;  /* 0x0009301001007387 */ /* 0x0001e80000100800 */
[----:B------:R-:W2:Y:S04]  /*6940*/  LDL R90, [R1+0x928] ;  /* 0x00092800015a7983 */ /* 0x000ea80000100800 */
[----:B------:R1:W-:Y:S04]  /*6950*/  STL [R1+0x92c], R15 ;  /* 0x00092c0f01007387 */ /* 0x0003e80000100800 */
[----:B------:R-:W3:Y:S04]  /*6960*/  LDL R158, [R1+0x91c] ;  /* 0x00091c00019e7983 */ /* 0x000ee80000100800 */
[----:B------:R-:W4:Y:S04]  /*6970*/  LDL R127, [R1+0x914] ;  /* 0x00091400017f7983 */ /* 0x000f280000100800 */
[----:B------:R-:W5:Y:S04]  /*6980*/  LDL R126, [R1+0x918] ;  /* 0x00091800017e7983 */ /* 0x000f680000100800 */
[----:B------:R-:W4:Y:S04]  /*6990*/  LDL R95, [R1+0x90c] ;  /* 0x00090c00015f7983 */ /* 0x000f280000100800 */
[----:B------:R-:W4:Y:S01]  /*69a0*/  LDL R94, [R1+0x910] ;  /* 0x00091000015e7983 */ /* 0x000f220000100800 */
[----:B------:R-:W-:Y:S01]  /*69b0*/  @P0 IMAD.MOV.U32 R89, RZ, RZ, R3 ;  /* 0x000000ffff590224 */ /* 0x000fe200078e0003 */
[----:B------:R-:W-:Y:S01]  /*69c0*/  PRMT R21, RZ, 0x7610, R21 ;  /* 0x00007610ff157816 */ /* 0x000fe20000000015 */
[----:B0-----:R-:W-:Y:S01]  /*69d0*/  @P0 IMAD.MOV.U32 R16, RZ, RZ, R6 ;  /* 0x000000ffff100224 */ /* 0x001fe200078e0006 */
[----:B------:R-:W-:Y:S01]  /*69e0*/  STL [R1+0x9c0], R9 ;  /* 0x0009c00901007387 */ /* 0x000fe20000100800 */
[----:B------:R-:W-:Y:S01]  /*69f0*/  ISETP.GT.AND P1, PT, R22, 0x1, PT ;  /* 0x000000011600780c */ /* 0x000fe20003f24270 */
[----:B------:R-:W-:Y:S01]  /*6a00*/  @P0 IMAD.MOV.U32 R17, RZ, RZ, R2 ;  /* 0x000000ffff110224 */ /* 0x000fe200078e0002 */
[----:B------:R-:W-:Y:S01]  /*6a10*/  PRMT R156, RZ, 0x7610, R156 ;  /* 0x00007610ff9c7816 */ /* 0x000fe2000000009c */
[----:B------:R-:W-:Y:S01]  /*6a20*/  STL [R1+0x9c4], R0 ;  /* 0x0009c40001007387 */ /* 0x000fe20000100800 */
[----:B------:R-:W-:Y:S01]  /*6a30*/  PRMT R19, RZ, 0x7610, R19 ;  /* 0x00007610ff137816 */ /* 0x000fe20000000013 */
[----:B------:R-:W-:-:S02]  /*6a40*/  @P0 IMAD.MOV.U32 R88, RZ, RZ, R7 ;  /* 0x000000ffff580224 */ /* 0x000fc400078e0007 */
[----:B------:R-:W-:Y:S01]  /*6a50*/  STL [R1+0x9c8], R14 ;  /* 0x0009c80e01007387 */ /* 0x000fe20000100800 */
[----:B------:R-:W-:Y:S01]  /*6a60*/  PRMT R157, RZ, 0x7610, R157 ;  /* 0x00007610ff9d7816 */ /* 0x000fe2000000009d */
[----:B-1----:R-:W-:Y:S02]  /*6a70*/  @P0 IMAD.MOV.U32 R15, RZ, RZ, R0 ;  /* 0x000000ffff0f0224 */ /* 0x002fe400078e0000 */
[----:B------:R-:W-:Y:S04]  /*6a80*/  STL [R1+0x9d4], R6 ;  /* 0x0009d40601007387 */ /* 0x000fe80000100800 */
[----:B------:R-:W-:Y:S04]  /*6a90*/  STL [R1+0x9d0], R2 ;  /* 0x0009d00201007387 */ /* 0x000fe80000100800 */
[----:B------:R-:W-:Y:S04]  /*6aa0*/  STL [R1+0x9d8], R7 ;  /* 0x0009d80701007387 */ /* 0x000fe80000100800 */
[----:B------:R0:W-:Y:S04]  /*6ab0*/  STL [R1+0x9b4], R3 ;  /* 0x0009b40301007387 */ /* 0x0001e80000100800 */
[----:B------:R1:W4:Y:S04]  /*6ac0*/  @P0 LDG.E.U8 R21, desc[UR6][R16.64] ;  /* 0x0000000610150981 */ /* 0x000328000c1e1100 */
[----:B------:R1:W4:Y:S04]  /*6ad0*/  @P0 LDG.E.U8 R19, desc[UR6][R88.64] ;  /* 0x0000000658130981 */ /* 0x000328000c1e1100 */
[----:B0-----:R-:W5:Y:S01]  /*6ae0*/  LDL.LU R3, [R1+0x920] ;  /* 0x0009200001037983 */ /* 0x001f620000300800 */
[----:B-1----:R-:W-:-:S02]  /*6af0*/  PRMT R17, RZ, 0x7610, R17 ;  /* 0x00007610ff117816 */ /* 0x002fc40000000011 */
[----:B------:R-:W-:Y:S01]  /*6b00*/  PRMT R120, RZ, 0x7610, R120 ;  /* 0x00007610ff787816 */ /* 0x000fe20000000078 */
[----:B------:R-:W4:Y:S01]  /*6b10*/  @P0 LDG.E.U8 R156, desc[UR6][R14.64] ;  /* 0x000000060e9c0981 */ /* 0x000f22000c1e1100 */
[----:B------:R-:W-:Y:S02]  /*6b20*/  @P0 IMAD.MOV.U32 R88, RZ, RZ, R8 ;  /* 0x000000ffff580224 */ /* 0x000fe400078e0008 */
[----:B------:R-:W-:-:S05]  /*6b30*/  @P0 IMAD.MOV.U32 R89, RZ, RZ, R4 ;  /* 0x000000ffff590224 */ /* 0x000fca00078e0004 */
[----:B------:R0:W4:Y:S02]  /*6b40*/  @P0 LDG.E.U8 R17, desc[UR6][R88.64] ;  /* 0x0000000658110981 */ /* 0x000124000c1e1100 */
[----:B0-----:R-:W-:Y:S02]  /*6b50*/  PRMT R88, RZ, 0x7610, R88 ;  /* 0x00007610ff587816 */ /* 0x001fe40000000058 */
[----:B------:R-:W-:Y:S01]  /*6b60*/  PRMT R119, RZ, 0x7610, R119 ;  /* 0x00007610ff777816 */ /* 0x000fe20000000077 */
[----:B------:R-:W-:Y:S04]  /*6b70*/  STL [R1+0x9e0], R8 ;  /* 0x0009e00801007387 */ /* 0x000fe80000100800 */
[----:B------:R-:W-:Y:S04]  /*6b80*/  STL [R1+0x9dc], R4 ;  /* 0x0009dc0401007387 */ /* 0x000fe80000100800 */
[----:B------:R-:W4:Y:S04]  /*6b90*/  LDL R159, [R1+0x8fc] ;  /* 0x0008fc00019f7983 */ /* 0x000f280000100800 */
[----:B--2---:R3:W2:Y:S02]  /*6ba0*/  @P1 LDG.E.U8 R157, desc[UR6][R90.64] ;  /* 0x000000065a9d1981 */ /* 0x0046a4000c1e1100 */
[----:B---3--:R-:W-:-:S02]  /*6bb0*/  @P1 IMAD.MOV.U32 R91, RZ, RZ, R158 ;  /* 0x000000ffff5b1224 */ /* 0x008fc400078e009e */
[----:B------:R-:W3:Y:S01]  /*6bc0*/  LDL R158, [R1+0x900] ;  /* 0x00090000019e7983 */ /* 0x000ee20000100800 */
[----:B-----5:R-:W-:-:S05]  /*6bd0*/  @P1 IMAD.MOV.U32 R90, RZ, RZ, R3 ;  /* 0x000000ffff5a1224 */ /* 0x020fca00078e0003 */
[----:B------:R0:W5:Y:S02]  /*6be0*/  @P1 LDG.E.U8 R88, desc[UR6][R90.64] ;  /* 0x000000065a581981 */ /* 0x000164000c1e1100 */
[----:B0-----:R-:W-:Y:S02]  /*6bf0*/  @P1 IMAD.MOV.U32 R90, RZ, RZ, R126 ;  /* 0x000000ffff5a1224 */ /* 0x001fe400078e007e */
[----:B----4-:R-:W-:-:S05]  /*6c00*/  @P1 IMAD.MOV.U32 R91, RZ, RZ, R127 ;  /* 0x000000ffff5b1224 */ /* 0x010fca00078e007f */
[----:B------:R0:W4:Y:S04]  /*6c10*/  @P1 LDG.E.U8 R120, desc[UR6][R90.64] ;  /* 0x000000065a781981 */ /* 0x000128000c1e1100 */
[----:B------:R-:W-:Y:S04]  /*6c20*/  STL [R1+0x9e4], R3 ;  /* 0x0009e40301007387 */ /* 0x000fe80000100800 */
[----:B------:R-:W2:Y:S01]  /*6c30*/  LDL R127, [R1+0x8f4] ;  /* 0x0008f400017f7983 */ /* 0x000ea20000100800 */
[----:B0-----:R-:W-:Y:S02]  /*6c40*/  @P1 IMAD.MOV.U32 R90, RZ, RZ, R94 ;  /* 0x000000ffff5a1224 */ /* 0x001fe400078e005e */
[----:B------:R-:W-:Y:S01]  /*6c50*/  @P1 IMAD.MOV.U32 R91, RZ, RZ, R95 ;  /* 0x000000ffff5b1224 */ /* 0x000fe200078e005f */
[----:B------:R-:W5:Y:S04]  /*6c60*/  LDL R126, [R1+0x8f8] ;  /* 0x0008f800017e7983 */ /* 0x000f680000100800 */
[----:B------:R0:W4:Y:S04]  /*6c70*/  @P1 LDG.E.U8 R119, desc[UR6][R90.64] ;  /* 0x000000065a771981 */ /* 0x000128000c1e1100 */
[----:B------:R-:W4:Y:S04]  /*6c80*/  LDL R95, [R1+0x8ec] ;  /* 0x0008ec00015f7983 */ /* 0x000f280000100800 */
[----:B------:R-:W4:Y:S04]  /*6c90*/  LDL R94, [R1+0x8f0] ;  /* 0x0008f000015e7983 */ /* 0x000f280000100800 */
[----:B------:R-:W0:Y:S04]  /*6ca0*/  LDL R90, [R1+0x904] ;  /* 0x00090400015a7983 */ /* 0x000e280000100800 */
[----:B------:R-:W0:Y:S01]  /*6cb0*/  LDL R91, [R1+0x908] ;  /* 0x00090800015b7983 */ /* 0x000e220000100800 */
[----:B------:R-:W-:-:S02]  /*6cc0*/  ISETP.GT.AND P0, PT, R22, 0x2, PT ;  /* 0x000000021600780c */ /* 0x000fc40003f04270 */
[----:B------:R-:W-:Y:S02]  /*6cd0*/  PRMT R155, RZ, 0x7610, R155 ;  /* 0x00007610ff9b7816 */ /* 0x000fe4000000009b */
[----:B------:R-:W-:Y:S02]  /*6ce0*/  PRMT R15, RZ, 0x7610, R15 ;  /* 0x00007610ff0f7816 */ /* 0x000fe4000000000f */
[----:B------:R-:W-:Y:S02]  /*6cf0*/  PRMT R20, RZ, 0x7610, R20 ;  /* 0x00007610ff147816 */ /* 0x000fe40000000014 */
[----:B------:R-:W-:-:S05]  /*6d00*/  PRMT R18, RZ, 0x7610, R18 ;  /* 0x00007610ff127816 */ /* 0x000fca0000000012 */
[----:B0-----:R-:W-:-:S04]  /*6d10*/  @P0 LOP3.LUT R91, R91, R90, RZ, 0x3c, !PT ;  /* 0x0000005a5b5b0212 */ /* 0x001fc800078e3cff */
[----:B------:R-:W-:-:S04]  /*6d20*/  @P0 LOP3.LUT R90, R91, R90, RZ, 0x3c, !PT ;  /* 0x0000005a5b5a0212 */ /* 0x000fc800078e3cff */
[----:B------:R-:W-:-:S05]  /*6d30*/  @P0 LOP3.LUT R91, R91, R90, RZ, 0x3c, !PT ;  /* 0x0000005a5b5b0212 */ /* 0x000fca00078e3cff */
[----:B------:R3:W4:Y:S02]  /*6d40*/  @P0 LDG.E.U8 R155, desc[UR6][R90.64] ;  /* 0x000000065a9b0981 */ /* 0x000724000c1e1100 */
[----:B---3--:R-:W-:Y:S02]  /*6d50*/  @P0 IMAD.MOV.U32 R90, RZ, RZ, R158 ;  /* 0x000000ffff5a0224 */ /* 0x008fe400078e009e */
[----:B------:R-:W-:Y:S01]  /*6d60*/  @P0 IMAD.MOV.U32 R91, RZ, RZ, R159 ;  /* 0x000000ffff5b0224 */ /* 0x000fe200078e009f */
[----:B------:R-:W3:Y:S04]  /*6d70*/  LDL R158, [R1+0x8e0] ;  /* 0x0008e000019e7983 */ /* 0x000ee80000100800 */
[----:B------:R5:W3:Y:S04]  /*6d80*/  @P0 LDG.E.U8 R15, desc[UR6][R90.64] ;  /* 0x000000065a0f0981 */ /* 0x000ae8000c1e1100 */
[----:B------:R-:W3:Y:S01]  /*6d90*/  LDL R159, [R1+0x8dc] ;  /* 0x0008dc00019f7983 */ /* 0x000ee20000100800 */
[----:B-----5:R-:W-:-:S02]  /*6da0*/  @P0 IMAD.MOV.U32 R90, RZ, RZ, R126 ;  /* 0x000000ffff5a0224 */ /* 0x020fc400078e007e */
[----:B--2---:R-:W-:Y:S01]  /*6db0*/  @P0 IMAD.MOV.U32 R91, RZ, RZ, R127 ;  /* 0x000000ffff5b0224 */ /* 0x004fe200078e007f */
[----:B------:R-:W2:Y:S04]  /*6dc0*/  LDL R126, [R1+0x8d8] ;  /* 0x0008d800017e7983 */ /* 0x000ea80000100800 */
[----:B------:R4:W5:Y:S04]  /*6dd0*/  @P0 LDG.E.U8 R20, desc[UR6][R90.64] ;  /* 0x000000065a140981 */ /* 0x000968000c1e1100 */
[----:B------:R-:W5:Y:S01]  /*6de0*/  LDL R127, [R1+0x8d4] ;  /* 0x0008d400017f7983 */ /* 0x000f620000100800 */
[----:B----4-:R-:W-:-:S02]  /*6df0*/  @P0 IMAD.MOV.U32 R90, RZ, RZ, R94 ;  /* 0x000000ffff5a0224 */ /* 0x010fc400078e005e */
[----:B------:R-:W-:Y:S01]  /*6e00*/  @P0 IMAD.MOV.U32 R91, RZ, RZ, R95 ;  /* 0x000000ffff5b0224 */ /* 0x000fe200078e005f */
[----:B------:R-:W4:Y:S04]  /*6e10*/  LDL R94, [R1+0x8d0] ;  /* 0x0008d000015e7983 */ /* 0x000f280000100800 */
[----:B------:R0:W4:Y:S04]  /*6e20*/  @P0 LDG.E.U8 R18, desc[UR6][R90.64] ;  /* 0x000000065a120981 */ /* 0x000128000c1e1100 */
        /* <DEDUP_REMOVED lines=17> */
[----:B--2---:R-:W-:-:S02]  /*6f40*/  @P1 IMAD.MOV.U32 R90, RZ, RZ, R126 ;  /* 0x000000ffff5a1224 */ /* 0x004fc400078e007e */
[----:B-----5:R-:W-:Y:S01]  /*6f50*/  @P1 IMAD.MOV.U32 R91, RZ, RZ, R127 ;  /* 0x000000ffff5b1224 */ /* 0x020fe200078e007f */
        /* <DEDUP_REMOVED lines=28> */
[----:B------:R-:W2:Y:S01]  /*7120*/  LDL R127, [R1+0x894] ;  /* 0x00089400017f7983 */ /* 0x000ea20000100800 */
[----:B----4-:R-:W-:-:S02]  /*7130*/  @P0 IMAD.MOV.U32 R90, RZ, RZ, R94 ;  /* 0x000000ffff5a0224 */ /* 0x010fc400078e005e */
[----:B------:R-:W-:-:S05]  /*7140*/  @P0 IMAD.MOV.U32 R91, RZ, RZ, R95 ;  /* 0x000000ffff5b0224 */ /* 0x000fca00078e005f */
[----:B------:R-:W4:Y:S04]  /*7150*/  @P0 LDG.E.U8 R109, desc[UR6][R90.64] ;  /* 0x000000065a6d0981 */ /* 0x000f28000c1e1100 */
[----:B-----5:R0:W-:Y:S04]  /*7160*/  STL [R1+0x34], R137 ;  /* 0x0000348901007387 */ /* 0x0201e80000100800 */
[----:B0-----:R-:W5:Y:S04]  /*7170*/  LDL.LU R137, [R1+0xb20] ;  /* 0x000b200001897983 */ /* 0x001f680000300800 */
[----:B------:R-:W5:Y:S04]  /*7180*/  LDL R95, [R1+0x88c] ;  /* 0x00088c00015f7983 */ /* 0x000f680000100800 */
[----:B------:R-:W5:Y:S04]  /*7190*/  LDL R94, [R1+0x890] ;  /* 0x00089000015e7983 */ /* 0x000f680000100800 */
[----:B----4-:R0:W-:Y:S04]  /*71a0*/  STL [R1+0x3c], R109 ;  /* 0x00003c6d01007387 */ /* 0x0101e80000100800 */
[----:B0-----:R-:W4:Y:S04]  /*71b0*/  LDL.LU R109, [R1+0xb1c] ;  /* 0x000b1c00016d7983 */ /* 0x001f280000300800 */
[----:B------:R-:W3:Y:S04]  /*71c0*/  LDL R90, [R1+0x8a4] ;  /* 0x0008a400015a7983 */ /* 0x000ee80000100800 */
[----:B------:R-:W3:Y:S01]  /*71d0*/  LDL R91, [R1+0x8a8] ;  /* 0x0008a800015b7983 */ /* 0x000ee20000100800 */
[----:B------:R-:W-:-:S02]  /*71e0*/  ISETP.GT.AND P1, PT, R22, 0x5, PT ;  /* 0x000000051600780c */ /* 0x000fc40003f24270 */
[----:B------:R-:W-:Y:S02]  /*71f0*/  PRMT R92, RZ, 0x7610, R92 ;  /* 0x00007610ff5c7816 */ /* 0x000fe4000000005c */
[----:B------:R-:W-:Y:S02]  /*7200*/  PRMT R116, RZ, 0x7610, R116 ;  /* 0x00007610ff747816 */ /* 0x000fe40000000074 */
[----:B------:R-:W-:Y:S02]  /*7210*/  PRMT R111, RZ, 0x7610, R111 ;  /* 0x00007610ff6f7816 */ /* 0x000fe4000000006f */
[----:B------:R-:W-:-:S05]  /*7220*/  PRMT R110, RZ, 0x7610, R110 ;  /* 0x00007610ff6e7816 */ /* 0x000fca000000006e */
[----:B---3--:R-:W-:-:S04]  /*7230*/  @P1 LOP3.LUT R91, R91, R90, RZ, 0x3c, !PT ;  /* 0x0000005a5b5b1212 */ /* 0x008fc800078e3cff */
[----:B------:R-:W-:-:S04]  /*7240*/  @P1 LOP3.LUT R90, R91, R90, RZ, 0x3c, !PT ;  /* 0x0000005a5b5a1212 */ /* 0x000fc800078e3cff */
[----:B------:R-:W-:-:S05]  /*7250*/  @P1 LOP3.LUT R91, R91, R90, RZ, 0x3c, !PT ;  /* 0x0000005a5b5b1212 */ /* 0x000fca00078e3cff */
[----:B------:R0:W3:Y:S02]  /*7260*/  @P1 LDG.E.U8 R92, desc[UR6][R90.64] ;  /* 0x000000065a5c1981 */ /* 0x0000e4000c1e1100 */
[----:B0-----:R-:W-:Y:S02]  /*7270*/  @P1 IMAD.MOV.U32 R90, RZ, RZ, R158 ;  /* 0x000000ffff5a1224 */ /* 0x001fe400078e009e */
[----:B------:R-:W-:Y:S01]  /*7280*/  @P1 IMAD.MOV.U32 R91, RZ, RZ, R159 ;  /* 0x000000ffff5b1224 */ /* 0x000fe200078e009f */
[----:B------:R-:W4:Y:S04]  /*7290*/  LDL R158, [R1+0x880] ;  /* 0x00088000019e7983 */ /* 0x000f280000100800 */
[----:B------:R2:W3:Y:S04]  /*72a0*/  @P1 LDG.E.U8 R116, desc[UR6][R90.64] ;  /* 0x000000065a741981 */ /* 0x0004e8000c1e1100 */
[----:B------:R-:W3:Y:S01]  /*72b0*/  LDL R159, [R1+0x87c] ;  /* 0x00087c00019f7983 */ /* 0x000ee20000100800 */
[----:B--2---:R-:W-:-:S02]  /*72c0*/  @P1 IMAD.MOV.U32 R90, RZ, RZ, R126 ;  /* 0x000000ffff5a1224 */ /* 0x004fc400078e007e */
[----:B------:R-:W-:Y:S01]  /*72d0*/  @P1 IMAD.MOV.U32 R91, RZ, RZ, R127 ;  /* 0x000000ffff5b1224 */ /* 0x000fe200078e007f */
[----:B------:R-:W2:Y:S04]  /*72e0*/  LDL R126, [R1+0x878] ;  /* 0x00087800017e7983 */ /* 0x000ea80000100800 */
[----:B------:R5:W4:Y:S04]  /*72f0*/  @P1 LDG.E.U8 R111, desc[UR6][R90.64] ;  /* 0x000000065a6f1981 */ /* 0x000b28000c1e1100 */
[----:B------:R-:W2:Y:S01]  /*7300*/  LDL R127, [R1+0x874] ;  /* 0x00087400017f7983 */ /* 0x000ea20000100800 */
[----:B-----5:R-:W-:-:S02]  /*7310*/  @P1 IMAD.MOV.U32 R90, RZ, RZ, R94 ;  /* 0x000000ffff5a1224 */ /* 0x020fc400078e005e */
[----:B------:R-:W-:-:S05]  /*7320*/  @P1 IMAD.MOV.U32 R91, RZ, RZ, R95 ;  /* 0x000000ffff5b1224 */ /* 0x000fca00078e005f */
[----:B------:R-:W5:Y:S04]  /*7330*/  @P1 LDG.E.U8 R110, desc[UR6][R90.64] ;  /* 0x000000065a6e1981 */ /* 0x000f68000c1e1100 */
[----:B----4-:R0:W-:Y:S04]  /*7340*/  STL [R1+0x30], R111 ;  /* 0x0000306f01007387 */ /* 0x0101e80000100800 */
[----:B0-----:R-:W4:Y:S04]  /*7350*/  LDL.LU R111, [R1+0xb18] ;  /* 0x000b1800016f7983 */ /* 0x001f280000300800 */
[----:B------:R-:W4:Y:S04]  /*7360*/  LDL R95, [R1+0x86c] ;  /* 0x00086c00015f7983 */ /* 0x000f280000100800 */
[----:B------:R-:W4:Y:S04]  /*7370*/  LDL R94, [R1+0x870] ;  /* 0x00087000015e7983 */ /* 0x000f280000100800 */
[----:B-----5:R0:W-:Y:S04]  /*7380*/  STL [R1+0x38], R110 ;  /* 0x0000386e01007387 */ /* 0x0201e80000100800 */
[----:B0-----:R-:W5:Y:S04]  /*7390*/  LDL.LU R110, [R1+0xb14] ;  /* 0x000b1400016e7983 */ /* 0x001f680000300800 */
        /* <DEDUP_REMOVED lines=13> */
[----:B------:R-:W5:Y:S04]  /*7470*/  LDL R158, [R1+0x860] ;  /* 0x00086000019e7983 */ /* 0x000f680000100800 */
[----:B------:R2:W3:Y:S04]  /*7480*/  @P0 LDG.E.U8 R97, desc[UR6][R90.64] ;  /* 0x000000065a610981 */ /* 0x0004e8000c1e1100 */
[----:B------:R-:W5:Y:S01]  /*7490*/  LDL R159, [R1+0x85c] ;  /* 0x00085c00019f7983 */ /* 0x000f620000100800 */
[----:B--2---:R-:W-:-:S02]  /*74a0*/  @P0 IMAD.MOV.U32 R90, RZ, RZ, R126 ;  /* 0x000000ffff5a0224 */ /* 0x004fc400078e007e */
[----:B------:R-:W-:-:S05]  /*74b0*/  @P0 IMAD.MOV.U32 R91, RZ, RZ, R127 ;  /* 0x000000ffff5b0224 */ /* 0x000fca00078e007f */
[----:B------:R4:W2:Y:S02]  /*74c0*/  @P0 LDG.E.U8 R136, desc[UR6][R90.64] ;  /* 0x000000065a880981 */ /* 0x0008a4000c1e1100 */
[----:B----4-:R-:W-:Y:S02]  /*74d0*/  @P0 IMAD.MOV.U32 R90, RZ, RZ, R94 ;  /* 0x000000ffff5a0224 */ /* 0x010fe400078e005e */
[----:B------:R-:W-:-:S05]  /*74e0*/  @P0 IMAD.MOV.U32 R91, RZ, RZ, R95 ;  /* 0x000000ffff5b0224 */ /* 0x000fca00078e005f */
[----:B------:R-:W4:Y:S04]  /*74f0*/  @P0 LDG.E.U8 R135, desc[UR6][R90.64] ;  /* 0x000000065a870981 */ /* 0x000f28000c1e1100 */
[----:B---3--:R0:W-:Y:S04]  /*7500*/  STL [R1+0x2c], R97 ;  /* 0x00002c6101007387 */ /* 0x0081e80000100800 */
[----:B0-----:R-:W3:Y:S04]  /*7510*/  LDL.LU R97, [R1+0xb10] ;  /* 0x000b100001617983 */ /* 0x001ee80000300800 */
[----:B------:R-:W3:Y:S04]  /*7520*/  LDL R127, [R1+0x854] ;  /* 0x00085400017f7983 */ /* 0x000ee80000100800 */
[----:B------:R-:W3:Y:S04]  /*7530*/  LDL R126, [R1+0x858] ;  /* 0x00085800017e7983 */ /* 0x000ee80000100800 */
[----:B--2---:R0:W-:Y:S04]  /*7540*/  STL [R1+0x4c], R136 ;  /* 0x00004c8801007387 */ /* 0x0041e80000100800 */
[----:B0-----:R-:W2:Y:S04]  /*7550*/  LDL.LU R136, [R1+0xb0c] ;  /* 0x000b0c0001887983 */ /* 0x001ea80000300800 */
[----:B------:R-:W2:Y:S04]  /*7560*/  LDL R95, [R1+0x84c] ;  /* 0x00084c00015f7983 */ /* 0x000ea80000100800 */
[----:B------:R-:W2:Y:S04]  /*7570*/  LDL R94, [R1+0x850] ;  /* 0x00085000015e7983 */ /* 0x000ea80000100800 */
[----:B----4-:R0:W-:Y:S04]  /*7580*/  STL [R1+0x48], R135 ;  /* 0x0000488701007387 */ /* 0x0101e80000100800 */
[----:B0-----:R-:W4:Y:S04]  /*7590*/  LDL.LU R135, [R1+0xb08] ;  /* 0x000b080001877983 */ /* 0x001f280000300800 */
[----:B------:R-:W5:Y:S04]  /*75a0*/  LDL R90, [R1+0x864] ;  /* 0x00086400015a7983 */ /* 0x000f680000100800 */
[----:B------:R-:W5:Y:S01]  /*75b0*/  LDL R91, [R1+0x868] ;  /* 0x00086800015b7983 */ /* 0x000f620000100800 */
[----:B------:R-:W-:-:S02]  /*75c0*/  ISETP.GT.AND P1, PT, R22, 0x7, PT ;  /* 0x000000071600780c */ /* 0x000fc40003f24270 */
[----:B------:R-:W-:Y:S02]  /*75d0*/  PRMT R124, RZ, 0x7610, R124 ;  /* 0x00007610ff7c7816 */ /* 0x000fe4000000007c */
[----:B------:R-:W-:Y:S02]  /*75e0*/  PRMT R134, RZ, 0x7610, R134 ;  /* 0x00007610ff867816 */ /* 0x000fe40000000086 */
[----:B------:R-:W-:Y:S02]  /*75f0*/  PRMT R133, RZ, 0x7610, R133 ;  /* 0x00007610ff857816 */ /* 0x000fe40000000085 */
[----:B------:R-:W-:-:S05]  /*7600*/  PRMT R105, RZ, 0x7610, R105 ;  /* 0x00007610ff697816 */ /* 0x000fca0000000069 */
[----:B-----5:R-:W-:-:S04]  /*7610*/  @P1 LOP3.LUT R91, R91, R90, RZ, 0x3c, !PT ;  /* 0x0000005a5b5b1212 */ /* 0x020fc800078e3cff */
[----:B------:R-:W-:-:S04]  /*7620*/  @P1 LOP3.LUT R90, R91, R90, RZ, 0x3c, !PT ;  /* 0x0000005a5b5a1212 */ /* 0x000fc800078e3cff */
[----:B------:R-:W-:-:S05]  /*7630*/  @P1 LOP3.LUT R91, R91, R90, RZ, 0x3c, !PT ;  /* 0x0000005a5b5b1212 */ /* 0x000fca00078e3cff */
[----:B------:R0:W5:Y:S02]  /*7640*/  @P1 LDG.E.U8 R124, desc[UR6][R90.64] ;  /* 0x000000065a7c1981 */ /* 0x000164000c1e1100 */
[----:B0-----:R-:W-:Y:S02]  /*7650*/  @P1 IMAD.MOV.U32 R90, RZ, RZ, R158 ;  /* 0x000000ffff5a1224 */ /* 0x001fe400078e009e */
[----:B------:R-:W-:Y:S01]  /*7660*/  @P1 IMAD.MOV.U32 R91, RZ, RZ, R159 ;  /* 0x000000ffff5b1224 */ /* 0x000fe200078e009f */
[----:B------:R-:W4:Y:S04]  /*7670*/  LDL R158, [R1+0x840] ;  /* 0x00084000019e7983 */ /* 0x000f280000100800 */
[----:B------:R3:W5:Y:S04]  /*7680*/  @P1 LDG.E.U8 R134, desc[UR6][R90.64] ;  /* 0x000000065a861981 */ /* 0x000768000c1e1100 */
[----:B------:R-:W4:Y:S01]  /*7690*/  LDL R159, [R1+0x83c] ;  /* 0x00083c00019f7983 */ /* 0x000f220000100800 */
[----:B---3--:R-:W-:-:S02]  /*76a0*/  @P1 IMAD.MOV.U32 R90, RZ, RZ, R126 ;  /* 0x000000ffff5a1224 */ /* 0x008fc400078e007e */
[----:B------:R-:W-:-:S05]  /*76b0*/  @P1 IMAD.MOV.U32 R91, RZ, RZ, R127 ;  /* 0x000000ffff5b1224 */ /* 0x000fca00078e007f */
[----:B------:R2:W3:Y:S02]  /*76c0*/  @P1 LDG.E.U8 R133, desc[UR6][R90.64] ;  /* 0x000000065a851981 */ /* 0x0004e4000c1e1100 */
[----:B--2---:R-:W-:Y:S02]  /*76d0*/  @P1 IMAD.MOV.U32 R90, RZ, RZ, R94 ;  /* 0x000000ffff5a1224 */ /* 0x004fe400078e005e */
[----:B------:R-:W-:-:S05]  /*76e0*/  @P1 IMAD.MOV.U32 R91, RZ, RZ, R95 ;  /* 0x000000ffff5b1224 */ /* 0x000fca00078e005f */
[----:B------:R-:W2:Y:S04]  /*76f0*/  @P1 LDG.E.U8 R105, desc[UR6][R90.64] ;  /* 0x000000065a691981 */ /* 0x000ea8000c1e1100 */
[----:B-----5:R0:W-:Y:S04]  /*7700*/  STL [R1+0x28], R134 ;  /* 0x0000288601007387 */ /* 0x0201e80000100800 */
[----:B0-----:R-:W5:Y:S04]  /*7710*/  LDL.LU R134, [R1+0xb04] ;  /* 0x000b040001867983 */ /* 0x001f680000300800 */
[----:B------:R-:W5:Y:S04]  /*7720*/  LDL R127, [R1+0x834] ;  /* 0x00083400017f7983 */ /* 0x000f680000100800 */
[----:B------:R-:W5:Y:S04]  /*7730*/  LDL R126, [R1+0x838] ;  /* 0x00083800017e7983 */ /* 0x000f680000100800 */
[----:B---3--:R0:W-:Y:S04]  /*7740*/  STL [R1+0x44], R133 ;  /* 0x0000448501007387 */ /* 0x0081e80000100800 */
[----:B0-----:R-:W3:Y:S04]  /*7750*/  LDL.LU R133, [R1+0xb00] ;  /* 0x000b000001857983 */ /* 0x001ee80000300800 */
[----:B------:R-:W3:Y:S04]  /*7760*/  LDL R95, [R1+0x82c] ;  /* 0x00082c00015f7983 */ /* 0x000ee80000100800 */
[----:B------:R-:W3:Y:S04]  /*7770*/  LDL R94, [R1+0x830] ;  /* 0x00083000015e7983 */ /* 0x000ee80000100800 */
[----:B--2---:R0:W-:Y:S04]  /*7780*/  STL [R1+0x40], R105 ;  /* 0x0000406901007387 */ /* 0x0041e80000100800 */
[----:B0-----:R-:W2:Y:S04]  /*7790*/  LDL.LU R105, [R1+0xafc] ;  /* 0x000afc0001697983 */ /* 0x001ea80000300800 */
[----:B------:R-:W4:Y:S04]  /*77a0*/  LDL R90, [R1+0x844] ;  /* 0x00084400015a7983 */ /* 0x000f280000100800 */
[----:B------:R-:W4:Y:S01]  /*77b0*/  LDL R91, [R1+0x848] ;  /* 0x00084800015b7983 */ /* 0x000f220000100800 */
[----:B------:R-:W-:-:S02]  /*77c0*/  ISETP.GT.AND P0, PT, R22, 0x8, PT ;  /* 0x000000081600780c */ /* 0x000fc40003f04270 */
[----:B------:R-:W-:Y:S02]  /*77d0*/  PRMT R122, RZ, 0x7610, R122 ;  /* 0x00007610ff7a7816 */ /* 0x000fe4000000007a */
[----:B------:R-:W-:Y:S02]  /*77e0*/  PRMT R102, RZ, 0x7610, R102 ;  /* 0x00007610ff667816 */ /* 0x000fe40000000066 */
[----:B------:R-:W-:Y:S02]  /*77f0*/  PRMT R108, RZ, 0x7610, R108 ;  /* 0x00007610ff6c7816 */ /* 0x000fe4000000006c */
[----:B------:R-:W-:-:S05]  /*7800*/  PRMT R132, RZ, 0x7610, R132 ;  /* 0x00007610ff847816 */ /* 0x000fca0000000084 */
[----:B----4-:R-:W-:-:S04]  /*7810*/  @P0 LOP3.LUT R91, R91, R90, RZ, 0x3c, !PT ;  /* 0x0000005a5b5b0212 */ /* 0x010fc800078e3cff */
[----:B------:R-:W-:-:S04]  /*7820*/  @P0 LOP3.LUT R90, R91, R90, RZ, 0x3c, !PT ;  /* 0x0000005a5b5a0212 */ /* 0x000fc800078e3cff */
[----:B------:R-:W-:-:S05]  /*7830*/  @P0 LOP3.LUT R91, R91, R90, RZ, 0x3c, !PT ;  /* 0x0000005a5b5b0212 */ /* 0x000fca00078e3cff */
[----:B------:R0:W4:Y:S02]  /*7840*/  @P0 LDG.E.U8 R122, desc[UR6][R90.64] ;  /* 0x000000065a7a0981 */ /* 0x000124000c1e1100 */
[----:B0-----:R-:W-:Y:S02]  /*7850*/  @P0 IMAD.MOV.U32 R90, RZ, RZ, R158 ;  /* 0x000000ffff5a0224 */ /* 0x001fe400078e009e */
[----:B------:R-:W-:Y:S01]  /*7860*/  @P0 IMAD.MOV.U32 R91, RZ, RZ, R159 ;  /* 0x000000ffff5b0224 */ /* 0x000fe200078e009f */
[----:B------:R-:W2:Y:S04]  /*7870*/  LDL R158, [R1+0x820] ;  /* 0x00082000019e7983 */ /* 0x000ea80000100800 */
[----:B------:R5:W4:Y:S04]  /*7880*/  @P0 LDG.E.U8 R102, desc[UR6][R90.64] ;  /* 0x000000065a660981 */ /* 0x000b28000c1e1100 */
[----:B------:R-:W2:Y:S01]  /*7890*/  LDL R159, [R1+0x81c] ;  /* 0x00081c00019f7983 */ /* 0x000ea20000100800 */
[----:B-----5:R-:W-:-:S02]  /*78a0*/  @P0 IMAD.MOV.U32 R90, RZ, RZ, R126 ;  /* 0x000000ffff5a0224 */ /* 0x020fc400078e007e */
[----:B------:R-:W-:-:S05]  /*78b0*/  @P0 IMAD.MOV.U32 R91, RZ, RZ, R127 ;  /* 0x000000ffff5b0224 */ /* 0x000fca00078e007f */
[----:B------:R3:W5:Y:S02]  /*78c0*/  @P0 LDG.E.U8 R108, desc[UR6][R90.64] ;  /* 0x000000065a6c0981 */ /* 0x000764000c1e1100 */
[----:B---3--:R-:W-:Y:S02]  /*78d0*/  @P0 IMAD.MOV.U32 R90, RZ, RZ, R94 ;  /* 0x000000ffff5a0224 */ /* 0x008fe400078e005e */
[----:B------:R-:W-:-:S05]  /*78e0*/  @P0 IMAD.MOV.U32 R91, RZ, RZ, R95 ;  /* 0x000000ffff5b0224 */ /* 0x000fca00078e005f */
[----:B------:R-:W3:Y:S04]  /*78f0*/  @P0 LDG.E.U8 R132, desc[UR6][R90.64] ;  /* 0x000000065a840981 */ /* 0x000ee8000c1e1100 */
[----:B----4-:R0:W-:Y:S04]  /*7900*/  STL [R1+0x5c], R102 ;  /* 0x00005c6601007387 */ /* 0x0101e80000100800 */
[----:B0-----:R-:W4:Y:S04]  /*7910*/  LDL.LU R102, [R1+0xaf8] ;  /* 0x000af80001667983 */ /* 0x001f280000300800 */
[----:B------:R-:W4:Y:S04]  /*7920*/  LDL R127, [R1+0x814] ;  /* 0x00081400017f7983 */ /* 0x000f280000100800 */
[----:B------:R-:W4:Y:S04]  /*7930*/  LDL R126, [R1+0x818] ;  /* 0x00081800017e7983 */ /* 0x000f280000100800 */
[----:B-----5:R0:W-:Y:S04]  /*7940*/  STL [R1+0x58], R108 ;  /* 0x0000586c01007387 */ /* 0x0201e80000100800 */
[----:B0-----:R-:W5:Y:S04]  /*7950*/  LDL.LU R108, [R1+0xaf4] ;  /* 0x000af400016c7983 */ /* 0x001f680000300800 */
[----:B------:R-:W5:Y:S04]  /*7960*/  LDL R95, [R1+0x80c] ;  /* 0x00080c00015f7983 */ /* 0x000f680000100800 */
[----:B------:R-:W5:Y:S04]  /*7970*/  LDL R94, [R1+0x810] ;  /* 0x00081000015e7983 */ /* 0x000f680000100800 */
[----:B---3--:R0:W-:Y:S04]  /*7980*/  STL [R1+0x6c], R132 ;  /* 0x00006c8401007387 */ /* 0x0081e80000100800 */
[----:B0-----:R-:W3:Y:S04]  /*7990*/  LDL.LU R132, [R1+0xaf0] ;  /* 0x000af00001847983 */ /* 0x001ee80000300800 */
[----:B------:R-:W2:Y:S04]  /*79a0*/  LDL R90, [R1+0x824] ;  /* 0x00082400015a7983 */ /* 0x000ea80000100800 */
[----:B------:R-:W2:Y:S01]  /*79b0*/  LDL R91, [R1+0x828] ;  /* 0x00082800015b7983 */ /* 0x000ea20000100800 */
[----:B------:R-:W-:-:S02]  /*79c0*/  ISETP.GT.AND P1, PT, R22, 0x9, PT ;  /* 0x000000091600780c */ /* 0x000fc40003f24270 */
[----:B------:R-:W-:Y:S02]  /*79d0*/  PRMT R153, RZ, 0x7610, R153 ;  /* 0x00007610ff997816 */ /* 0x000fe40000000099 */
[----:B------:R-:W-:Y:S02]  /*79e0*/  PRMT R131, RZ, 0x7610, R131 ;  /* 0x00007610ff837816 */ /* 0x000fe40000000083 */
[----:B------:R-:W-:Y:S02]  /*79f0*/  PRMT R130, RZ, 0x7610, R130 ;  /* 0x00007610ff827816 */ /* 0x000fe40000000082 */
[----:B------:R-:W-:-:S05]  /*7a00*/  PRMT R129, RZ, 0x7610, R129 ;  /* 0x00007610ff817816 */ /* 0x000fca0000000081 */
[----:B--2---:R-:W-:-:S04]  /*7a10*/  @P1 LOP3.LUT R91, R91, R90, RZ, 0x3c, !PT ;  /* 0x0000005a5b5b1212 */ /* 0x004fc800078e3cff */
[----:B------:R-:W-:-:S04]  /*7a20*/  @P1 LOP3.LUT R90, R91, R90, RZ, 0x3c, !PT ;  /* 0x0000005a5b5a1212 */ /* 0x000fc800078e3cff */
[----:B------:R-:W-:-:S05]  /*7a30*/  @P1 LOP3.LUT R91, R91, R90, RZ, 0x3c, !PT ;  /* 0x0000005a5b5b1212 */ /* 0x000fca00078e3cff */
[----:B------:R0:W2:Y:S02]  /*7a40*/  @P1 LDG.E.U8 R153, desc[UR6][R90.64] ;  /* 0x000000065a991981 */ /* 0x0000a4000c1e1100 */
[----:B0-----:R-:W-:Y:S02]  /*7a50*/  @P1 IMAD.MOV.U32 R90, RZ, RZ, R158 ;  /* 0x000000ffff5a1224 */ /* 0x001fe400078e009e */
[----:B------:R-:W-:Y:S01]  /*7a60*/  @P1 IMAD.MOV.U32 R91, RZ, RZ, R159 ;  /* 0x000000ffff5b1224 */ /* 0x000fe200078e009f */
[----:B------:R-:W3:Y:S04]  /*7a70*/  LDL R158, [R1+0x800] ;  /* 0x00080000019e7983 */ /* 0x000ee80000100800 */
[----:B------:R4:W2:Y:S04]  /*7a80*/  @P1 LDG.E.U8 R131, desc[UR6][R90.64] ;  /* 0x000000065a831981 */ /* 0x0008a8000c1e1100 */
[----:B------:R-:W3:Y:S01]  /*7a90*/  LDL R159, [R1+0x7fc] ;  /* 0x0007fc00019f7983 */ /* 0x000ee20000100800 */
[----:B----4-:R-:W-:-:S02]  /*7aa0*/  @P1 IMAD.MOV.U32 R90, RZ, RZ, R126 ;  /* 0x000000ffff5a1224 */ /* 0x010fc400078e007e */
[----:B------:R-:W-:-:S05]  /*7ab0*/  @P1 IMAD.MOV.U32 R91, RZ, RZ, R127 ;  /* 0x000000ffff5b1224 */ /* 0x000fca00078e007f */
[----:B------:R5:W4:Y:S02]  /*7ac0*/  @P1 LDG.E.U8 R130, desc[UR6][R90.64] ;  /* 0x000000065a821981 */ /* 0x000b24000c1e1100 */
[----:B-----5:R-:W-:Y:S02]  /*7ad0*/  @P1 IMAD.MOV.U32 R90, RZ, RZ, R94 ;  /* 0x000000ffff5a1224 */ /* 0x020fe400078e005e */
[----:B------:R-:W-:-:S05]  /*7ae0*/  @P1 IMAD.MOV.U32 R91, RZ, RZ, R95 ;  /* 0x000000ffff5b1224 */ /* 0x000fca00078e005f */
[----:B------:R-:W5:Y:S04]  /*7af0*/  @P1 LDG.E.U8 R129, desc[UR6][R90.64] ;  /* 0x000000065a811981 */ /* 0x000f68000c1e1100 */
[----:B--2---:R0:W-:Y:S04]  /*7b00*/  STL [R1+0x54], R131 ;  /* 0x0000548301007387 */ /* 0x0041e80000100800 */
[----:B0-----:R-:W2:Y:S04]  /*7b10*/  LDL.LU R131, [R1+0xaec] ;  /* 0x000aec0001837983 */ /* 0x001ea80000300800 */
[----:B------:R-:W2:Y:S04]  /*7b20*/  LDL R127, [R1+0x7f4] ;  /* 0x0007f400017f7983 */ /* 0x000ea80000100800 */
[----:B------:R-:W2:Y:S04]  /*7b30*/  LDL R126, [R1+0x7f8] ;  /* 0x0007f800017e7983 */ /* 0x000ea80000100800 */
        /* <DEDUP_REMOVED lines=18> */
[----:B------:R-:W-:-:S05]  /*7c60*/  @P0 IMAD.MOV.U32 R91, RZ, RZ, R159 ;  /* 0x000000ffff5b0224 */ /* 0x000fca00078e009f */
[----:B------:R2:W5:Y:S02]  /*7c70*/  @P0 LDG.E.U8 R93, desc[UR6][R90.64] ;  /* 0x000000065a5d0981 */ /* 0x000564000c1e1100 */
[----:B--2---:R-:W-:Y:S02]  /*7c80*/  @P0 IMAD.MOV.U32 R90, RZ, RZ, R126 ;  /* 0x000000ffff5a0224 */ /* 0x004fe400078e007e */
        /* <DEDUP_REMOVED lines=9> */
[----:B-----5:R0:W-:Y:S04]  /*7d20*/  STL [R1+0x7c], R93 ;  /* 0x00007c5d01007387 */ /* 0x0201e80000100800 */
[----:B0-----:R-:W5:Y:S04]  /*7d30*/  LDL.LU R93, [R1+0xadc] ;  /* 0x000adc00015d7983 */ /* 0x001f680000300800 */
[----:B------:R-:W5:Y:S04]  /*7d40*/  LDL R127, [R1+0x7d4] ;  /* 0x0007d400017f7983 */ /* 0x000f680000100800 */
[----:B------:R-:W5:Y:S04]  /*7d50*/  LDL R126, [R1+0x7d8] ;  /* 0x0007d800017e7983 */ /* 0x000f680000100800 */
[----:B--2---:R0:W-:Y:S04]  /*7d60*/  STL [R1+0x78], R128 ;  /* 0x0000788001007387 */ /* 0x0041e80000100800 */
[----:B0-----:R-:W2:Y:S04]  /*7d70*/  LDL.LU R128, [R1+0xad8] ;  /* 0x000ad80001807983 */ /* 0x001ea80000300800 */
[----:B------:R-:W2:Y:S04]  /*7d80*/  LDL R95, [R1+0x7cc] ;  /* 0x0007cc00015f7983 */ /* 0x000ea80000100800 */
[----:B------:R-:W2:Y:S04]  /*7d90*/  LDL R94, [R1+0x7d0] ;  /* 0x0007d000015e7983 */ /* 0x000ea80000100800 */
        /* <DEDUP_REMOVED lines=15> */
[----:B------:R5:W4:Y:S02]  /*7e90*/  @P1 LDG.E.U8 R161, desc[UR6][R90.64] ;  /* 0x000000065aa11981 */ /* 0x000b24000c1e1100 */
[----:B-----5:R-:W-:Y:S02]  /*7ea0*/  @P1 IMAD.MOV.U32 R90, RZ, RZ, R126 ;  /* 0x000000ffff5a1224 */ /* 0x020fe400078e007e */
[----:B------:R-:W-:-:S05]  /*7eb0*/  @P1 IMAD.MOV.U32 R91, RZ, RZ, R127 ;  /* 0x000000ffff5b1224 */ /* 0x000fca00078e007f */
[----:B------:R2:W5:Y:S02]  /*7ec0*/  @P1 LDG.E.U8 R162, desc[UR6][R90.64] ;  /* 0x000000065aa21981 */ /* 0x000564000c1e1100 */
[----:B--2---:R-:W-:Y:S02]  /*7ed0*/  @P1 IMAD.MOV.U32 R90, RZ, RZ, R94 ;  /* 0x000000ffff5a1224 */ /* 0x004fe400078e005e */
[----:B------:R-:W-:-:S05]  /*7ee0*/  @P1 IMAD.MOV.U32 R91, RZ, RZ, R95 ;  /* 0x000000ffff5b1224 */ /* 0x000fca00078e005f */
[----:B------:R-:W2:Y:S04]  /*7ef0*/  @P1 LDG.E.U8 R163, desc[UR6][R90.64] ;  /* 0x000000065aa31981 */ /* 0x000ea8000c1e1100 */
[----:B---3--:R0:W-:Y:S04]  /*7f00*/  STL [R1+0x60], R160 ;  /* 0x000060a001007387 */ /* 0x0081e80000100800 */
[----:B0-----:R-:W3:Y:S04]  /*7f10*/  LDL.LU R160, [R1+0xad0] ;  /* 0x000ad00001a07983 */ /* 0x001ee80000300800 */
[----:B------:R-:W3:Y:S04]  /*7f20*/  LDL R159, [R1+0x7bc] ;  /* 0x0007bc00019f7983 */ /* 0x000ee80000100800 */
[----:B------:R-:W3:Y:S04]  /*7f30*/  LDL R158, [R1+0x7c0] ;  /* 0x0007c000019e7983 */ /* 0x000ee80000100800 */
        /* <DEDUP_REMOVED lines=8> */
[----:B--2---:R0:W-:Y:S04]  /*7fc0*/  STL [R1+0x84], R163 ;  /* 0x000084a301007387 */ /* 0x0041e80000100800 */
[----:B0-----:R-:W2:Y:S04]  /*7fd0*/  LDL.LU R163, [R1+0xac4] ;  /* 0x000ac40001a37983 */ /* 0x001ea80000300800 */
        /* <DEDUP_REMOVED lines=13> */
[----:B------:R4:W2:Y:S02]  /*80b0*/  @P0 LDG.E.U8 R165, desc[UR6][R90.64] ;  /* 0x000000065aa50981 */ /* 0x0008a4000c1e1100 */
[----:B----4-:R-:W-:Y:S02]  /*80c0*/  @P0 IMAD.MOV.U32 R90, RZ, RZ, R126 ;  /* 0x000000ffff5a0224 */ /* 0x010fe400078e007e */
[----:B------:R-:W-:-:S05]  /*80d0*/  @P0 IMAD.MOV.U32 R91, RZ, RZ, R127 ;  /* 0x000000ffff5b0224 */ /* 0x000fca00078e007f */
[----:B------:R5:W4:Y:S02]  /*80e0*/  @P0 LDG.E.U8 R166, desc[UR6][R90.64] ;  /* 0x000000065aa60981 */ /* 0x000b24000c1e1100 */
[----:B-----5:R-:W-:Y:S02]  /*80f0*/  @P0 IMAD.MOV.U32 R90, RZ, RZ, R94 ;  /* 0x000000ffff5a0224 */ /* 0x020fe400078e005e */
[----:B------:R-:W-:-:S05]  /*8100*/  @P0 IMAD.MOV.U32 R91, RZ, RZ, R95 ;  /* 0x000000ffff5b0224 */ /* 0x000fca00078e005f */
[----:B------:R-:W5:Y:S04]  /*8110*/  @P0 LDG.E.U8 R167, desc[UR6][R90.64] ;  /* 0x000000065aa70981 */ /* 0x000f68000c1e1100 */
        /* <DEDUP_REMOVED lines=38> */
[----:B------:R-:W2:Y:S04]  /*8380*/  LDL R127, [R1+0x774] ;  /* 0x00077400017f7983 */ /* 0x000ea80000100800 */
[----:B------:R-:W3:Y:S04]  /*8390*/  LDL R126, [R1+0x778] ;  /* 0x00077800017e7983 */ /* 0x000ee80000100800 */
        /* <DEDUP_REMOVED lines=16> */
[----:B------:R-:W-:-:S05]  /*84a0*/  @P0 IMAD.MOV.U32 R91, RZ, RZ, R159 ;  /* 0x000000ffff5b0224 */ /* 0x000fca00078e009f */
[----:B------:R3:W4:Y:S02]  /*84b0*/  @P0 LDG.E.U8 R171, desc[UR6][R90.64] ;  /* 0x000000065aab0981 */ /* 0x000724000c1e1100 */
[----:B---3--:R-:W-:Y:S02]  /*84c0*/  @P0 IMAD.MOV.U32 R90, RZ, RZ, R126 ;  /* 0x000000ffff5a0224 */ /* 0x008fe400078e007e */
[----:B--2---:R-:W-:-:S05]  /*84d0*/  @P0 IMAD.MOV.U32 R91, RZ, RZ, R127 ;  /* 0x000000ffff5b0224 */ /* 0x004fca00078e007f */
[----:B------:R0:W2:Y:S02]  /*84e0*/  @P0 LDG.E.U8 R172, desc[UR6][R90.64] ;  /* 0x000000065aac0981 */ /* 0x0000a4000c1e1100 */
[----:B0-----:R-:W-:Y:S02]  /*84f0*/  @P0 IMAD.MOV.U32 R90, RZ, RZ, R94 ;  /* 0x000000ffff5a0224 */ /* 0x001fe400078e005e */
[----:B------:R-:W-:-:S05]  /*8500*/  @P0 IMAD.MOV.U32 R91, RZ, RZ, R95 ;  /* 0x000000ffff5b0224 */ /* 0x000fca00078e005f */
[----:B------:R-:W3:Y:S04]  /*8510*/  @P0 LDG.E.U8 R173, desc[UR6][R90.64] ;  /* 0x000000065aad0981 */ /* 0x000ee8000c1e1100 */
[----:B-----5:R0:W-:Y:S04]  /*8520*/  STL [R1+0x98], R170 ;  /* 0x000098aa01007387 */ /* 0x0201e80000100800 */
[----:B0-----:R-:W5:Y:S04]  /*8530*/  LDL.LU R170, [R1+0xaa8] ;  /* 0x000aa80001aa7983 */ /* 0x001f680000300800 */
[----:B------:R-:W5:Y:S04]  /*8540*/  LDL R159, [R1+0x75c] ;  /* 0x00075c00019f7983 */ /* 0x000f680000100800 */
[----:B------:R-:W5:Y:S04]  /*8550*/  LDL R158, [R1+0x760] ;  /* 0x00076000019e7983 */ /* 0x000f680000100800 */
[----:B----4-:R0:W-:Y:S04]  /*8560*/  STL [R1+0xac], R171 ;  /* 0x0000acab01007387 */ /* 0x0101e80000100800 */
[----:B0-----:R-:W4:Y:S04]  /*8570*/  LDL.LU R171, [R1+0xaa4] ;  /* 0x000aa40001ab7983 */ /* 0x001f280000300800 */
[----:B------:R-:W4:Y:S04]  /*8580*/  LDL R127, [R1+0x754] ;  /* 0x00075400017f7983 */ /* 0x000f280000100800 */
[----:B------:R-:W4:Y:S04]  /*8590*/  LDL R126, [R1+0x758] ;  /* 0x00075800017e7983 */ /* 0x000f280000100800 */
[----:B--2---:R0:W-:Y:S04]  /*85a0*/  STL [R1+0xa8], R172 ;  /* 0x0000a8ac01007387 */ /* 0x0041e80000100800 */
[----:B0-----:R-:W2:Y:S04]  /*85b0*/  LDL.LU R172, [R1+0xaa0] ;  /* 0x000aa00001ac7983 */ /* 0x001ea80000300800 */
[----:B------:R-:W2:Y:S04]  /*85c0*/  LDL R95, [R1+0x74c] ;  /* 0x00074c00015f7983 */ /* 0x000ea80000100800 */
[----:B------:R-:W2:Y:S04]  /*85d0*/  LDL R94, [R1+0x750] ;  /* 0x00075000015e7983 */ /* 0x000ea80000100800 */
[----:B---3--:R0:W-:Y:S04]  /*85e0*/  STL [R1+0xb4], R173 ;  /* 0x0000b4ad01007387 */ /* 0x0081e80000100800 */
[----:B0-----:R-:W3:Y:S04]  /*85f0*/  LDL.LU R173, [R1+0xa9c] ;  /* 0x000a9c0001ad7983 */ /* 0x001ee80000300800 */
        /* <DEDUP_REMOVED lines=13> */
[----:B------:R-:W3:Y:S04]  /*86d0*/  LDL R158, [R1+0x740] ;  /* 0x00074000019e7983 */ /* 0x000ee80000100800 */
[----:B------:R4:W5:Y:S04]  /*86e0*/  @P1 LDG.E.U8 R174, desc[UR6][R90.64] ;  /* 0x000000065aae1981 */ /* 0x000968000c1e1100 */
[----:B------:R-:W3:Y:S01]  /*86f0*/  LDL R159, [R1+0x73c] ;  /* 0x00073c00019f7983 */ /* 0x000ee20000100800 */
[----:B----4-:R-:W-:-:S02]  /*8700*/  @P1 IMAD.MOV.U32 R90, RZ, RZ, R126 ;  /* 0x000000ffff5a1224 */ /* 0x010fc400078e007e */
[----:B------:R-:W-:-:S05]  /*8710*/  @P1 IMAD.MOV.U32 R91, RZ, RZ, R127 ;  /* 0x000000ffff5b1224 */ /* 0x000fca00078e007f */
[----:B------:R2:W4:Y:S02]  /*8720*/  @P1 LDG.E.U8 R3, desc[UR6][R90.64] ;  /* 0x000000065a031981 */ /* 0x000524000c1e1100 */
[----:B--2---:R-:W-:Y:S02]  /*8730*/  @P1 IMAD.MOV.U32 R90, RZ, RZ, R94 ;  /* 0x000000ffff5a1224 */ /* 0x004fe400078e005e */
[----:B------:R-:W-:-:S05]  /*8740*/  @P1 IMAD.MOV.U32 R91, RZ, RZ, R95 ;  /* 0x000000ffff5b1224 */ /* 0x000fca00078e005f */
[----:B------:R-:W2:Y:S04]  /*8750*/  @P1 LDG.E.U8 R175, desc[UR6][R90.64] ;  /* 0x000000065aaf1981 */ /* 0x000ea8000c1e1100 */
[----:B-----5:R0:W-:Y:S04]  /*8760*/  STL [R1+0xa4], R174 ;  /* 0x0000a4ae01007387 */ /* 0x0201e80000100800 */
[----:B0-----:R-:W5:Y:S04]  /*8770*/  LDL.LU R174, [R1+0xa98] ;  /* 0x000a980001ae7983 */ /* 0x001f680000300800 */
[----:B------:R-:W4:Y:S04]  /*8780*/  LDL R127, [R1+0x734] ;  /* 0x00073400017f7983 */ /* 0x000f280000100800 */
[----:B------:R-:W5:Y:S04]  /*8790*/  LDL R126, [R1+0x738] ;  /* 0x00073800017e7983 */ /* 0x000f680000100800 */
[----:B------:R-:W4:Y:S04]  /*87a0*/  LDL R95, [R1+0x72c] ;  /* 0x00072c00015f7983 */ /* 0x000f280000100800 */
[----:B------:R-:W4:Y:S04]  /*87b0*/  LDL R94, [R1+0x730] ;  /* 0x00073000015e7983 */ /* 0x000f280000100800 */
        /* <DEDUP_REMOVED lines=15> */
[----:B------:R-:W2:Y:S04]  /*88b0*/  LDL R158, [R1+0x720] ;  /* 0x00072000019e7983 */ /* 0x000ea80000100800 */
[----:B------:R5:W3:Y:S04]  /*88c0*/  @P0 LDG.E.U8 R176, desc[UR6][R90.64] ;  /* 0x000000065ab00981 */ /* 0x000ae8000c1e1100 */
[----:B------:R-:W2:Y:S01]  /*88d0*/  LDL R159, [R1+0x71c] ;  /* 0x00071c00019f7983 */ /* 0x000ea20000100800 */
[----:B-----5:R-:W-:-:S02]  /*88e0*/  @P0 IMAD.MOV.U32 R90, RZ, RZ, R126 ;  /* 0x000000ffff5a0224 */ /* 0x020fc400078e007e */
[----:B----4-:R-:W-:-:S05]  /*88f0*/  @P0 IMAD.MOV.U32 R91, RZ, RZ, R127 ;  /* 0x000000ffff5b0224 */ /* 0x010fca00078e007f */
[----:B------:R0:W4:Y:S02]  /*8900*/  @P0 LDG.E.U8 R177, desc[UR6][R90.64] ;  /* 0x000000065ab10981 */ /* 0x000124000c1e1100 */
[----:B0-----:R-:W-:Y:S02]  /*8910*/  @P0 IMAD.MOV.U32 R90, RZ, RZ, R94 ;  /* 0x000000ffff5a0224 */ /* 0x001fe400078e005e */
[----:B------:R-:W-:-:S05]  /*8920*/  @P0 IMAD.MOV.U32 R91, RZ, RZ, R95 ;  /* 0x000000ffff5b0224 */ /* 0x000fca00078e005f */
[----:B------:R-:W5:Y:S04]  /*8930*/  @P0 LDG.E.U8 R178, desc[UR6][R90.64] ;  /* 0x000000065ab20981 */ /* 0x000f68000c1e1100 */
        /* <DEDUP_REMOVED lines=23> */
[----:B------:R-:W5:Y:S04]  /*8ab0*/  LDL R158, [R1+0x700] ;  /* 0x00070000019e7983 */ /* 0x000f680000100800 */
[----:B------:R3:W2:Y:S04]  /*8ac0*/  @P1 LDG.E.U8 R14, desc[UR6][R90.64] ;  /* 0x000000065a0e1981 */ /* 0x0006a8000c1e1100 */
[----:B------:R-:W2:Y:S01]  /*8ad0*/  LDL R159, [R1+0x6fc] ;  /* 0x0006fc00019f7983 */ /* 0x000ea20000100800 */
[----:B---3--:R-:W-:-:S02]  /*8ae0*/  @P1 IMAD.MOV.U32 R90, RZ, RZ, R126 ;  /* 0x000000ffff5a1224 */ /* 0x008fc400078e007e */
[----:B------:R-:W-:Y:S01]  /*8af0*/  @P1 IMAD.MOV.U32 R91, RZ, RZ, R127 ;  /* 0x000000ffff5b1224 */ /* 0x000fe200078e007f */
[----:B------:R-:W3:Y:S04]  /*8b00*/  LDL R126, [R1+0x6f8] ;  /* 0x0006f800017e7983 */ /* 0x000ee80000100800 */
[----:B------:R4:W3:Y:S04]  /*8b10*/  @P1 LDG.E.U8 R9, desc[UR6][R90.64] ;  /* 0x000000065a091981 */ /* 0x0008e8000c1e1100 */
[----:B------:R-:W3:Y:S01]  /*8b20*/  LDL R127, [R1+0x6f4] ;  /* 0x0006f400017f7983 */ /* 0x000ee20000100800 */
[----:B----4-:R-:W-:-:S02]  /*8b30*/  @P1 IMAD.MOV.U32 R90, RZ, RZ, R94 ;  /* 0x000000ffff5a1224 */ /* 0x010fc400078e005e */
[----:B------:R-:W-:Y:S01]  /*8b40*/  @P1 IMAD.MOV.U32 R91, RZ, RZ, R95 ;  /* 0x000000ffff5b1224 */ /* 0x000fe200078e005f */
[----:B------:R-:W4:Y:S04]  /*8b50*/  LDL R94, [R1+0x6f0] ;  /* 0x0006f000015e7983 */ /* 0x000f280000100800 */
[----:B------:R-:W5:Y:S04]  /*8b60*/  @P1 LDG.E.U8 R179, desc[UR6][R90.64] ;  /* 0x000000065ab31981 */ /* 0x000f68000c1e1100 */
[----:B------:R-:W4:Y:S01]  /*8b70*/  LDL R95, [R1+0x6ec] ;  /* 0x0006ec00015f7983 */ /* 0x000f220000100800 */
[----:B------:R-:W-:-:S03]  /*8b80*/  ISETP.GT.AND P0, PT, R22, 0x12, PT ;  /* 0x000000121600780c */ /* 0x000fc60003f04270 */
[----:B-----5:R0:W-:Y:S04]  /*8b90*/  STL [R1+0xc0], R179 ;  /* 0x0000c0b301007387 */ /* 0x0201e80000100800 */
[----:B0-----:R-:W5:Y:S04]  /*8ba0*/  LDL.LU R179, [R1+0xa84] ;  /* 0x000a840001b37983 */ /* 0x001f680000300800 */
[----:B------:R-:W2:Y:S04]  /*8bb0*/  LDL R90, [R1+0x704] ;  /* 0x00070400015a7983 */ /* 0x000ea80000100800 */
[----:B------:R-:W2:Y:S01]  /*8bc0*/  LDL R91, [R1+0x708] ;  /* 0x00070800015b7983 */ /* 0x000ea20000100800 */
[----:B------:R-:W-:-:S02]  /*8bd0*/  PRMT R13, RZ, 0x7610, R13 ;  /* 0x00007610ff0d7816 */ /* 0x000fc4000000000d */
[----:B------:R-:W-:Y:S02]  /*8be0*/  PRMT R180, RZ, 0x7610, R180 ;  /* 0x00007610ffb47816 */ /* 0x000fe400000000b4 */
[----:B------:R-:W-:Y:S02]  /*8bf0*/  PRMT R181, RZ, 0x7610, R181 ;  /* 0x00007610ffb57816 */ /* 0x000fe400000000b5 */
[----:B------:R-:W-:Y:S02]  /*8c00*/  PRMT R182, RZ, 0x7610, R182 ;  /* 0x00007610ffb67816 */ /* 0x000fe400000000b6 */
        /* <DEDUP_REMOVED lines=8> */
[----:B------:R-:W5:Y:S01]  /*8c90*/  LDL R159, [R1+0x6dc] ;  /* 0x0006dc00019f7983 */ /* 0x000f620000100800 */
[----:B---3--:R-:W-:-:S02]  /*8ca0*/  @P0 IMAD.MOV.U32 R90, RZ, RZ, R126 ;  /* 0x000000ffff5a0224 */ /* 0x008fc400078e007e */
[----:B------:R-:W-:-:S05]  /*8cb0*/  @P0 IMAD.MOV.U32 R91, RZ, RZ, R127 ;  /* 0x000000ffff5b0224 */ /* 0x000fca00078e007f */
[----:B------:R4:W3:Y:S02]  /*8cc0*/  @P0 LDG.E.U8 R181, desc[UR6][R90.64] ;  /* 0x000000065ab50981 */ /* 0x0008e4000c1e1100 */
[----:B----4-:R-:W-:Y:S02]  /*8cd0*/  @P0 IMAD.MOV.U32 R90, RZ, RZ, R94 ;  /* 0x000000ffff5a0224 */ /* 0x010fe400078e005e */
[----:B------:R-:W-:-:S05]  /*8ce0*/  @P0 IMAD.MOV.U32 R91, RZ, RZ, R95 ;  /* 0x000000ffff5b0224 */ /* 0x000fca00078e005f */
[----:B------:R-:W4:Y:S04]  /*8cf0*/  @P0 LDG.E.U8 R182, desc[UR6][R90.64] ;  /* 0x000000065ab60981 */ /* 0x000f28000c1e1100 */
[----:B--2---:R0:W-:Y:S04]  /*8d00*/  STL [R1+0xcc], R180 ;  /* 0x0000ccb401007387 */ /* 0x0041e80000100800 */
[----:B0-----:R-:W2:Y:S04]  /*8d10*/  LDL.LU R180, [R1+0xa80] ;  /* 0x000a800001b47983 */ /* 0x001ea80000300800 */
[----:B------:R-:W2:Y:S04]  /*8d20*/  LDL R127, [R1+0x6d4] ;  /* 0x0006d400017f7983 */ /* 0x000ea80000100800 */
[----:B------:R-:W2:Y:S04]  /*8d30*/  LDL R126, [R1+0x6d8] ;  /* 0x0006d800017e7983 */ /* 0x000ea80000100800 */
[----:B---3--:R0:W-:Y:S04]  /*8d40*/  STL [R1+0xc8], R181 ;  /* 0x0000c8b501007387 */ /* 0x0081e80000100800 */
[----:B0-----:R-:W3:Y:S04]  /*8d50*/  LDL.LU R181, [R1+0xa7c] ;  /* 0x000a7c0001b57983 */ /* 0x001ee80000300800 */
[----:B------:R-:W3:Y:S04]  /*8d60*/  LDL R95, [R1+0x6cc] ;  /* 0x0006cc00015f7983 */ /* 0x000ee80000100800 */
[----:B------:R-:W3:Y:S04]  /*8d70*/  LDL R94, [R1+0x6d0] ;  /* 0x0006d000015e7983 */ /* 0x000ee80000100800 */
        /* <DEDUP_REMOVED lines=17> */
[----:B------:R-:W5:Y:S01]  /*8e90*/  LDL R159, [R1+0x6bc] ;  /* 0x0006bc00019f7983 */ /* 0x000f620000100800 */
[----:B--2---:R-:W-:-:S02]  /*8ea0*/  @P1 IMAD.MOV.U32 R90, RZ, RZ, R126 ;  /* 0x000000ffff5a1224 */ /* 0x004fc400078e007e */
[----:B------:R-:W-:Y:S01]  /*8eb0*/  @P1 IMAD.MOV.U32 R91, RZ, RZ, R127 ;  /* 0x000000ffff5b1224 */ /* 0x000fe200078e007f */
[----:B------:R-:W2:Y:S04]  /*8ec0*/  LDL R126, [R1+0x6b8] ;  /* 0x0006b800017e7983 */ /* 0x000ea80000100800 */
[----:B------:R3:W2:Y:S04]  /*8ed0*/  @P1 LDG.E.U8 R0, desc[UR6][R90.64] ;  /* 0x000000065a001981 */ /* 0x0006a8000c1e1100 */
[----:B------:R-:W2:Y:S01]  /*8ee0*/  LDL R127, [R1+0x6b4] ;  /* 0x0006b400017f7983 */ /* 0x000ea20000100800 */
[----:B---3--:R-:W-:-:S02]  /*8ef0*/  @P1 IMAD.MOV.U32 R90, RZ, RZ, R94 ;  /* 0x000000ffff5a1224 */ /* 0x008fc400078e005e */
[----:B------:R-:W-:Y:S01]  /*8f00*/  @P1 IMAD.MOV.U32 R91, RZ, RZ, R95 ;  /* 0x000000ffff5b1224 */ /* 0x000fe200078e005f */
[----:B------:R-:W3:Y:S04]  /*8f10*/  LDL R94, [R1+0x6b0] ;  /* 0x0006b000015e7983 */ /* 0x000ee80000100800 */
[----:B------:R-:W4:Y:S04]  /*8f20*/  @P1 LDG.E.U8 R183, desc[UR6][R90.64] ;  /* 0x000000065ab71981 */ /* 0x000f28000c1e1100 */
[----:B------:R-:W3:Y:S01]  /*8f30*/  LDL R95, [R1+0x6ac] ;  /* 0x0006ac00015f7983 */ /* 0x000ee20000100800 */
[----:B------:R-:W-:-:S03]  /*8f40*/  ISETP.GT.AND P0, PT, R22, 0x14, PT ;  /* 0x000000141600780c */ /* 0x000fc60003f04270 */
[----:B----4-:R0:W-:Y:S04]  /*8f50*/  STL [R1+0x104], R183 ;  /* 0x000104b701007387 */ /* 0x0101e80000100800 */
[----:B0-----:R-:W4:Y:S04]  /*8f60*/  LDL.LU R183, [R1+0xa74] ;  /* 0x000a740001b77983 */ /* 0x001f280000300800 */
[----:B------:R-:W5:Y:S04]  /*8f70*/  LDL R90, [R1+0x6c4] ;  /* 0x0006c400015a7983 */ /* 0x000f680000100800 */
[----:B------:R-:W5:Y:S01]  /*8f80*/  LDL R91, [R1+0x6c8] ;  /* 0x0006c800015b7983 */ /* 0x000f620000100800 */
[----:B------:R-:W-:-:S02]  /*8f90*/  PRMT R184, RZ, 0x7610, R184 ;  /* 0x00007610ffb87816 */ /* 0x000fc400000000b8 */
[----:B------:R-:W-:Y:S02]  /*8fa0*/  PRMT R186, RZ, 0x7610, R186 ;  /* 0x00007610ffba7816 */ /* 0x000fe400000000ba */
[----:B------:R-:W-:Y:S02]  /*8fb0*/  PRMT R188, RZ, 0x7610, R188 ;  /* 0x00007610ffbc7816 */ /* 0x000fe400000000bc */
[----:B------:R-:W-:Y:S02]  /*8fc0*/  PRMT R190, RZ, 0x7610, R190 ;  /* 0x00007610ffbe7816 */ /* 0x000fe400000000be */
[----:B-----5:R-:W-:-:S04]  /*8fd0*/  @P0 LOP3.LUT R91, R91, R90, RZ, 0x3c, !PT ;  /* 0x0000005a5b5b0212 */ /* 0x020fc800078e3cff */
[----:B------:R-:W-:-:S04]  /*8fe0*/  @P0 LOP3.LUT R90, R91, R90, RZ, 0x3c, !PT ;  /* 0x0000005a5b5a0212 */ /* 0x000fc800078e3cff */
[----:B------:R-:W-:-:S05]  /*8ff0*/  @P0 LOP3.LUT R91, R91, R90, RZ, 0x3c, !PT ;  /* 0x0000005a5b5b0212 */ /* 0x000fca00078e3cff */
[----:B------:R0:W5:Y:S02]  /*9000*/  @P0 LDG.E.U8 R184, desc[UR6][R90.64] ;  /* 0x000000065ab80981 */ /* 0x000164000c1e1100 */
[----:B0-----:R-:W-:Y:S02]  /*9010*/  @P0 IMAD.MOV.U32 R90, RZ, RZ, R158 ;  /* 0x000000ffff5a0224 */ /* 0x001fe400078e009e */
[----:B------:R-:W-:-:S05]  /*9020*/  @P0 IMAD.MOV.U32 R91, RZ, RZ, R159 ;  /* 0x000000ffff5b0224 */ /* 0x000fca00078e009f */
[----:B------:R2:W4:Y:S02]  /*9030*/  @P0 LDG.E.U8 R186, desc[UR6][R90.64] ;  /* 0x000000065aba0981 */ /* 0x000524000c1e1100 */
[----:B--2---:R-:W-:Y:S02]  /*9040*/  @P0 IMAD.MOV.U32 R90, RZ, RZ, R126 ;  /* 0x000000ffff5a0224 */ /* 0x004fe400078e007e */
[----:B------:R-:W-:-:S05]  /*9050*/  @P0 IMAD.MOV.U32 R91, RZ, RZ, R127 ;  /* 0x000000ffff5b0224 */ /* 0x000fca00078e007f */
[----:B------:R3:W2:Y:S02]  /*9060*/  @P0 LDG.E.U8 R188, desc[UR6][R90.64] ;  /* 0x000000065abc0981 */ /* 0x0006a4000c1e1100 */
[----:B---3--:R-:W-:Y:S02]  /*9070*/  @P0 IMAD.MOV.U32 R90, RZ, RZ, R94 ;  /* 0x000000ffff5a0224 */ /* 0x008fe400078e005e */
        /* <DEDUP_REMOVED lines=62> */
[----:B-----5:R-:W-:Y:S02]  /*9460*/  @P0 IMAD.MOV.U32 R90, RZ, RZ, R126 ;  /* 0x000000ffff5a0224 */ /* 0x020fe400078e007e */
[----:B------:R-:W-:-:S05]  /*9470*/  @P0 IMAD.MOV.U32 R91, RZ, RZ, R127 ;  /* 0x000000ffff5b0224 */ /* 0x000fca00078e007f */
[----:B------:R4:W5:Y:S02]  /*9480*/  @P0 LDG.E.U8 R202, desc[UR6][R90.64] ;  /* 0x000000065aca0981 */ /* 0x000964000c1e1100 */
        /* <DEDUP_REMOVED lines=31> */
[----:B--2---:R-:W-:Y:S02]  /*9680*/  @P1 IMAD.MOV.U32 R90, RZ, RZ, R126 ;  /* 0x000000ffff5a1224 */ /* 0x004fe400078e007e */
[----:B------:R-:W-:-:S05]  /*9690*/  @P1 IMAD.MOV.U32 R91, RZ, RZ, R127 ;  /* 0x000000ffff5b1224 */ /* 0x000fca00078e007f */
[----:B------:R5:W2:Y:S02]  /*96a0*/  @P1 LDG.E.U8 R210, desc[UR6][R90.64] ;  /* 0x000000065ad21981 */ /* 0x000aa4000c1e1100 */
[----:B-----5:R-:W-:Y:S02]  /*96b0*/  @P1 IMAD.MOV.U32 R90, RZ, RZ, R94 ;  /* 0x000000ffff5a1224 */ /* 0x020fe400078e005e */
        /* <DEDUP_REMOVED lines=30> */
[----:B----4-:R-:W-:Y:S02]  /*98a0*/  @P0 IMAD.MOV.U32 R90, RZ, RZ, R126 ;  /* 0x000000ffff5a0224 */ /* 0x010fe400078e007e */
[----:B------:R-:W-:-:S05]  /*98b0*/  @P0 IMAD.MOV.U32 R91, RZ, RZ, R127 ;  /* 0x000000ffff5b0224 */ /* 0x000fca00078e007f */
[----:B------:R2:W4:Y:S02]  /*98c0*/  @P0 LDG.E.U8 R218, desc[UR6][R90.64] ;  /* 0x000000065ada0981 */ /* 0x000524000c1e1100 */
[----:B--2---:R-:W-:Y:S02]  /*98d0*/  @P0 IMAD.MOV.U32 R90, RZ, RZ, R94 ;  /* 0x000000ffff5a0224 */ /* 0x004fe400078e005e */
[----:B------:R-:W-:-:S05]  /*98e0*/  @P0 IMAD.MOV.U32 R91, RZ, RZ, R95 ;  /* 0x000000ffff5b0224 */ /* 0x000fca00078e005f */
[----:B------:R-:W2:Y:S04]  /*98f0*/  @P0 LDG.E.U8 R220, desc[UR6][R90.64] ;  /* 0x000000065adc0981 */ /* 0x000ea8000c1e1100 */
        /* <DEDUP_REMOVED lines=46> */
[----:B----4-:R0:W-:Y:S04]  /*9be0*/  STL [R1], R5 ;  /* 0x0000000501007387 */ /* 0x0101e80000100800 */
        /* <DEDUP_REMOVED lines=20> */
[----:B------:R5:W2:Y:S04]  /*9d30*/  @P0 LDG.E.U8 R250, desc[UR6][R90.64] ;  /* 0x000000065afa0981 */ /* 0x000aa8000c1e1100 */
[----:B------:R-:W2:Y:S01]  /*9d40*/  LDL R127, [R1+0x5d4] ;  /* 0x0005d400017f7983 */ /* 0x000ea20000100800 */
[----:B-----5:R-:W-:-:S02]  /*9d50*/  @P0 IMAD.MOV.U32 R90, RZ, RZ, R94 ;  /* 0x000000ffff5a0224 */ /* 0x020fc400078e005e */
[----:B------:R-:W-:Y:S01]  /*9d60*/  @P0 IMAD.MOV.U32 R91, RZ, RZ, R95 ;  /* 0x000000ffff5b0224 */ /* 0x000fe200078e005f */
[----:B------:R-:W5:Y:S04]  /*9d70*/  LDL R94, [R1+0x5d0] ;  /* 0x0005d000015e7983 */ /* 0x000f680000100800 */
[----:B------:R0:W5:Y:S04]  /*9d80*/  @P0 LDG.E.U8 R249, desc[UR6][R90.64] ;  /* 0x000000065af90981 */ /* 0x000168000c1e1100 */
[----:B------:R-:W5:Y:S04]  /*9d90*/  LDL R95, [R1+0x5cc] ;  /* 0x0005cc00015f7983 */ /* 0x000f680000100800 */
        /* <DEDUP_REMOVED lines=10> */
[----:B------:R4:W5:Y:S02]  /*9e40*/  @P1 LDG.E.U8 R248, desc[UR6][R90.64] ;  /* 0x000000065af81981 */ /* 0x000964000c1e1100 */
[----:B----4-:R-:W-:Y:S02]  /*9e50*/  @P1 IMAD.MOV.U32 R90, RZ, RZ, R158 ;  /* 0x000000ffff5a1224 */ /* 0x010fe400078e009e */
[----:B---3--:R-:W-:Y:S01]  /*9e60*/  @P1 IMAD.MOV.U32 R91, RZ, RZ, R159 ;  /* 0x000000ffff5b1224 */ /* 0x008fe200078e009f */
[----:B------:R-:W3:Y:S04]  /*9e70*/  LDL R158, [R1+0x5c0] ;  /* 0x0005c000019e7983 */ /* 0x000ee80000100800 */
[----:B------:R2:W4:Y:S04]  /*9e80*/  @P1 LDG.E.U8 R247, desc[UR6][R90.64] ;  /* 0x000000065af71981 */ /* 0x000528000c1e1100 */
[----:B------:R-:W4:Y:S01]  /*9e90*/  LDL R159, [R1+0x5bc] ;  /* 0x0005bc00019f7983 */ /* 0x000f220000100800 */
        /* <DEDUP_REMOVED lines=21> */
[----:B---3--:R-:W-:Y:S02]  /*9ff0*/  @P0 IMAD.MOV.U32 R90, RZ, RZ, R158 ;  /* 0x000000ffff5a0224 */ /* 0x008fe400078e009e */
[----:B----4-:R-:W-:Y:S01]  /*a000*/  @P0 IMAD.MOV.U32 R91, RZ, RZ, R159 ;  /* 0x000000ffff5b0224 */ /* 0x010fe200078e009f */
        /* <DEDUP_REMOVED lines=356> */
[----:B------:R-:W-:-:S07]  /*b650*/  PRMT R143, RZ, 0x7610, R143 ;  /* 0x00007610ff8f7816 */ /* 0x000fce000000008f */
[----:B0-----:R-:W-:-:S04]  /*b660*/  @P0 LOP3.LUT R91, R91, R90, RZ, 0x3c, !PT ;  /* 0x0000005a5b5b0212 */ /* 0x001fc800078e3cff */
[----:B------:R-:W-:-:S04]  /*b670*/  @P0 LOP3.LUT R90, R91, R90, RZ, 0x3c, !PT ;  /* 0x0000005a5b5a0212 */ /* 0x000fc800078e3cff */
[----:B------:R-:W-:-:S05]  /*b680*/  @P0 LOP3.LUT R91, R91, R90, RZ, 0x3c, !PT ;  /* 0x0000005a5b5b0212 */ /* 0x000fca00078e3cff */
[----:B------:R3:W5:Y:S02]  /*b690*/  @P0 LDG.E.U8 R98, desc[UR6][R90.64] ;  /* 0x000000065a620981 */ /* 0x000764000c1e1100 */
[----:B---3--:R-:W-:Y:S02]  /*b6a0*/  @P0 IMAD.MOV.U32 R90, RZ, RZ, R158 ;  /* 0x000000ffff5a0224 */ /* 0x008fe400078e009e */
[----:B----4-:R-:W-:Y:S01]  /*b6b0*/  @P0 IMAD.MOV.U32 R91, RZ, RZ, R159 ;  /* 0x000000ffff5b0224 */ /* 0x010fe200078e009f */
[----:B------:R-:W-:Y:S01]  /*b6c0*/  PRMT R142, RZ, 0x7610, R142 ;  /* 0x00007610ff8e7816 */ /* 0x000fe2000000008e */
[----:B------:R-:W3:Y:S04]  /*b6d0*/  LDL R159, [R1+0x3dc] ;  /* 0x0003dc00019f7983 */ /* 0x000ee80000100800 */
[----:B------:R2:W4:Y:S01]  /*b6e0*/  @P0 LDG.E.U8 R144, desc[UR6][R90.64] ;  /* 0x000000065a900981 */ /* 0x000522000c1e1100 */
[----:B------:R-:W-:-:S02]  /*b6f0*/  ISETP.GT.AND P1, PT, R22, 0x2b, PT ;  /* 0x0000002b1600780c */ /* 0x000fc40003f24270 */
[----:B------:R-:W-:Y:S01]  /*b700*/  PRMT R107, RZ, 0x7610, R107 ;  /* 0x00007610ff6b7816 */ /* 0x000fe2000000006b */
[----:B------:R-:W3:Y:S01]  /*b710*/  LDL R158, [R1+0x3e0] ;  /* 0x0003e000019e7983 */ /* 0x000ee20000100800 */
[----:B--2---:R-:W-:Y:S02]  /*b720*/  @P0 IMAD.MOV.U32 R90, RZ, RZ, R126 ;  /* 0x000000ffff5a0224 */ /* 0x004fe400078e007e */
[----:B------:R-:W-:Y:S01]  /*b730*/  @P0 IMAD.MOV.U32 R91, RZ, RZ, R127 ;  /* 0x000000ffff5b0224 */ /* 0x000fe200078e007f */
[----:B------:R-:W2:Y:S04]  /*b740*/  LDL R126, [R1+0x3d8] ;  /* 0x0003d800017e7983 */ /* 0x000ea80000100800 */
[----:B------:R5:W4:Y:S04]  /*b750*/  @P0 LDG.E.U8 R143, desc[UR6][R90.64] ;  /* 0x000000065a8f0981 */ /* 0x000b28000c1e1100 */
[----:B------:R-:W4:Y:S01]  /*b760*/  LDL R127, [R1+0x3d4] ;  /* 0x0003d400017f7983 */ /* 0x000f220000100800 */
[----:B-----5:R-:W-:-:S02]  /*b770*/  @P0 IMAD.MOV.U32 R90, RZ, RZ, R94 ;  /* 0x000000ffff5a0224 */ /* 0x020fc400078e005e */
[----:B------:R-:W-:Y:S01]  /*b780*/  @P0 IMAD.MOV.U32 R91, RZ, RZ, R95 ;  /* 0x000000ffff5b0224 */ /* 0x000fe200078e005f */
[----:B------:R-:W5:Y:S04]  /*b790*/  LDL R94, [R1+0x3d0] ;  /* 0x0003d000015e7983 */ /* 0x000f680000100800 */
[----:B------:R-:W5:Y:S04]  /*b7a0*/  LDL R95, [R1+0x3c8] ;  /* 0x0003c800015f7983 */ /* 0x000f680000100800 */
[----:B------:R0:W4:Y:S04]  /*b7b0*/  @P0 LDG.E.U8 R142, desc[UR6][R90.64] ;  /* 0x000000065a8e0981 */ /* 0x000128000c1e1100 */
[----:B------:R-:W0:Y:S04]  /*b7c0*/  LDL R90, [R1+0x3e4] ;  /* 0x0003e400015a7983 */ /* 0x000e280000100800 */
[----:B------:R-:W0:Y:S04]  /*b7d0*/  LDL R91, [R1+0x3e8] ;  /* 0x0003e800015b7983 */ /* 0x000e280000100800 */
[----:B-----5:R-:W5:Y:S04]  /*b7e0*/  @P1 LDG.E.U8 R107, desc[UR6][R94.64] ;  /* 0x000000065e6b1981 */ /* 0x020f68000c1e1100 */
[----:B------:R-:W5:Y:S04]  /*b7f0*/  LDL R94, [R1+0x3c0] ;  /* 0x0003c000015e7983 */ /* 0x000f680000100800 */
[----:B------:R-:W5:Y:S01]  /*b800*/  LDL R95, [R1+0x3c4] ;  /* 0x0003c400015f7983 */ /* 0x000f620000100800 */
[----:B0-----:R-:W-:-:S02]  /*b810*/  @P1 LOP3.LUT R91, R91, R90, RZ, 0x3c, !PT ;  /* 0x0000005a5b5b1212 */ /* 0x001fc400078e3cff */
[----:B------:R-:W-:Y:S02]  /*b820*/  ISETP.GT.AND P0, PT, R22, 0x2c, PT ;  /* 0x0000002c1600780c */ /* 0x000fe40003f04270 */
[C---:B------:R-:W-:Y:S02]  /*b830*/  @P1 LOP3.LUT R90, R91.reuse, R90, RZ, 0x3c, !PT ;  /* 0x0000005a5b5a1212 */ /* 0x040fe400078e3cff */
[----:B------:R-:W-:Y:S02]  /*b840*/  PRMT R141, RZ, 0x7610, R141 ;  /* 0x00007610ff8d7816 */ /* 0x000fe4000000008d */
[----:B------:R-:W-:Y:S02]  /*b850*/  @P1 LOP3.LUT R91, R91, R90, RZ, 0x3c, !PT ;  /* 0x0000005a5b5b1212 */ /* 0x000fe400078e3cff */
[----:B------:R-:W-:-:S03]  /*b860*/  PRMT R104, RZ, 0x7610, R104 ;  /* 0x00007610ff687816 */ /* 0x000fc60000000068 */
[----:B------:R3:W5:Y:S01]  /*b870*/  @P1 LDG.E.U8 R141, desc[UR6][R90.64] ;  /* 0x000000065a8d1981 */ /* 0x000762000c1e1100 */
[----:B------:R-:W-:Y:S01]  /*b880*/  PRMT R101, RZ, 0x7610, R101 ;  /* 0x00007610ff657816 */ /* 0x000fe20000000065 */
[----:B---3--:R-:W-:Y:S02]  /*b890*/  @P1 IMAD.MOV.U32 R90, RZ, RZ, R158 ;  /* 0x000000ffff5a1224 */ /* 0x008fe400078e009e */
[----:B------:R-:W-:Y:S01]  /*b8a0*/  @P1 IMAD.MOV.U32 R91, RZ, RZ, R159 ;  /* 0x000000ffff5b1224 */ /* 0x000fe200078e009f */
[----:B------:R-:W3:Y:S04]  /*b8b0*/  LDL R158, [R1+0x3b4] ;  /* 0x0003b400019e7983 */ /* 0x000ee80000100800 */
[----:B------:R2:W3:Y:S04]  /*b8c0*/  @P1 LDG.E.U8 R104, desc[UR6][R90.64] ;  /* 0x000000065a681981 */ /* 0x0004e8000c1e1100 */
[----:B------:R-:W3:Y:S01]  /*b8d0*/  LDL R159, [R1+0x3b0] ;  /* 0x0003b000019f7983 */ /* 0x000ee20000100800 */
[----:B--2---:R-:W-:-:S02]  /*b8e0*/  @P1 IMAD.MOV.U32 R90, RZ, RZ, R126 ;  /* 0x000000ffff5a1224 */ /* 0x004fc400078e007e */
[----:B----4-:R-:W-:Y:S01]  /*b8f0*/  @P1 IMAD.MOV.U32 R91, RZ, RZ, R127 ;  /* 0x000000ffff5b1224 */ /* 0x010fe200078e007f */
[----:B------:R-:W2:Y:S04]  /*b900*/  LDL R126, [R1+0x3ac] ;  /* 0x0003ac00017e7983 */ /* 0x000ea80000100800 */
[----:B------:R0:W4:Y:S04]  /*b910*/  @P1 LDG.E.U8 R101, desc[UR6][R90.64] ;  /* 0x000000065a651981 */ /* 0x000128000c1e1100 */
[----:B------:R-:W4:Y:S01]  /*b920*/  LDL R127, [R1+0x3a8] ;  /* 0x0003a800017f7983 */ /* 0x000f220000100800 */
[----:B0-----:R-:W-:-:S02]  /*b930*/  PRMT R90, RZ, 0x7610, R90 ;  /* 0x00007610ff5a7816 */ /* 0x001fc4000000005a */
[----:B-----5:R-:W-:-:S04]  /*b940*/  @P0 LOP3.LUT R95, R95, R94, RZ, 0x3c, !PT ;  /* 0x0000005e5f5f0212 */ /* 0x020fc800078e3cff */
[----:B------:R-:W-:-:S04]  /*b950*/  @P0 LOP3.LUT R94, R95, R94, RZ, 0x3c, !PT ;  /* 0x0000005e5f5e0212 */ /* 0x000fc800078e3cff */
[----:B------:R-:W-:-:S05]  /*b960*/  @P0 LOP3.LUT R95, R95, R94, RZ, 0x3c, !PT ;  /* 0x0000005e5f5f0212 */ /* 0x000fca00078e3cff */
[----:B------:R0:W5:Y:S04]  /*b970*/  @P0 LDG.E.U8 R90, desc[UR6][R94.64] ;  /* 0x000000065e5a0981 */ /* 0x000168000c1e1100 */
[----:B------:R-:W0:Y:S04]  /*b980*/  LDL R94, [R1+0x3b8] ;  /* 0x0003b800015e7983 */ /* 0x000e280000100800 */
[----:B------:R-:W0:Y:S01]  /*b990*/  LDL R95, [R1+0x3bc] ;  /* 0x0003bc00015f7983 */ /* 0x000e220000100800 */
[----:B------:R-:W-:Y:S02]  /*b9a0*/  PRMT R140, RZ, 0x7610, R140 ;  /* 0x00007610ff8c7816 */ /* 0x000fe4000000008c */
[----:B------:R-:W-:-:S02]  /*b9b0*/  PRMT R139, RZ, 0x7610, R139 ;  /* 0x00007610ff8b7816 */ /* 0x000fc4000000008b */
[----:B------:R-:W-:Y:S02]  /*b9c0*/  PRMT R138, RZ, 0x7610, R138 ;  /* 0x00007610ff8a7816 */ /* 0x000fe4000000008a */
[----:B0-----:R-:W-:-:S04]  /*b9d0*/  @P0 LOP3.LUT R95, R95, R94, RZ, 0x3c, !PT ;  /* 0x0000005e5f5f0212 */ /* 0x001fc800078e3cff */
[----:B------:R-:W-:-:S04]  /*b9e0*/  @P0 LOP3.LUT R94, R95, R94, RZ, 0x3c, !PT ;  /* 0x0000005e5f5e0212 */ /* 0x000fc800078e3cff */
[----:B------:R-:W-:-:S05]  /*b9f0*/  @P0 LOP3.LUT R95, R95, R94, RZ, 0x3c, !PT ;  /* 0x0000005e5f5f0212 */ /* 0x000fca00078e3cff */
[----:B------:R3:W5:Y:S02]  /*ba00*/  @P0 LDG.E.U8 R140, desc[UR6][R94.64] ;  /* 0x000000065e8c0981 */ /* 0x000764000c1e1100 */
[----:B---3--:R-:W-:Y:S02]  /*ba10*/  @P0 IMAD.MOV.U32 R94, RZ, RZ, R158 ;  /* 0x000000ffff5e0224 */ /* 0x008fe400078e009e */
[----:B------:R-:W-:Y:S01]  /*ba20*/  @P0 IMAD.MOV.U32 R95, RZ, RZ, R159 ;  /* 0x000000ffff5f0224 */ /* 0x000fe200078e009f */
[----:B------:R-:W-:Y:S01]  /*ba30*/  ISETP.GT.AND P1, PT, R22, 0x2d, PT ;  /* 0x0000002d1600780c */ /* 0x000fe20003f24270 */
[----:B------:R-:W3:Y:S04]  /*ba40*/  LDL R159, [R1+0x388] ;  /* 0x00038800019f7983 */ /* 0x000ee80000100800 */
[----:B------:R2:W5:Y:S01]  /*ba50*/  @P0 LDG.E.U8 R139, desc[UR6][R94.64] ;  /* 0x000000065e8b0981 */ /* 0x000562000c1e1100 */
[----:B------:R-:W-:-:S02]  /*ba60*/  PRMT R137, RZ, 0x7610, R137 ;  /* 0x00007610ff897816 */ /* 0x000fc40000000089 */
[----:B------:R-:W-:Y:S01]  /*ba70*/  PRMT R109, RZ, 0x7610, R109 ;  /* 0x00007610ff6d7816 */ /* 0x000fe2000000006d */
[----:B------:R-:W3:Y:S01]  /*ba80*/  LDL R158, [R1+0x38c] ;  /* 0x00038c00019e7983 */ /* 0x000ee20000100800 */
[----:B--2---:R-:W-:Y:S02]  /*ba90*/  @P0 IMAD.MOV.U32 R94, RZ, RZ, R126 ;  /* 0x000000ffff5e0224 */ /* 0x004fe400078e007e */
[----:B----4-:R-:W-:Y:S01]  /*baa0*/  @P0 IMAD.MOV.U32 R95, RZ, RZ, R127 ;  /* 0x000000ffff5f0224 */ /* 0x010fe200078e007f */
[----:B------:R-:W2:Y:S04]  /*bab0*/  LDL R126, [R1+0x384] ;  /* 0x00038400017e7983 */ /* 0x000ea80000100800 */
[----:B------:R0:W4:Y:S04]  /*bac0*/  @P0 LDG.E.U8 R138, desc[UR6][R94.64] ;  /* 0x000000065e8a0981 */ /* 0x000128000c1e1100 */
[----:B------:R-:W5:Y:S04]  /*bad0*/  LDL R127, [R1+0x380] ;  /* 0x00038000017f7983 */ /* 0x000f680000100800 */
[----:B------:R-:W0:Y:S04]  /*bae0*/  LDL R94, [R1+0x3a0] ;  /* 0x0003a000015e7983 */ /* 0x000e280000100800 */
[----:B------:R-:W0:Y:S02]  /*baf0*/  LDL R95, [R1+0x3a4] ;  /* 0x0003a400015f7983 */ /* 0x000e240000100800 */
[----:B0-----:R-:W-:-:S04]  /*bb00*/  @P1 LOP3.LUT R95, R95, R94, RZ, 0x3c, !PT ;  /* 0x0000005e5f5f1212 */ /* 0x001fc800078e3cff */
[----:B------:R-:W-:-:S04]  /*bb10*/  @P1 LOP3.LUT R94, R95, R94, RZ, 0x3c, !PT ;  /* 0x0000005e5f5e1212 */ /* 0x000fc800078e3cff */
[----:B------:R-:W-:-:S05]  /*bb20*/  @P1 LOP3.LUT R95, R95, R94, RZ, 0x3c, !PT ;  /* 0x0000005e5f5f1212 */ /* 0x000fca00078e3cff */
[----:B------:R0:W4:Y:S04]  /*bb30*/  @P1 LDG.E.U8 R137, desc[UR6][R94.64] ;  /* 0x000000065e891981 */ /* 0x000128000c1e1100 */
[----:B------:R-:W0:Y:S04]  /*bb40*/  LDL R94, [R1+0x398] ;  /* 0x00039800015e7983 */ /* 0x000e280000100800 */
[----:B------:R-:W0:Y:S02]  /*bb50*/  LDL R95, [R1+0x39c] ;  /* 0x00039c00015f7983 */ /* 0x000e240000100800 */
[----:B0-----:R-:W-:-:S04]  /*bb60*/  @P1 LOP3.LUT R95, R95, R94, RZ, 0x3c, !PT ;  /* 0x0000005e5f5f1212 */ /* 0x001fc800078e3cff */
[----:B------:R-:W-:-:S04]  /*bb70*/  @P1 LOP3.LUT R94, R95, R94, RZ, 0x3c, !PT ;  /* 0x0000005e5f5e1212 */ /* 0x000fc800078e3cff */
[----:B------:R-:W-:-:S05]  /*bb80*/  @P1 LOP3.LUT R95, R95, R94, RZ, 0x3c, !PT ;  /* 0x0000005e5f5f1212 */ /* 0x000fca00078e3cff */
[----:B------:R0:W4:Y:S04]  /*bb90*/  @P1 LDG.E.U8 R109, desc[UR6][R94.64] ;  /* 0x000000065e6d1981 */ /* 0x000128000c1e1100 */
[----:B------:R-:W0:Y:S04]  /*bba0*/  LDL R94, [R1+0x390] ;  /* 0x00039000015e7983 */ /* 0x000e280000100800 */
[----:B------:R-:W0:Y:S01]  /*bbb0*/  LDL R95, [R1+0x394] ;  /* 0x00039400015f7983 */ /* 0x000e220000100800 */
[----:B------:R-:W-:Y:S02]  /*bbc0*/  ISETP.GT.AND P0, PT, R22, 0x2e, PT ;  /* 0x0000002e1600780c */ /* 0x000fe40003f04270 */
[----:B------:R-:W-:-:S02]  /*bbd0*/  PRMT R111, RZ, 0x7610, R111 ;  /* 0x00007610ff6f7816 */ /* 0x000fc4000000006f */
[----:B------:R-:W-:Y:S02]  /*bbe0*/  PRMT R110, RZ, 0x7610, R110 ;  /* 0x00007610ff6e7816 */ /* 0x000fe4000000006e */
[----:B------:R-:W-:Y:S02]  /*bbf0*/  PRMT R97, RZ, 0x7610, R97 ;  /* 0x00007610ff617816 */ /* 0x000fe40000000061 */
[----:B0-----:R-:W-:-:S04]  /*bc00*/  @P1 LOP3.LUT R95, R95, R94, RZ, 0x3c, !PT ;  /* 0x0000005e5f5f1212 */ /* 0x001fc800078e3cff */
[----:B------:R-:W-:-:S04]  /*bc10*/  @P1 LOP3.LUT R94, R95, R94, RZ, 0x3c, !PT ;  /* 0x0000005e5f5e1212 */ /* 0x000fc800078e3cff */
[----:B------:R-:W-:-:S05]  /*bc20*/  @P1 LOP3.LUT R95, R95, R94, RZ, 0x3c, !PT ;  /* 0x0000005e5f5f1212 */ /* 0x000fca00078e3cff */
[----:B------:R3:W4:Y:S02]  /*bc30*/  @P1 LDG.E.U8 R111, desc[UR6][R94.64] ;  /* 0x000000065e6f1981 */ /* 0x000724000c1e1100 */
[----:B---3--:R-:W-:Y:S02]  /*bc40*/  @P1 IMAD.MOV.U32 R94, RZ, RZ, R158 ;  /* 0x000000ffff5e1224 */ /* 0x008fe400078e009e */
[----:B------:R-:W-:Y:S01]  /*bc50*/  @P1 IMAD.MOV.U32 R95, RZ, RZ, R159 ;  /* 0x000000ffff5f1224 */ /* 0x000fe200078e009f */
[----:B------:R-:W-:Y:S01]  /*bc60*/  PRMT R136, RZ, 0x7610, R136 ;  /* 0x00007610ff887816 */ /* 0x000fe20000000088 */
[----:B------:R-:W3:Y:S04]  /*bc70*/  LDL R159, [R1+0x358] ;  /* 0x00035800019f7983 */ /* 0x000ee80000100800 */
[----:B------:R2:W4:Y:S01]  /*bc80*/  @P1 LDG.E.U8 R110, desc[UR6][R94.64] ;  /* 0x000000065e6e1981 */ /* 0x000522000c1e1100 */
[----:B------:R-:W-:-:S02]  /*bc90*/  PRMT R135, RZ, 0x7610, R135 ;  /* 0x00007610ff877816 */ /* 0x000fc40000000087 */
[----:B------:R-:W-:Y:S01]  /*bca0*/  PRMT R134, RZ, 0x7610, R134 ;  /* 0x00007610ff867816 */ /* 0x000fe20000000086 */
[----:B------:R-:W3:Y:S01]  /*bcb0*/  LDL R158, [R1+0x35c] ;  /* 0x00035c00019e7983 */ /* 0x000ee20000100800 */
[----:B--2---:R-:W-:Y:S02]  /*bcc0*/  @P0 IMAD.MOV.U32 R94, RZ, RZ, R126 ;  /* 0x000000ffff5e0224 */ /* 0x004fe400078e007e */
[----:B-----5:R-:W-:Y:S01]  /*bcd0*/  @P0 IMAD.MOV.U32 R95, RZ, RZ, R127 ;  /* 0x000000ffff5f0224 */ /* 0x020fe200078e007f */
[----:B------:R-:W2:Y:S04]  /*bce0*/  LDL R126, [R1+0x354] ;  /* 0x00035400017e7983 */ /* 0x000ea80000100800 */
[----:B------:R0:W5:Y:S04]  /*bcf0*/  @P0 LDG.E.U8 R97, desc[UR6][R94.64] ;  /* 0x000000065e610981 */ /* 0x000168000c1e1100 */
[----:B------:R-:W4:Y:S04]  /*bd00*/  LDL R127, [R1+0x350] ;  /* 0x00035000017f7983 */ /* 0x000f280000100800 */
[----:B------:R-:W0:Y:S04]  /*bd10*/  LDL R94, [R1+0x378] ;  /* 0x00037800015e7983 */ /* 0x000e280000100800 */
[----:B------:R-:W0:Y:S02]  /*bd20*/  LDL R95, [R1+0x37c] ;  /* 0x00037c00015f7983 */ /* 0x000e240000100800 */
[----:B0-----:R-:W-:-:S04]  /*bd30*/  @P0 LOP3.LUT R95, R95, R94, RZ, 0x3c, !PT ;  /* 0x0000005e5f5f0212 */ /* 0x001fc800078e3cff */
[----:B------:R-:W-:-:S04]  /*bd40*/  @P0 LOP3.LUT R94, R95, R94, RZ, 0x3c, !PT ;  /* 0x0000005e5f5e0212 */ /* 0x000fc800078e3cff */
[----:B------:R-:W-:-:S05]  /*bd50*/  @P0 LOP3.LUT R95, R95, R94, RZ, 0x3c, !PT ;  /* 0x0000005e5f5f0212 */ /* 0x000fca00078e3cff */
[----:B------:R0:W5:Y:S04]  /*bd60*/  @P0 LDG.E.U8 R136, desc[UR6][R94.64] ;  /* 0x000000065e880981 */ /* 0x000168000c1e1100 */
        /* <DEDUP_REMOVED lines=13> */
[----:B------:R-:W0:Y:S01]  /*be40*/  LDL R95, [R1+0x364] ;  /* 0x00036400015f7983 */ /* 0x000e220000100800 */
[----:B------:R-:W-:Y:S02]  /*be50*/  ISETP.GT.AND P1, PT, R22, 0x2f, PT ;  /* 0x0000002f1600780c */ /* 0x000fe40003f24270 */
[----:B------:R-:W-:-:S02]  /*be60*/  PRMT R133, RZ, 0x7610, R133 ;  /* 0x00007610ff857816 */ /* 0x000fc40000000085 */
[----:B------:R-:W-:Y:S02]  /*be70*/  PRMT R105, RZ, 0x7610, R105 ;  /* 0x00007610ff697816 */ /* 0x000fe40000000069 */
[----:B------:R-:W-:-:S07]  /*be80*/  PRMT R102, RZ, 0x7610, R102 ;  /* 0x00007610ff667816 */ /* 0x000fce0000000066 */
[----:B0-----:R-:W-:-:S04]  /*be90*/  @P1 LOP3.LUT R95, R95, R94, RZ, 0x3c, !PT ;  /* 0x0000005e5f5f1212 */ /* 0x001fc800078e3cff */
[----:B------:R-:W-:-:S04]  /*bea0*/  @P1 LOP3.LUT R94, R95, R94, RZ, 0x3c, !PT ;  /* 0x0000005e5f5e1212 */ /* 0x000fc800078e3cff */
[----:B------:R-:W-:-:S05]  /*beb0*/  @P1 LOP3.LUT R95, R95, R94, RZ, 0x3c, !PT ;  /* 0x0000005e5f5f1212 */ /* 0x000fca00078e3cff */
[----:B------:R3:W5:Y:S02]  /*bec0*/  @P1 LDG.E.U8 R133, desc[UR6][R94.64] ;  /* 0x000000065e851981 */ /* 0x000764000c1e1100 */
[----:B---3--:R-:W-:Y:S02]  /*bed0*/  @P1 IMAD.MOV.U32 R94, RZ, RZ, R158 ;  /* 0x000000ffff5e1224 */ /* 0x008fe400078e009e */
[----:B------:R-:W-:Y:S01]  /*bee0*/  @P1 IMAD.MOV.U32 R95, RZ, RZ, R159 ;  /* 0x000000ffff5f1224 */ /* 0x000fe200078e009f */
[----:B------:R-:W-:Y:S01]  /*bef0*/  PRMT R108, RZ, 0x7610, R108 ;  /* 0x00007610ff6c7816 */ /* 0x000fe2000000006c */
[----:B------:R-:W3:Y:S04]  /*bf00*/  LDL R159, [R1+0x328] ;  /* 0x00032800019f7983 */ /* 0x000ee80000100800 */
[----:B------:R2:W5:Y:S01]  /*bf10*/  @P1 LDG.E.U8 R105, desc[UR6][R94.64] ;  /* 0x000000065e691981 */ /* 0x000562000c1e1100 */
[----:B------:R-:W-:-:S02]  /*bf20*/  ISETP.GT.AND P0, PT, R22, 0x30, PT ;  /* 0x000000301600780c */ /* 0x000fc40003f04270 */
[----:B------:R-:W-:Y:S01]  /*bf30*/  PRMT R91, RZ, 0x7610, R91 ;  /* 0x00007610ff5b7816 */ /* 0x000fe2000000005b */
[----:B------:R-:W3:Y:S01]  /*bf40*/  LDL R158, [R1+0x32c] ;  /* 0x00032c00019e7983 */ /* 0x000ee20000100800 */
[----:B--2---:R-:W-:Y:S02]  /*bf50*/  @P1 IMAD.MOV.U32 R94, RZ, RZ, R126 ;  /* 0x000000ffff5e1224 */ /* 0x004fe400078e007e */
[----:B----4-:R-:W-:Y:S01]  /*bf60*/  @P1 IMAD.MOV.U32 R95, RZ, RZ, R127 ;  /* 0x000000ffff5f1224 */ /* 0x010fe200078e007f */
[----:B------:R-:W2:Y:S04]  /*bf70*/  LDL R126, [R1+0x324] ;  /* 0x00032400017e7983 */ /* 0x000ea80000100800 */
[----:B------:R0:W4:Y:S04]  /*bf80*/  @P1 LDG.E.U8 R102, desc[UR6][R94.64] ;  /* 0x000000065e661981 */ /* 0x000128000c1e1100 */
[----:B------:R-:W2:Y:S04]  /*bf90*/  LDL R127, [R1+0x320] ;  /* 0x00032000017f7983 */ /* 0x000ea80000100800 */
        /* <DEDUP_REMOVED lines=14> */
[----:B------:R-:W-:Y:S02]  /*c080*/  PRMT R132, RZ, 0x7610, R132 ;  /* 0x00007610ff847816 */ /* 0x000fe40000000084 */
[----:B------:R-:W-:-:S02]  /*c090*/  ISETP.GT.AND P1, PT, R22, 0x31, PT ;  /* 0x000000311600780c */ /* 0x000fc40003f24270 */
[----:B------:R-:W-:-:S11]  /*c0a0*/  PRMT R129, RZ, 0x7610, R129 ;  /* 0x00007610ff817816 */ /* 0x000fd60000000081 */
[----:B--2---:R1:W2:Y:S04]  /*c0b0*/  @P1 LDG.E.U8 R129, desc[UR6][R126.64] ;  /* 0x000000067e811981 */ /* 0x0042a8000c1e1100 */
[----:B------:R-:W1:Y:S04]  /*c0c0*/  LDL R126, [R1+0x318] ;  /* 0x00031800017e7983 */ /* 0x000e680000100800 */
[----:B------:R-:W1:Y:S01]  /*c0d0*/  LDL R127, [R1+0x31c] ;  /* 0x00031c00017f7983 */ /* 0x000e620000100800 */
[----:B0-----:R-:W-:-:S04]  /*c0e0*/  @P0 LOP3.LUT R95, R95, R94, RZ, 0x3c, !PT ;  /* 0x0000005e5f5f0212 */ /* 0x001fc800078e3cff */
[----:B------:R-:W-:-:S04]  /*c0f0*/  @P0 LOP3.LUT R94, R95, R94, RZ, 0x3c, !PT ;  /* 0x0000005e5f5e0212 */ /* 0x000fc800078e3cff */
[----:B------:R-:W-:-:S05]  /*c100*/  @P0 LOP3.LUT R95, R95, R94, RZ, 0x3c, !PT ;  /* 0x0000005e5f5f0212 */ /* 0x000fca00078e3cff */
[----:B------:R0:W4:Y:S04]  /*c110*/  @P0 LDG.E.U8 R132, desc[UR6][R94.64] ;  /* 0x000000065e840981 */ /* 0x000128000c1e1100 */
[----:B------:R-:W0:Y:S04]  /*c120*/  LDL R94, [R1+0x330] ;  /* 0x00033000015e7983 */ /* 0x000e280000100800 */
[----:B------:R-:W0:Y:S01]  /*c130*/  LDL R95, [R1+0x334] ;  /* 0x00033400015f7983 */ /* 0x000e220000100800 */
[----:B------:R-:W-:Y:S02]  /*c140*/  PRMT R131, RZ, 0x7610, R131 ;  /* 0x00007610ff837816 */ /* 0x000fe40000000083 */
[----:B------:R-:W-:-:S02]  /*c150*/  PRMT R130, RZ, 0x7610, R130 ;  /* 0x00007610ff827816 */ /* 0x000fc40000000082 */
[----:B-1----:R-:W-:-:S04]  /*c160*/  @P1 LOP3.LUT R127, R127, R126, RZ, 0x3c, !PT ;  /* 0x0000007e7f7f1212 */ /* 0x002fc800078e3cff */
[----:B------:R-:W-:-:S04]  /*c170*/  @P1 LOP3.LUT R126, R127, R126, RZ, 0x3c, !PT ;  /* 0x0000007e7f7e1212 */ /* 0x000fc800078e3cff */
[----:B------:R-:W-:Y:S02]  /*c180*/  @P1 LOP3.LUT R127, R127, R126, RZ, 0x3c, !PT ;  /* 0x0000007e7f7f1212 */ /* 0x000fe400078e3cff */
[----:B0-----:R-:W-:-:S04]  /*c190*/  @P0 LOP3.LUT R95, R95, R94, RZ, 0x3c, !PT ;  /* 0x0000005e5f5f0212 */ /* 0x001fc800078e3cff */
[----:B------:R-:W-:-:S04]  /*c1a0*/  @P0 LOP3.LUT R94, R95, R94, RZ, 0x3c, !PT ;  /* 0x0000005e5f5e0212 */ /* 0x000fc800078e3cff */
[----:B------:R-:W-:-:S05]  /*c1b0*/  @P0 LOP3.LUT R95, R95, R94, RZ, 0x3c, !PT ;  /* 0x0000005e5f5f0212 */ /* 0x000fca00078e3cff */
[----:B------:R3:W2:Y:S02]  /*c1c0*/  @P0 LDG.E.U8 R131, desc[UR6][R94.64] ;  /* 0x000000065e830981 */ /* 0x0006a4000c1e1100 */
[----:B---3--:R-:W-:Y:S02]  /*c1d0*/  @P0 IMAD.MOV.U32 R94, RZ, RZ, R158 ;  /* 0x000000ffff5e0224 */ /* 0x008fe400078e009e */
[----:B------:R-:W-:Y:S01]  /*c1e0*/  @P0 IMAD.MOV.U32 R95, RZ, RZ, R159 ;  /* 0x000000ffff5f0224 */ /* 0x000fe200078e009f */
[----:B------:R-:W-:Y:S01]  /*c1f0*/  PRMT R96, RZ, 0x7610, R96 ;  /* 0x00007610ff607816 */ /* 0x000fe20000000060 */
[----:B------:R-:W3:Y:S04]  /*c200*/  LDL R159, [R1+0x2f0] ;  /* 0x0002f000019f7983 */ /* 0x000ee80000100800 */
[----:B------:R0:W4:Y:S01]  /*c210*/  @P0 LDG.E.U8 R130, desc[UR6][R94.64] ;  /* 0x000000065e820981 */ /* 0x000122000c1e1100 */
[----:B------:R-:W-:-:S03]  /*c220*/  PRMT R93, RZ, 0x7610, R93 ;  /* 0x00007610ff5d7816 */ /* 0x000fc6000000005d */
[----:B------:R-:W3:Y:S01]  /*c230*/  LDL R158, [R1+0x2f4] ;  /* 0x0002f400019e7983 */ /* 0x000ee20000100800 */
[----:B0-----:R-:W-:-:S06]  /*c240*/  PRMT R94, RZ, 0x7610, R94 ;  /* 0x00007610ff5e7816 */ /* 0x001fcc000000005e */
        /* <DEDUP_REMOVED lines=10> */
[----:B0-----:R-:W-:-:S04]  /*c2f0*/  @P1 LOP3.LUT R127, R127, R126, RZ, 0x3c, !PT ;  /* 0x0000007e7f7f1212 */ /* 0x001fc800078e3cff */
[----:B------:R-:W-:-:S04]  /*c300*/  @P1 LOP3.LUT R126, R127, R126, RZ, 0x3c, !PT ;  /* 0x0000007e7f7e1212 */ /* 0x000fc800078e3cff */
[----:B------:R-:W-:-:S05]  /*c310*/  @P1 LOP3.LUT R127, R127, R126, RZ, 0x3c, !PT ;  /* 0x0000007e7f7f1212 */ /* 0x000fca00078e3cff */
[----:B------:R0:W4:Y:S04]  /*c320*/  @P1 LDG.E.U8 R95, desc[UR6][R126.64] ;  /* 0x000000067e5f1981 */ /* 0x000128000c1e1100 */
[----:B------:R-:W0:Y:S04]  /*c330*/  LDL R126, [R1+0x300] ;  /* 0x00030000017e7983 */ /* 0x000e280000100800 */
[----:B------:R-:W0:Y:S01]  /*c340*/  LDL R127, [R1+0x304] ;  /* 0x00030400017f7983 */ /* 0x000e220000100800 */
[----:B------:R-:W-:-:S13]  /*c350*/  ISETP.GT.AND P0, PT, R22, 0x32, PT ;  /* 0x000000321600780c */ /* 0x000fda0003f04270 */
        /* <DEDUP_REMOVED lines=10> */
[----:B------:R0:W4:Y:S02]  /*c400*/  @P0 LDG.E.U8 R128, desc[UR6][R126.64] ;  /* 0x000000067e800981 */ /* 0x000124000c1e1100 */
[----:B0-----:R-:W-:-:S06]  /*c410*/  PRMT R127, RZ, 0x7610, R127 ;  /* 0x00007610ff7f7816 */ /* 0x001fcc000000007f */
[----:B---3--:R0:W3:Y:S04]  /*c420*/  @P0 LDG.E.U8 R127, desc[UR6][R158.64] ;  /* 0x000000069e7f0981 */ /* 0x0080e8000c1e1100 */
[----:B------:R-:W0:Y:S04]  /*c430*/  LDL R158, [R1+0x2e8] ;  /* 0x0002e800019e7983 */ /* 0x000e280000100800 */
[----:B------:R-:W0:Y:S01]  /*c440*/  LDL R159, [R1+0x2ec] ;  /* 0x0002ec00019f7983 */ /* 0x000e220000100800 */
[----:B------:R-:W-:Y:S02]  /*c450*/  PRMT R126, RZ, 0x7610, R126 ;  /* 0x00007610ff7e7816 */ /* 0x000fe4000000007e */
[----:B0-----:R-:W-:-:S04]  /*c460*/  @P0 LOP3.LUT R159, R159, R158, RZ, 0x3c, !PT ;  /* 0x0000009e9f9f0212 */ /* 0x001fc800078e3cff */
[----:B------:R-:W-:-:S04]  /*c470*/  @P0 LOP3.LUT R158, R159, R158, RZ, 0x3c, !PT ;  /* 0x0000009e9f9e0212 */ /* 0x000fc800078e3cff */
[----:B------:R-:W-:-:S05]  /*c480*/  @P0 LOP3.LUT R159, R159, R158, RZ, 0x3c, !PT ;  /* 0x0000009e9f9f0212 */ /* 0x000fca00078e3cff */
[----:B------:R0:W3:Y:S04]  /*c490*/  @P0 LDG.E.U8 R126, desc[UR6][R158.64] ;  /* 0x000000069e7e0981 */ /* 0x0000e8000c1e1100 */
[----:B------:R-:W0:Y:S04]  /*c4a0*/  LDL R158, [R1+0x2e0] ;  /* 0x0002e000019e7983 */ /* 0x000e280000100800 */
[----:B------:R-:W0:Y:S01]  /*c4b0*/  LDL R159, [R1+0x2e4] ;  /* 0x0002e400019f7983 */ /* 0x000e220000100800 */
[----:B------:R-:W-:Y:S02]  /*c4c0*/  ISETP.GT.AND P1, PT, R22, 0x33, PT ;  /* 0x000000331600780c */ /* 0x000fe40003f24270 */
[----:B------:R-:W-:-:S11]  /*c4d0*/  PRMT R125, RZ, 0x7610, R125 ;  /* 0x00007610ff7d7816 */ /* 0x000fd6000000007d */
[----:B0-----:R-:W-:-:S04]  /*c4e0*/  @P1 LOP3.LUT R159, R159, R158, RZ, 0x3c, !PT ;  /* 0x0000009e9f9f1212 */ /* 0x001fc800078e3cff */
[----:B------:R-:W-:-:S04]  /*c4f0*/  @P1 LOP3.LUT R158, R159, R158, RZ, 0x3c, !PT ;  /* 0x0000009e9f9e1212 */ /* 0x000fc800078e3cff */
[----:B------:R-:W-:-:S05]  /*c500*/  @P1 LOP3.LUT R159, R159, R158, RZ, 0x3c, !PT ;  /* 0x0000009e9f9f1212 */ /* 0x000fca00078e3cff */
[----:B------:R0:W3:Y:S04]  /*c510*/  @P1 LDG.E.U8 R125, desc[UR6][R158.64] ;  /* 0x000000069e7d1981 */ /* 0x0000e8000c1e1100 */
        /* <DEDUP_REMOVED lines=328> */
[----:B------:R-:W-:Y:S02]  /*d9a0*/  LOP3.LUT R156, R156, 0xffff, RZ, 0xc0, !PT ;  /* 0x0000ffff9c9c7812 */ /* 0x000fe400078ec0ff */
[----:B------:R-:W-:-:S02]  /*d9b0*/  LOP3.LUT R157, R157, 0xffff, RZ, 0xc0, !PT ;  /* 0x0000ffff9d9d7812 */ /* 0x000fc400078ec0ff */
[----:B------:R-:W-:Y:S02]  /*d9c0*/  PRMT R226, RZ, 0x7610, R226 ;  /* 0x00007610ffe27816 */ /* 0x000fe400000000e2 */
[----:B------:R-:W-:Y:S02]  /*d9d0*/  PRMT R157, R156, 0x3340, R157 ;  /* 0x000033409c9d7816 */ /* 0x000fe4000000009d */
[----:B------:R-:W5:Y:S01]  /*d9e0*/  LDL R156, [R1+0x168] ;  /* 0x00016800019c7983 */ /* 0x000f620000100800 */
[----:B0-----:R-:W-:-:S04]  /*d9f0*/  @P0 LOP3.LUT R159, R159, R158, RZ, 0x3c, !PT ;  /* 0x0000009e9f9f0212 */ /* 0x001fc800078e3cff */
[----:B------:R-:W-:-:S04]  /*da00*/  @P0 LOP3.LUT R158, R159, R158, RZ, 0x3c, !PT ;  /* 0x0000009e9f9e0212 */ /* 0x000fc800078e3cff */
[----:B------:R-:W-:-:S05]  /*da10*/  @P0 LOP3.LUT R159, R159, R158, RZ, 0x3c, !PT ;  /* 0x0000009e9f9f0212 */ /* 0x000fca00078e3cff */
[----:B------:R0:W3:Y:S04]  /*da20*/  @P0 LDG.E.U8 R226, desc[UR6][R158.64] ;  /* 0x000000069ee20981 */ /* 0x0000e8000c1e1100 */
[----:B------:R-:W2:Y:S04]  /*da30*/  LDL R159, [R1+0x15c] ;  /* 0x00015c00019f7983 */ /* 0x000ea80000100800 */
[----:B------:R1:W-:Y:S04]  /*da40*/  STL [R1+0x990], R157 ;  /* 0x0009909d01007387 */ /* 0x0003e80000100800 */
[----:B-1----:R-:W5:Y:S01]  /*da50*/  LDL R157, [R1+0x16c] ;  /* 0x00016c00019d7983 */ /* 0x002f620000100800 */
[----:B------:R-:W-:-:S02]  /*da60*/  LOP3.LUT R155, R155, 0xffff, RZ, 0xc0, !PT ;  /* 0x0000ffff9b9b7812 */ /* 0x000fc400078ec0ff */
[----:B------:R-:W-:Y:S02]  /*da70*/  LOP3.LUT R154, R154, 0xffff, RZ, 0xc0, !PT ;  /* 0x0000ffff9a9a7812 */ /* 0x000fe400078ec0ff */
[----:B0-----:R-:W-:Y:S02]  /*da80*/  PRMT R158, RZ, 0x7610, R158 ;  /* 0x00007610ff9e7816 */ /* 0x001fe4000000009e */
[----:B------:R-:W-:Y:S02]  /*da90*/  PRMT R154, R155, 0x3340, R154 ;  /* 0x000033409b9a7816 */ /* 0x000fe4000000009a */
[----:B------:R-:W4:Y:S01]  /*daa0*/  LDL R155, [R1+0x160] ;  /* 0x00016000019b7983 */ /* 0x000f220000100800 */
[----:B-----5:R-:W-:-:S04]  /*dab0*/  @P0 LOP3.LUT R157, R157, R156, RZ, 0x3c, !PT ;  /* 0x0000009c9d9d0212 */ /* 0x020fc800078e3cff */
[----:B------:R-:W-:-:S04]  /*dac0*/  @P0 LOP3.LUT R156, R157, R156, RZ, 0x3c, !PT ;  /* 0x0000009c9d9c0212 */ /* 0x000fc800078e3cff */
[----:B------:R-:W-:-:S05]  /*dad0*/  @P0 LOP3.LUT R157, R157, R156, RZ, 0x3c, !PT ;  /* 0x0000009c9d9d0212 */ /* 0x000fca00078e3cff */
[----:B------:R0:W5:Y:S04]  /*dae0*/  @P0 LDG.E.U8 R158, desc[UR6][R156.64] ;  /* 0x000000069c9e0981 */ /* 0x000168000c1e1100 */
[----:B------:R-:W3:Y:S04]  /*daf0*/  LDL R157, [R1+0x158] ;  /* 0x00015800019d7983 */ /* 0x000ee80000100800 */
[----:B------:R1:W-:Y:S04]  /*db00*/  STL [R1+0x98c], R154 ;  /* 0x00098c9a01007387 */ /* 0x0003e80000100800 */
[----:B-1----:R-:W4:Y:S01]  /*db10*/  LDL R154, [R1+0x164] ;  /* 0x00016400019a7983 */ /* 0x002f220000100800 */
[----:B------:R-:W-:-:S02]  /*db20*/  ISETP.GT.AND P0, PT, R22, 0x3f, PT ;  /* 0x0000003f1600780c */ /* 0x000fc40003f04270 */
[----:B0-----:R-:W-:Y:S02]  /*db30*/  PRMT R156, RZ, 0x7610, R156 ;  /* 0x00007610ff9c7816 */ /* 0x001fe4000000009c */
[----:B------:R-:W-:Y:S02]  /*db40*/  LOP3.LUT R123, R123, 0xffff, RZ, 0xc0, !PT ;  /* 0x0000ffff7b7b7812 */ /* 0x000fe400078ec0ff */
[----:B------:R-:W-:Y:S02]  /*db50*/  LOP3.LUT R92, R92, 0xffff, RZ, 0xc0, !PT ;  /* 0x0000ffff5c5c7812 */ /* 0x000fe400078ec0ff */
[----:B------:R-:W-:Y:S02]  /*db60*/  LOP3.LUT R23, R23, 0xffff, RZ, 0xc0, !PT ;  /* 0x0000ffff17177812 */ /* 0x000fe400078ec0ff */
[----:B------:R-:W-:-:S03]  /*db70*/  LOP3.LUT R124, R124, 0xffff, RZ, 0xc0, !PT ;  /* 0x0000ffff7c7c7812 */ /* 0x000fc600078ec0ff */
[----:B----4-:R0:W4:Y:S02]  /*db80*/  @P0 LDG.E.U8 R156, desc[UR6][R154.64] ;  /* 0x000000069a9c0981 */ /* 0x010124000c1e1100 */
[--C-:B0-----:R-:W-:Y:S01]  /*db90*/  PRMT R155, R123, 0x3340, R92.reuse ;  /* 0x000033407b9b7816 */ /* 0x101fe2000000005c */
[----:B--2---:R-:W-:Y:S01]  /*dba0*/  @P0 IMAD.MOV.U32 R154, RZ, RZ, R159 ;  /* 0x000000ffff9a0224 */ /* 0x004fe200078e009f */
[----:B------:R-:W-:-:S03]  /*dbb0*/  PRMT R92, RZ, 0x7610, R92 ;  /* 0x00007610ff5c7816 */ /* 0x000fc6000000005c */
[----:B------:R3:W-:Y:S02]  /*dbc0*/  STL [R1+0x988], R155 ;  /* 0x0009889b01007387 */ /* 0x0007e40000100800 */
[----:B---3--:R-:W-:Y:S01]  /*dbd0*/  @P0 IMAD.MOV.U32 R155, RZ, RZ, R157 ;  /* 0x000000ffff9b0224 */ /* 0x008fe200078e009d */
[----:B------:R-:W-:Y:S01]  /*dbe0*/  PRMT R159, R23, 0x3340, R124 ;  /* 0x00003340179f7816 */ /* 0x000fe2000000007c */
[----:B------:R-:W2:Y:S04]  /*dbf0*/  LDL R157, [R1+0x144] ;  /* 0x00014400019d7983 */ /* 0x000ea80000100800 */
[----:B------:R0:W3:Y:S04]  /*dc00*/  @P0 LDG.E.U8 R92, desc[UR6][R154.64] ;  /* 0x000000069a5c0981 */ /* 0x0000e8000c1e1100 */
[----:B------:R-:W5:Y:S04]  /*dc10*/  LDL R23, [R1+0x14c] ;  /* 0x00014c0001177983 */ /* 0x000f680000100800 */
[----:B------:R-:W0:Y:S04]  /*dc20*/  LDL R154, [R1+0x150] ;  /* 0x00015000019a7983 */ /* 0x000e280000100800 */
[----:B------:R-:W0:Y:S04]  /*dc30*/  LDL R155, [R1+0x154] ;  /* 0x00015400019b7983 */ /* 0x000e280000100800 */
[----:B------:R1:W-:Y:S02]  /*dc40*/  STL [R1+0x984], R159 ;  /* 0x0009849f01007387 */ /* 0x0003e40000100800 */
[----:B-1----:R-:W1:Y:S01]  /*dc50*/  S2R R159, SR_TID.X ;  /* 0x00000000009f7919 */ /* 0x002e620000002100 */
[----:B------:R-:W-:-:S02]  /*dc60*/  PRMT R123, RZ, 0x7610, R123 ;  /* 0x00007610ff7b7816 */ /* 0x000fc4000000007b */
[----:B-1----:R-:W-:-:S04]  /*dc70*/  LOP3.LUT R159, R159, 0x3f, RZ, 0xc0, !PT ;  /* 0x0000003f9f9f7812 */ /* 0x002fc800078ec0ff */
[----:B------:R-:W-:Y:S02]  /*dc80*/  ISETP.GE.AND P1, PT, R159, R22, PT ;  /* 0x000000169f00720c */ /* 0x000fe40003f26270 */
[----:B------:R-:W5:Y:S01]  /*dc90*/  LDL R22, [R1+0x148] ;  /* 0x0001480001167983 */ /* 0x000f620000100800 */
[----:B------:R-:W-:Y:S02]  /*dca0*/  LOP3.LUT R122, R122, 0xffff, RZ, 0xc0, !PT ;  /* 0x0000ffff7a7a7812 */ /* 0x000fe400078ec0ff */
[----:B------:R-:W-:Y:S01]  /*dcb0*/  LOP3.LUT R153, R153, 0xffff, RZ, 0xc0, !PT ;  /* 0x0000ffff99997812 */ /* 0x000fe200078ec0ff */
[----:B------:R-:W4:Y:S01]  /*dcc0*/  LDL R159, [R1+0x138] ;  /* 0x00013800019f7983 */ /* 0x000f220000100800 */
[----:B0-----:R-:W-:-:S04]  /*dcd0*/  @P0 LOP3.LUT R155, R155, R154, RZ, 0x3c, !PT ;  /* 0x0000009a9b9b0212 */ /* 0x001fc800078e3cff */
[----:B------:R-:W-:-:S04]  /*dce0*/  @P0 LOP3.LUT R154, R155, R154, RZ, 0x3c, !PT ;  /* 0x0000009a9b9a0212 */ /* 0x000fc800078e3cff */
[----:B------:R-:W-:-:S05]  /*dcf0*/  @P0 LOP3.LUT R155, R155, R154, RZ, 0x3c, !PT ;  /* 0x0000009a9b9b0212 */ /* 0x000fca00078e3cff */
[----:B------:R-:W3:Y:S04]  /*dd00*/  @P0 LDG.E.U8 R123, desc[UR6][R154.64] ;  /* 0x000000069a7b0981 */ /* 0x000ee8000c1e1100 */
[----:B------:R-:W4:Y:S01]  /*dd10*/  LDL R155, [R1+0x140] ;  /* 0x00014000019b7983 */ /* 0x000f220000100800 */
[----:B------:R-:W-:Y:S02]  /*dd20*/  PRMT R153, R122, 0x3340, R153 ;  /* 0x000033407a997816 */ /* 0x000fe40000000099 */
[----:B------:R-:W-:Y:S01]  /*dd30*/  PRMT R122, RZ, 0x7610, R122 ;  /* 0x00007610ff7a7816 */ /* 0x000fe2000000007a */
[----:B------:R-:W3:Y:S01]  /*dd40*/  LDL R154, [R1+0x13c] ;  /* 0x00013c00019a7983 */ /* 0x000ee20000100800 */
[----:B-----5:R-:W-:-:S04]  /*dd50*/  @P0 LOP3.LUT R23, R23, R22, RZ, 0x3c, !PT ;  /* 0x0000001617170212 */ /* 0x020fc800078e3cff */
[----:B------:R-:W-:-:S04]  /*dd60*/  @P0 LOP3.LUT R22, R23, R22, RZ, 0x3c, !PT ;  /* 0x0000001617160212 */ /* 0x000fc800078e3cff */
[----:B------:R-:W-:-:S05]  /*dd70*/  @P0 LOP3.LUT R23, R23, R22, RZ, 0x3c, !PT ;  /* 0x0000001617170212 */ /* 0x000fca00078e3cff */
[----:B------:R2:W5:Y:S01]  /*dd80*/  @P0 LDG.E.U8 R122, desc[UR6][R22.64] ;  /* 0x00000006167a0981 */ /* 0x000562000c1e1100 */
[----:B------:R-:W-:Y:S01]  /*dd90*/  PRMT R124, RZ, 0x7610, R124 ;  /* 0x00007610ff7c7816 */ /* 0x000fe2000000007c */
[----:B--2---:R-:W-:Y:S01]  /*dda0*/  @!P1 IMAD.MOV.U32 R22, RZ, RZ, R157 ;  /* 0x000000ffff169224 */ /* 0x004fe200078e009d */
[----:B------:R-:W-:Y:S01]  /*ddb0*/  BAR.SYNC.DEFER_BLOCKING 0x0 ;  /* 0x0000000000007b1d */ /* 0x000fe20000010000 */
[----:B----4-:R-:W-:-:S05]  /*ddc0*/  @!P1 IMAD.MOV.U32 R23, RZ, RZ, R155 ;  /* 0x000000ffff179224 */ /* 0x010fca00078e009b */
[----:B------:R3:W2:Y:S01]  /*ddd0*/  @!P1 LDG.E.U8 R124, desc[UR6][R22.64] ;  /* 0x00000006167c9981 */ /* 0x0006a2000c1e1100 */
[----:B------:R-:W-:Y:S02]  /*dde0*/  LOP3.LUT R21, R21, 0xffff, RZ, 0xc0, !PT ;  /* 0x0000ffff15157812 */ /* 0x000fe400078ec0ff */
[----:B------:R-:W-:Y:S01]  /*ddf0*/  LOP3.LUT R88, R88, 0xffff, RZ, 0xc0, !PT ;  /* 0x0000ffff58587812 */ /* 0x000fe200078ec0ff */
[----:B------:R0:W-:Y:S03]  /*de00*/  STL [R1+0x978], R153 ;  /* 0x0009789901007387 */ /* 0x0001e60000100800 */
[--C-:B------:R-:W-:Y:S02]  /*de10*/  PRMT R21, R21, 0x3340, R88.reuse ;  /* 0x0000334015157816 */ /* 0x100fe40000000058 */
[----:B------:R-:W-:Y:S01]  /*de20*/  PRMT R88, RZ, 0x7610, R88 ;  /* 0x00007610ff587816 */ /* 0x000fe20000000058 */
[----:B---3--:R-:W-:-:S02]  /*de30*/  @!P1 IMAD.MOV.U32 R22, RZ, RZ, R154 ;  /* 0x000000ffff169224 */ /* 0x008fc400078e009a */
[----:B------:R-:W-:-:S05]  /*de40*/  @!P1 IMAD.MOV.U32 R23, RZ, RZ, R159 ;  /* 0x000000ffff179224 */ /* 0x000fca00078e009f */
[----:B------:R-:W3:Y:S04]  /*de50*/  @!P1 LDG.E.U8 R88, desc[UR6][R22.64] ;  /* 0x0000000616589981 */ /* 0x000ee8000c1e1100 */
[----:B-----5:R-:W-:Y:S04]  /*de60*/  STL [R1+0xa14], R122 ;  /* 0x000a147a01007387 */ /* 0x020fe80000100800 */
[----:B------:R-:W4:Y:S04]  /*de70*/  LDL R157, [R1+0x130] ;  /* 0x00013000019d7983 */ /* 0x000f280000100800 */
[----:B------:R-:W5:Y:S04]  /*de80*/  LDL R155, [R1+0x134] ;  /* 0x00013400019b7983 */ /* 0x000f680000100800 */
[----:B--2---:R1:W-:Y:S04]  /*de90*/  STL [R1+0x9e8], R124 ;  /* 0x0009e87c01007387 */ /* 0x0043e80000100800 */
[----:B------:R-:W-:Y:S04]  /*dea0*/  STL [R1+0x980], R21 ;  /* 0x0009801501007387 */ /* 0x000fe80000100800 */
[----:B------:R-:W2:Y:S04]  /*deb0*/  LDL R154, [R1+0x128] ;  /* 0x00012800019a7983 */ /* 0x000ea80000100800 */
[----:B0-----:R-:W2:Y:S01]  /*dec0*/  LDL R153, [R1+0x12c] ;  /* 0x00012c0001997983 */ /* 0x001ea20000100800 */
[----:B------:R-:W-:-:S02]  /*ded0*/  LOP3.LUT R19, R19, 0xffff, RZ, 0xc0, !PT ;  /* 0x0000ffff13137812 */ /* 0x000fc400078ec0ff */
[----:B------:R-:W-:-:S04]  /*dee0*/  LOP3.LUT R120, R120, 0xffff, RZ, 0xc0, !PT ;  /* 0x0000ffff78787812 */ /* 0x000fc800078ec0ff */
[--C-:B------:R-:W-:Y:S02]  /*def0*/  PRMT R19, R19, 0x3340, R120.reuse ;  /* 0x0000334013137816 */ /* 0x100fe40000000078 */
[----:B------:R-:W-:Y:S01]  /*df00*/  PRMT R120, RZ, 0x7610, R120 ;  /* 0x00007610ff787816 */ /* 0x000fe20000000078 */
[----:B---3--:R0:W-:Y:S01]  /*df10*/  STL [R1+0x9ec], R88 ;  /* 0x0009ec5801007387 */ /* 0x0081e20000100800 */
[----:B------:R-:W-:Y:S02]  /*df20*/  LOP3.LUT R17, R17, 0xffff, RZ, 0xc0, !PT ;  /* 0x0000ffff11117812 */ /* 0x000fe400078ec0ff */
[----:B------:R-:W-:Y:S01]  /*df30*/  LOP3.LUT R119, R119, 0xffff, RZ, 0xc0, !PT ;  /* 0x0000ffff77777812 */ /* 0x000fe200078ec0ff */
[----:B-1----:R-:W3:Y:S04]  /*df40*/  LDL R124, [R1+0x120] ;  /* 0x00012000017c7983 */ /* 0x002ee80000100800 */
[----:B------:R-:W3:Y:S01]  /*df50*/  LDL R122, [R1+0x124] ;  /* 0x00012400017a7983 */ /* 0x000ee20000100800 */
[----:B----4-:R-:W-:-:S02]  /*df60*/  @!P1 IMAD.MOV.U32 R23, RZ, RZ, R157 ;  /* 0x000000ffff179224 */ /* 0x010fc400078e009d */
[----:B-----5:R-:W-:-:S05]  /*df70*/  @!P1 IMAD.MOV.U32 R22, RZ, RZ, R155 ;  /* 0x000000ffff169224 */ /* 0x020fca00078e009b */
[----:B------:R2:W4:Y:S01]  /*df80*/  @!P1 LDG.E.U8 R120, desc[UR6][R22.64] ;  /* 0x0000000616789981 */ /* 0x000522000c1e1100 */
[--C-:B------:R-:W-:Y:S02]  /*df90*/  PRMT R17, R17, 0x3340, R119.reuse ;  /* 0x0000334011117816 */ /* 0x100fe40000000077 */
[----:B------:R-:W-:Y:S01]  /*dfa0*/  PRMT R119, RZ, 0x7610, R119 ;  /* 0x00007610ff777816 */ /* 0x000fe20000000077 */
[----:B--2---:R-:W-:Y:S02]  /*dfb0*/  @!P1 IMAD.MOV.U32 R23, RZ, RZ, R154 ;  /* 0x000000ffff179224 */ /* 0x004fe400078e009a */
[----:B------:R-:W-:-:S05]  /*dfc0*/  @!P1 IMAD.MOV.U32 R22, RZ, RZ, R153 ;  /* 0x000000ffff169224 */ /* 0x000fca00078e0099 */
[----:B------:R3:W2:Y:S01]  /*dfd0*/  @!P1 LDG.E.U8 R119, desc[UR6][R22.64] ;  /* 0x0000000616779981 */ /* 0x0006a2000c1e1100 */
[----:B------:R-:W-:Y:S02]  /*dfe0*/  LOP3.LUT R15, R15, 0xffff, RZ, 0xc0, !PT ;  /* 0x0000ffff0f0f7812 */ /* 0x000fe400078ec0ff */
[----:B------:R-:W-:Y:S01]  /*dff0*/  LOP3.LUT R118, R118, 0xffff, RZ, 0xc0, !PT ;  /* 0x0000ffff76767812 */ /* 0x000fe200078ec0ff */
[----:B------:R-:W-:Y:S04]  /*e000*/  STL [R1+0x97c], R19 ;  /* 0x00097c1301007387 */ /* 0x000fe80000100800 */
[----:B0-----:R-:W5:Y:S04]  /*e010*/  LDL R88, [R1+0x118] ;  /* 0x0001180001587983 */ /* 0x001f680000100800 */
[----:B------:R-:W5:Y:S01]  /*e020*/  LDL R21, [R1+0x11c] ;  /* 0x00011c0001157983 */ /* 0x000f620000100800 */
[----:B---3--:R-:W-:-:S02]  /*e030*/  @!P1 IMAD.MOV.U32 R22, RZ, RZ, R122 ;  /* 0x000000ffff169224 */ /* 0x008fc400078e007a */
[----:B------:R-:W-:Y:S01]  /*e040*/  @!P1 IMAD.MOV.U32 R23, RZ, RZ, R124 ;  /* 0x000000ffff179224 */ /* 0x000fe200078e007c */
[----:B----4-:R-:W-:Y:S04]  /*e050*/  STL [R1+0x9f0], R120 ;  /* 0x0009f07801007387 */ /* 0x010fe80000100800 */
[----:B------:R0:W-:Y:S02]  /*e060*/  STL [R1+0x974], R17 ;  /* 0x0009741101007387 */ /* 0x0001e40000100800 */
[----:B0-----:R-:W-:Y:S02]  /*e070*/  PRMT R17, R15, 0x3340, R118 ;  /* 0x000033400f117816 */ /* 0x001fe40000000076 */
[----:B------:R-:W-:-:S06]  /*e080*/  PRMT R15, RZ, 0x7610, R15 ;  /* 0x00007610ff0f7816 */ /* 0x000fcc000000000f */
[----:B------:R0:W3:Y:S04]  /*e090*/  @!P1 LDG.E.U8 R15, desc[UR6][R22.64] ;  /* 0x00000006160f9981 */ /* 0x0000e8000c1e1100 */
[----:B--2---:R-:W-:Y:S04]  /*e0a0*/  STL [R1+0x9f4], R119 ;  /* 0x0009f47701007387 */ /* 0x004fe80000100800 */
[----:B------:R-:W-:Y:S04]  /*e0b0*/  STL [R1+0x970], R17 ;  /* 0x0009701101007387 */ /* 0x000fe80000100800 */
[----:B------:R-:W2:Y:S04]  /*e0c0*/  LDL R19, [R1+0x114] ;  /* 0x0001140001137983 */ /* 0x000ea80000100800 */
[----:B------:R-:W4:Y:S01]  /*e0d0*/  LDL R118, [R1+0x10c] ;  /* 0x00010c0001767983 */ /* 0x000f220000100800 */
[----:B------:R-:W-:-:S02]  /*e0e0*/  LOP3.LUT R20, R20, 0xffff, RZ, 0xc0, !PT ;  /* 0x0000ffff14147812 */ /* 0x000fc400078ec0ff */
[----:B------:R-:W-:Y:S02]  /*e0f0*/  LOP3.LUT R121, R121, 0xffff, RZ, 0xc0, !PT ;  /* 0x0000ffff79797812 */ /* 0x000fe400078ec0ff */
[----:B0-----:R-:W-:Y:S02]  /*e100*/  PRMT R22, RZ, 0x7610, R22 ;  /* 0x00007610ff167816 */ /* 0x001fe40000000016 */
[----:B------:R-:W-:Y:S02]  /*e110*/  LOP3.LUT R18, R18, 0xffff, RZ, 0xc0, !PT ;  /* 0x0000ffff12127812 */ /* 0x000fe400078ec0ff */
[----:B------:R-:W-:Y:S01]  /*e120*/  LOP3.LUT R117, R117, 0xffff, RZ, 0xc0, !PT ;  /* 0x0000ffff75757812 */ /* 0x000fe200078ec0ff */
[----:B---3--:R0:W-:Y:S02]  /*e130*/  STL [R1+0x9f8], R15 ;  /* 0x0009f80f01007387 */ /* 0x0081e40000100800 */
[----:B0-----:R-:W-:Y:S01]  /*e140*/  PRMT R15, R20, 0x3340, R121 ;  /* 0x00003340140f7816 */ /* 0x001fe20000000079 */
[----:B-----5:R-:W-:-:S02]  /*e150*/  @!P1 IMAD.MOV.U32 R20, RZ, RZ, R21 ;  /* 0x000000ffff149224 */ /* 0x020fc400078e0015 */
[----:B------:R-:W-:Y:S02]  /*e160*/  @!P1 IMAD.MOV.U32 R21, RZ, RZ, R88 ;  /* 0x000000ffff159224 */ /* 0x000fe400078e0058 */
[----:B------:R0:W-:Y:S04]  /*e170*/  STL [R1+0x96c], R15 ;  /* 0x00096c0f01007387 */ /* 0x0001e80000100800 */
[----:B------:R1:W3:Y:S04]  /*e180*/  @!P1 LDG.E.U8 R22, desc[UR6][R20.64] ;  /* 0x0000000614169981 */ /* 0x0002e8000c1e1100 */
[----:B------:R-:W5:Y:S01]  /*e190*/  LDL R17, [R1+0x108] ;  /* 0x0001080001117983 */ /* 0x000f620000100800 */
[----:B0-----:R-:W-:-:S03]  /*e1a0*/  PRMT R15, R18, 0x3340, R117 ;  /* 0x00003340120f7816 */ /* 0x001fc60000000075 */
[----:B------:R-:W5:Y:S01]  /*e1b0*/  LDL.LU R121, [R1+0x34] ;  /* 0x0000340001797983 */ /* 0x000f620000300800 */
[----:B-1----:R-:W-:-:S03]  /*e1c0*/  PRMT R20, RZ, 0x7610, R20 ;  /* 0x00007610ff147816 */ /* 0x002fc60000000014 */
[----:B------:R-:W5:Y:S01]  /*e1d0*/  LDL.LU R23, [R1+0x30] ;  /* 0x0000300001177983 */ /* 0x000f620000300800 */
[----:B------:R-:W-:-:S03]  /*e1e0*/  LOP3.LUT R16, R16, 0xffff, RZ, 0xc0, !PT ;  /* 0x0000ffff10107812 */ /* 0x000fc600078ec0ff */
[----:B------:R-:W5:Y:S01]  /*e1f0*/  LDL.LU R120, [R1+0x3c] ;  /* 0x00003c0001787983 */ /* 0x000f620000300800 */
[----:B------:R-:W-:-:S03]  /*e200*/  LOP3.LUT R116, R116, 0xffff, RZ, 0xc0, !PT ;  /* 0x0000ffff74747812 */ /* 0x000fc600078ec0ff */
[----:B------:R-:W5:Y:S04]  /*e210*/  LDL.LU R154, [R1+0x38] ;  /* 0x00003800019a7983 */ /* 0x000f680000300800 */
[----:B------:R-:W5:Y:S01]  /*e220*/  LDL.LU R122, [R1+0x2c] ;  /* 0x00002c00017a7983 */ /* 0x000f620000300800 */
[----:B--2---:R-:W-:Y:S02]  /*e230*/  @!P1 IMAD.MOV.U32 R18, RZ, RZ, R19 ;  /* 0x000000ffff129224 */ /* 0x004fe400078e0013 */
[----:B----4-:R-:W-:-:S05]  /*e240*/  @!P1 IMAD.MOV.U32 R19, RZ, RZ, R118 ;  /* 0x000000ffff139224 */ /* 0x010fca00078e0076 */
[----:B------:R0:W2:Y:S01]  /*e250*/  @!P1 LDG.E.U8 R20, desc[UR6][R18.64] ;  /* 0x0000000612149981 */ /* 0x0000a2000c1e1100 */
[----:B------:R-:W-:Y:S02]  /*e260*/  PRMT R16, R16, 0x3340, R116 ;  /* 0x0000334010107816 */ /* 0x000fe40000000074 */
[----:B0-----:R-:W-:Y:S01]  /*e270*/  PRMT R18, RZ, 0x7610, R18 ;  /* 0x00007610ff127816 */ /* 0x001fe20000000012 */
[----:B---3--:R-:W-:Y:S04]  /*e280*/  STL [R1+0x9fc], R22 ;  /* 0x0009fc1601007387 */ /* 0x008fe80000100800 */
[----:B------:R-:W3:Y:S04]  /*e290*/  LDL.LU R88, [R1+0x28] ;  /* 0x0000280001587983 */ /* 0x000ee80000300800 */
[----:B------:R0:W-:Y:S04]  /*e2a0*/  STL [R1+0x968], R15 ;  /* 0x0009680f01007387 */ /* 0x0001e80000100800 */
[----:B0-----:R-:W4:Y:S04]  /*e2b0*/  LDL.LU R15, [R1+0x4c] ;  /* 0x00004c00010f7983 */ /* 0x001f280000300800 */
[----:B------:R-:W4:Y:S04]  /*e2c0*/  LDL.LU R118, [R1+0x48] ;  /* 0x0000480001767983 */ /* 0x000f280000300800 */
[----:B------:R-:W4:Y:S04]  /*e2d0*/  LDL.LU R119, [R1+0x44] ;  /* 0x0000440001777983 */ /* 0x000f280000300800 */
[----:B--2---:R-:W-:Y:S04]  /*e2e0*/  STL [R1+0xa00], R20 ;  /* 0x000a001401007387 */ /* 0x004fe80000100800 */
[----:B------:R-:W2:Y:S04]  /*e2f0*/  LDL.LU R159, [R1+0x40] ;  /* 0x00004000019f7983 */ /* 0x000ea80000300800 */
[----:B------:R5:W-:Y:S04]  /*e300*/  STL [R1+0x964], R16 ;  /* 0x0009641001007387 */ /* 0x000be80000100800 */
[----:B------:R-:W2:Y:S04]  /*e310*/  LDL.LU R155, [R1+0x5c] ;  /* 0x00005c00019b7983 */ /* 0x000ea80000300800 */
[----:B------:R-:W2:Y:S01]  /*e320*/  LDL.LU R124, [R1+0x58] ;  /* 0x00005800017c7983 */ /* 0x000ea20000300800 */
[----:B-----5:R-:W-:-:S02]  /*e330*/  @!P1 IMAD.MOV.U32 R16, RZ, RZ, R17 ;  /* 0x000000ffff109224 */ /* 0x020fc400078e0011 */
[----:B------:R-:W-:Y:S01]  /*e340*/  @!P1 IMAD.MOV.U32 R17, RZ, RZ, R5 ;  /* 0x000000ffff119224 */ /* 0x000fe200078e0005 */
[----:B------:R-:W5:Y:S04]  /*e350*/  LDL.LU R153, [R1+0x54] ;  /* 0x0000540001997983 */ /* 0x000f680000300800 */
[----:B------:R0:W3:Y:S04]  /*e360*/  @!P1 LDG.E.U8 R18, desc[UR6][R16.64] ;  /* 0x0000000610129981 */ /* 0x0000e8000c1e1100 */
[----:B------:R-:W5:Y:S01]  /*e370*/  LDL.LU R157, [R1+0x50] ;  /* 0x00005000019d7983 */ /* 0x000f620000300800 */
[----:B0-----:R-:W-:-:S02]  /*e380*/  LOP3.LUT R16, R121, 0xffff, RZ, 0xc0, !PT ;  /* 0x0000ffff79107812 */ /* 0x001fc400078ec0ff */
[----:B------:R-:W-:Y:S01]  /*e390*/  LOP3.LUT R17, R23, 0xffff, RZ, 0xc0, !PT ;  /* 0x0000ffff17117812 */ /* 0x000fe200078ec0ff */
[----:B------:R0:W-:Y:S03]  /*e3a0*/  STL [R1+0xa04], R5 ;  /* 0x000a040501007387 */ /* 0x0001e60000100800 */
[----:B0-----:R-:W-:Y:S02]  /*e3b0*/  PRMT R5, R16, 0x3340, R17 ;  /* 0x0000334010057816 */ /* 0x001fe40000000011 */
[----:B------:R-:W-:Y:S02]  /*e3c0*/  LOP3.LUT R16, R120, 0xffff, RZ, 0xc0, !PT ;  /* 0x0000ffff78107812 */ /* 0x000fe400078ec0ff */
[----:B------:R-:W-:Y:S01]  /*e3d0*/  LOP3.LUT R17, R154, 0xffff, RZ, 0xc0, !PT ;  /* 0x0000ffff9a117812 */ /* 0x000fe200078ec0ff */
[----:B---3--:R0:W-:Y:S04]  /*e3e0*/  STL [R1+0xa08], R18 ;  /* 0x000a081201007387 */ /* 0x0081e80000100800 */
[----:B------:R1:W-:Y:S04]  /*e3f0*/  STL [R1+0x960], R5 ;  /* 0x0009600501007387 */ /* 0x0003e80000100800 */
[----:B------:R-:W3:Y:S04]  /*e400*/  LDL.LU R121, [R1+0x6c] ;  /* 0x00006c0001797983 */ /* 0x000ee80000300800 */
[----:B------:R-:W3:Y:S04]  /*e410*/  LDL.LU R120, [R1+0x68] ;  /* 0x0000680001787983 */ /* 0x000ee80000300800 */
[----:B------:R-:W3:Y:S01]  /*e420*/  LDL.LU R154, [R1+0x64] ;  /* 0x00006400019a7983 */ /* 0x000ee20000300800 */
[----:B------:R-:W-:-:S02]  /*e430*/  LOP3.LUT R19, R122, 0xffff, RZ, 0xc0, !PT ;  /* 0x0000ffff7a137812 */ /* 0x000fc400078ec0ff */
[----:B------:R-:W-:Y:S01]  /*e440*/  LOP3.LUT R21, R88, 0xffff, RZ, 0xc0, !PT ;  /* 0x0000ffff58157812 */ /* 0x000fe200078ec0ff */
[----:B------:R-:W3:Y:S01]  /*e450*/  LDL.LU R122, [R1+0x60] ;  /* 0x00006000017a7983 */ /* 0x000ee20000300800 */
[----:B0-----:R-:W-:Y:S02]  /*e460*/  PRMT R18, R16, 0x3340, R17 ;  /* 0x0000334010127816 */ /* 0x001fe40000000011 */
[----:B-1----:R-:W-:Y:S02]  /*e470*/  PRMT R5, R19, 0x3340, R21 ;  /* 0x0000334013057816 */ /* 0x002fe40000000015 */
[----:B----4-:R-:W-:Y:S01]  /*e480*/  LOP3.LUT R16, R15, 0xffff, RZ, 0xc0, !PT ;  /* 0x0000ffff0f107812 */ /* 0x010fe200078ec0ff */
[----:B------:R-:W-:Y:S01]  /*e490*/  STL [R1+0xa10], R18 ;  /* 0x000a101201007387 */ /* 0x000fe20000100800 */
[----:B------:R-:W-:Y:S02]  /*e4a0*/  LOP3.LUT R19, R119, 0xffff, RZ, 0xc0, !PT ;  /* 0x0000ffff77137812 */ /* 0x000fe400078ec0ff */
[----:B------:R-:W-:Y:S01]  /*e4b0*/  LOP3.LUT R17, R118, 0xffff, RZ, 0xc0, !PT ;  /* 0x0000ffff76117812 */ /* 0x000fe200078ec0ff */
[----:B------:R-:W4:Y:S01]  /*e4c0*/  LDL.LU R23, [R1+0x7c] ;  /* 0x00007c0001177983 */ /* 0x000f220000300800 */
[----:B--2---:R-:W-:-:S02]  /*e4d0*/  LOP3.LUT R21, R159, 0xffff, RZ, 0xc0, !PT ;  /* 0x0000ffff9f157812 */ /* 0x004fc400078ec0ff */
[----:B------:R-:W-:Y:S01]  /*e4e0*/  PRMT R15, R16, 0x3340, R19 ;  /* 0x00003340100f7816 */ /* 0x000fe20000000013 */
[----:B------:R-:W2:Y:S04]  /*e4f0*/  LDL.LU R88, [R1+0x78] ;  /* 0x0000780001587983 */ /* 0x000ea80000300800 */
[----:B------:R0:W-:Y:S04]  /*e500*/  STL [R1+0x958], R5 ;  /* 0x0009580501007387 */ /* 0x0001e80000100800 */
[----:B------:R-:W2:Y:S04]  /*e510*/  LDL.LU R22, [R1+0x74] ;  /* 0x0000740001167983 */ /* 0x000ea80000300800 */
[----:B------:R-:W2:Y:S01]  /*e520*/  LDL.LU R118, [R1+0x70] ;  /* 0x0000700001767983 */ /* 0x000ea20000300800 */
[----:B0-----:R-:W-:-:S03]  /*e530*/  PRMT R5, R17, 0x3340, R21 ;  /* 0x0000334011057816 */ /* 0x001fc60000000015 */
[----:B------:R-:W2:Y:S01]  /*e540*/  LDL.LU R159, [R1+0x88] ;  /* 0x00008800019f7983 */ /* 0x000ea20000300800 */
[----:B------:R-:W-:-:S03]  /*e550*/  LOP3.LUT R16, R155, 0xffff, RZ, 0xc0, !PT ;  /* 0x0000ffff9b107812 */ /* 0x000fc600078ec0ff */
[----:B------:R0:W-:Y:S04]  /*e560*/  STL [R1+0x954], R15 ;  /* 0x0009540f01007387 */ /* 0x0001e80000100800 */
[----:B------:R-:W2:Y:S01]  /*e570*/  LDL.LU R119, [R1+0x84] ;  /* 0x0000840001777983 */ /* 0x000ea20000300800 */
[----:B-----5:R-:W-:-:S03]  /*e580*/  LOP3.LUT R21, R157, 0xffff, RZ, 0xc0, !PT ;  /* 0x0000ffff9d157812 */ /* 0x020fc600078ec0ff */
[----:B------:R1:W-:Y:S01]  /*e590*/  STL [R1+0x950], R5 ;  /* 0x0009500501007387 */ /* 0x0003e20000100800 */
[----:B------:R-:W-:-:S03]  /*e5a0*/  LOP3.LUT R17, R124, 0xffff, RZ, 0xc0, !PT ;  /* 0x0000ffff7c117812 */ /* 0x000fc600078ec0ff */
[----:B------:R-:W5:Y:S01]  /*e5b0*/  LDL.LU R155, [R1+0x80] ;  /* 0x00008000019b7983 */ /* 0x000f620000300800 */
[----:B------:R-:W-:-:S03]  /*e5c0*/  LOP3.LUT R19, R153, 0xffff, RZ, 0xc0, !PT ;  /* 0x0000ffff99137812 */ /* 0x000fc600078ec0ff */
[----:B------:R-:W5:Y:S04]  /*e5d0*/  LDL.LU R157, [R1+0x94] ;  /* 0x00009400019d7983 */ /* 0x000f680000300800 */
[----:B------:R-:W5:Y:S01]  /*e5e0*/  LDL.LU R124, [R1+0x90] ;  /* 0x00009000017c7983 */ /* 0x000f620000300800 */
[----:B------:R-:W-:-:S03]  /*e5f0*/  PRMT R20, R16, 0x3340, R19 ;  /* 0x0000334010147816 */ /* 0x000fc60000000013 */
[----:B------:R-:W5:Y:S01]  /*e600*/  LDL.LU R153, [R1+0x8c] ;  /* 0x00008c0001997983 */ /* 0x000f620000300800 */
[----:B---3--:R-:W-:-:S03]  /*e610*/  LOP3.LUT R19, R154, 0xffff, RZ, 0xc0, !PT ;  /* 0x0000ffff9a137812 */ /* 0x008fc600078ec0ff */
[----:B------:R-:W3:Y:S04]  /*e620*/  LDL.LU R154, [R1+0xa0] ;  /* 0x0000a000019a7983 */ /* 0x000ee80000300800 */
[----:B------:R-:W3:Y:S04]  /*e630*/  LDL.LU R116, [R1+0x9c] ;  /* 0x00009c0001747983 */ /* 0x000ee80000300800 */
[----:B------:R-:W3:Y:S01]  /*e640*/  LDL.LU R117, [R1+0x98] ;  /* 0x0000980001757983 */ /* 0x000ee20000300800 */
[----:B0-----:R-:W-:Y:S02]  /*e650*/  PRMT R15, R17, 0x3340, R21 ;  /* 0x00003340110f7816 */ /* 0x001fe40000000015 */
[----:B------:R-:W-:-:S02]  /*e660*/  LOP3.LUT R16, R121, 0xffff, RZ, 0xc0, !PT ;  /* 0x0000ffff79107812 */ /* 0x000fc400078ec0ff */
[----:B------:R-:W-:Y:S01]  /*e670*/  LOP3.LUT R17, R120, 0xffff, RZ, 0xc0, !PT ;  /* 0x0000ffff78117812 */ /* 0x000fe200078ec0ff */
[----:B------:R-:W3:Y:S01]  /*e680*/  LDL.LU R121, [R1+0xac] ;  /* 0x0000ac0001797983 */ /* 0x000ee20000300800 */
[----:B------:R-:W-:Y:S02]  /*e690*/  LOP3.LUT R21, R122, 0xffff, RZ, 0xc0, !PT ;  /* 0x0000ffff7a157812 */ /* 0x000fe400078ec0ff */
[----:B------:R-:W-:Y:S02]  /*e6a0*/  PRMT R120, R16, 0x3340, R17 ;  /* 0x0000334010787816 */ /* 0x000fe40000000011 */
[----:B------:R-:W-:Y:S02]  /*e6b0*/  PRMT R122, R19, 0x3340, R21 ;  /* 0x00003340137a7816 */ /* 0x000fe40000000015 */
[----:B----4-:R-:W-:Y:S02]  /*e6c0*/  LOP3.LUT R16, R23, 0xffff, RZ, 0xc0, !PT ;  /* 0x0000ffff17107812 */ /* 0x010fe400078ec0ff */
[----:B--2---:R-:W-:Y:S01]  /*e6d0*/  LOP3.LUT R17, R88, 0xffff, RZ, 0xc0, !PT ;  /* 0x0000ffff58117812 */ /* 0x004fe200078ec0ff */
[----:B------:R-:W2:Y:S01]  /*e6e0*/  LDL.LU R23, [R1+0xa8] ;  /* 0x0000a80001177983 */ /* 0x000ea20000300800 */
[----:B------:R-:W-:-:S02]  /*e6f0*/  LOP3.LUT R19, R22, 0xffff, RZ, 0xc0, !PT ;  /* 0x0000ffff16137812 */ /* 0x000fc400078ec0ff */
[----:B------:R-:W-:Y:S01]  /*e700*/  LOP3.LUT R21, R118, 0xffff, RZ, 0xc0, !PT ;  /* 0x0000ffff76157812 */ /* 0x000fe200078ec0ff */
[----:B------:R-:W4:Y:S01]  /*e710*/  LDL.LU R88, [R1+0xa4] ;  /* 0x0000a40001587983 */ /* 0x000f220000300800 */
[----:B-1----:R-:W-:Y:S02]  /*e720*/  PRMT R5, R16, 0x3340, R19 ;  /* 0x0000334010057816 */ /* 0x002fe40000000013 */
[----:B------:R-:W-:Y:S01]  /*e730*/  PRMT R22, R17, 0x3340, R21 ;  /* 0x0000334011167816 */ /* 0x000fe20000000015 */
[----:B------:R-:W4:Y:S01]  /*e740*/  LDL.LU R118, [R1+0xb4] ;  /* 0x0000b40001767983 */ /* 0x000f220000300800 */
[----:B------:R-:W-:Y:S02]  /*e750*/  LOP3.LUT R16, R159, 0xffff, RZ, 0xc0, !PT ;  /* 0x0000ffff9f107812 */ /* 0x000fe400078ec0ff */
[----:B------:R-:W-:Y:S01]  /*e760*/  LOP3.LUT R21, R10, 0xffff, RZ, 0xc0, !PT ;  /* 0x0000ffff0a157812 */ /* 0x000fe200078ec0ff */
[----:B------:R-:W4:Y:S01]  /*e770*/  LDL.LU R159, [R1+0xb0] ;  /* 0x0000b000019f7983 */ /* 0x000f220000300800 */
[----:B------:R-:W-:-:S04]  /*e780*/  LOP3.LUT R17, R119, 0xffff, RZ, 0xc0, !PT ;  /* 0x0000ffff77117812 */ /* 0x000fc800078ec0ff */
[----:B------:R-:W-:Y:S02]  /*e790*/  PRMT R119, R16, 0x3340, R17 ;  /* 0x0000334010777816 */ /* 0x000fe40000000011 */
[----:B-----5:R-:W-:Y:S02]  /*e7a0*/  LOP3.LUT R19, R155, 0xffff, RZ, 0xc0, !PT ;  /* 0x0000ffff9b137812 */ /* 0x020fe400078ec0ff */
[----:B------:R-:W5:Y:S02]  /*e7b0*/  LDL.LU R155, [R1+0xbc] ;  /* 0x0000bc00019b7983 */ /* 0x000f640000300800 */
[----:B------:R-:W-:Y:S02]  /*e7c0*/  PRMT R10, R19, 0x3340, R21 ;  /* 0x00003340130a7816 */ /* 0x000fe40000000015 */
[----:B------:R-:W-:Y:S02]  /*e7d0*/  LOP3.LUT R16, R157, 0xffff, RZ, 0xc0, !PT ;  /* 0x0000ffff9d107812 */ /* 0x000fe400078ec0ff */
[----:B------:R-:W5:Y:S01]  /*e7e0*/  LDL.LU R157, [R1+0xb8] ;  /* 0x0000b800019d7983 */ /* 0x000f620000300800 */
[----:B------:R-:W-:-:S02]  /*e7f0*/  LOP3.LUT R17, R124, 0xffff, RZ, 0xc0, !PT ;  /* 0x0000ffff7c117812 */ /* 0x000fc400078ec0ff */
[----:B------:R-:W-:Y:S02]  /*e800*/  LOP3.LUT R19, R153, 0xffff, RZ, 0xc0, !PT ;  /* 0x0000ffff99137812 */ /* 0x000fe400078ec0ff */
[----:B------:R-:W-:Y:S01]  /*e810*/  LOP3.LUT R21, R8, 0xffff, RZ, 0xc0, !PT ;  /* 0x0000ffff08157812 */ /* 0x000fe200078ec0ff */
[----:B------:R-:W5:Y:S01]  /*e820*/  LDL.LU R153, [R1+0xc4] ;  /* 0x0000c40001997983 */ /* 0x000f620000300800 */
[----:B------:R-:W-:Y:S02]  /*e830*/  PRMT R124, R16, 0x3340, R19 ;  /* 0x00003340107c7816 */ /* 0x000fe40000000013 */
[----:B------:R-:W-:Y:S02]  /*e840*/  PRMT R8, R17, 0x3340, R21 ;  /* 0x0000334011087816 */ /* 0x000fe40000000015 */
[----:B---3--:R-:W-:Y:S02]  /*e850*/  LOP3.LUT R16, R154, 0xffff, RZ, 0xc0, !PT ;  /* 0x0000ffff9a107812 */ /* 0x008fe400078ec0ff */
[----:B------:R-:W3:Y:S01]  /*e860*/  LDL.LU R154, [R1+0xc0] ;  /* 0x0000c000019a7983 */ /* 0x000ee20000300800 */
[----:B------:R-:W-:-:S03]  /*e870*/  LOP3.LUT R17, R116, 0xffff, RZ, 0xc0, !PT ;  /* 0x0000ffff74117812 */ /* 0x000fc600078ec0ff */
[----:B------:R-:W3:Y:S01]  /*e880*/  LDL.LU R116, [R1+0xcc] ;  /* 0x0000cc0001747983 */ /* 0x000ee20000300800 */
[----:B------:R-:W-:-:S03]  /*e890*/  LOP3.LUT R19, R117, 0xffff, RZ, 0xc0, !PT ;  /* 0x0000ffff75137812 */ /* 0x000fc600078ec0ff */
[----:B------:R-:W3:Y:S01]  /*e8a0*/  LDL.LU R117, [R1+0xc8] ;  /* 0x0000c80001757983 */ /* 0x000ee20000300800 */
[----:B------:R-:W-:Y:S02]  /*e8b0*/  LOP3.LUT R21, R7, 0xffff, RZ, 0xc0, !PT ;  /* 0x0000ffff07157812 */ /* 0x000fe400078ec0ff */
[----:B------:R-:W-:Y:S02]  /*e8c0*/  PRMT R7, R16, 0x3340, R17 ;  /* 0x0000334010077816 */ /* 0x000fe40000000011 */
[----:B------:R-:W-:Y:S02]  /*e8d0*/  PRMT R18, R19, 0x3340, R21 ;  /* 0x0000334013127816 */ /* 0x000fe40000000015 */
[----:B------:R-:W-:Y:S02]  /*e8e0*/  LOP3.LUT R16, R121, 0xffff, RZ, 0xc0, !PT ;  /* 0x0000ffff79107812 */ /* 0x000fe400078ec0ff */
[----:B------:R-:W-:Y:S02]  /*e8f0*/  LOP3.LUT R21, R3, 0xffff, RZ, 0xc0, !PT ;  /* 0x0000ffff03157812 */ /* 0x000fe400078ec0ff */
[----:B--2---:R-:W-:-:S02]  /*e900*/  LOP3.LUT R17, R23, 0xffff, RZ, 0xc0, !PT ;  /* 0x0000ffff17117812 */ /* 0x004fc400078ec0ff */
[----:B------:R-:W2:Y:S01]  /*e910*/  LDL.LU R23, [R1+0x104] ;  /* 0x0001040001177983 */ /* 0x000ea20000300800 */
[----:B----4-:R-:W-:Y:S02]  /*e920*/  LOP3.LUT R19, R88, 0xffff, RZ, 0xc0, !PT ;  /* 0x0000ffff58137812 */ /* 0x010fe400078ec0ff */
[----:B------:R-:W-:Y:S02]  /*e930*/  PRMT R3, R17, 0x3340, R21 ;  /* 0x0000334011037816 */ /* 0x000fe40000000015 */
[----:B------:R-:W-:Y:S02]  /*e940*/  PRMT R88, R16, 0x3340, R19 ;  /* 0x0000334010587816 */ /* 0x000fe40000000013 */
[----:B------:R-:W-:Y:S02]  /*e950*/  LOP3.LUT R16, R118, 0xffff, RZ, 0xc0, !PT ;  /* 0x0000ffff76107812 */ /* 0x000fe400078ec0ff */
[----:B------:R-:W-:Y:S02]  /*e960*/  LOP3.LUT R17, R159, 0xffff, RZ, 0xc0, !PT ;  /* 0x0000ffff9f117812 */ /* 0x000fe400078ec0ff */
[----:B------:R-:W-:Y:S01]  /*e970*/  LOP3.LUT R19, R4, 0xffff, RZ, 0xc0, !PT ;  /* 0x0000ffff04137812 */ /* 0x000fe200078ec0ff */
[----:B------:R-:W4:Y:S01]  /*e980*/  LDL.LU R159, [R1+0x100] ;  /* 0x00010000019f7983 */ /* 0x000f220000300800 */
[----:B------:R-:W-:-:S02]  /*e990*/  LOP3.LUT R21, R2, 0xffff, RZ, 0xc0, !PT ;  /* 0x0000ffff02157812 */ /* 0x000fc400078ec0ff */
[----:B------:R-:W-:Y:S02]  /*e9a0*/  PRMT R4, R16, 0x3340, R17 ;  /* 0x0000334010047816 */ /* 0x000fe40000000011 */
[----:B------:R-:W-:Y:S02]  /*e9b0*/  PRMT R2, R19, 0x3340, R21 ;  /* 0x0000334013027816 */ /* 0x000fe40000000015 */
[----:B------:R-:W-:Y:S02]  /*e9c0*/  LOP3.LUT R19, R14, 0xffff, RZ, 0xc0, !PT ;  /* 0x0000ffff0e137812 */ /* 0x000fe400078ec0ff */
[----:B------:R-:W-:Y:S02]  /*e9d0*/  LOP3.LUT R21, R9, 0xffff, RZ, 0xc0, !PT ;  /* 0x0000ffff09157812 */ /* 0x000fe400078ec0ff */
[----:B-----5:R-:W-:Y:S02]  /*e9e0*/  LOP3.LUT R16, R155, 0xffff, RZ, 0xc0, !PT ;  /* 0x0000ffff9b107812 */ /* 0x020fe400078ec0ff */
[----:B------:R-:W5:Y:S01]  /*e9f0*/  LDL.LU R155, [R1+0xf0] ;  /* 0x0000f000019b7983 */ /* 0x000f620000300800 */
[----:B------:R-:W-:-:S02]  /*ea00*/  LOP3.LUT R17, R157, 0xffff, RZ, 0xc0, !PT ;  /* 0x0000ffff9d117812 */ /* 0x000fc400078ec0ff */
[----:B------:R-:W-:Y:S01]  /*ea10*/  PRMT R14, R16, 0x3340, R19 ;  /* 0x00003340100e7816 */ /* 0x000fe20000000013 */
[----:B------:R-:W5:Y:S01]  /*ea20*/  LDL.LU R157, [R1+0xec] ;  /* 0x0000ec00019d7983 */ /* 0x000f620000300800 */
[----:B------:R-:W-:Y:S02]  /*ea30*/  PRMT R9, R17, 0x3340, R21 ;  /* 0x0000334011097816 */ /* 0x000fe40000000015 */
[----:B------:R-:W-:Y:S02]  /*ea40*/  LOP3.LUT R19, R13, 0xffff, RZ, 0xc0, !PT ;  /* 0x0000ffff0d137812 */ /* 0x000fe400078ec0ff */
[----:B------:R-:W-:Y:S02]  /*ea50*/  LOP3.LUT R21, R6, 0xffff, RZ, 0xc0, !PT ;  /* 0x0000ffff06157812 */ /* 0x000fe400078ec0ff */
[----:B------:R-:W-:Y:S02]  /*ea60*/  LOP3.LUT R16, R153, 0xffff, RZ, 0xc0, !PT ;  /* 0x0000ffff99107812 */ /* 0x000fe400078ec0ff */
[----:B------:R-:W-:Y:S01]  /*ea70*/  PRMT R6, R19, 0x3340, R21 ;  /* 0x0000334013067816 */ /* 0x000fe20000000015 */
[----:B------:R-:W5:Y:S01]  /*ea80*/  LDL.LU R153, [R1+0xe4] ;  /* 0x0000e40001997983 */ /* 0x000f620000300800 */
[----:B------:R-:W-:-:S02]  /*ea90*/  LOP3.LUT R19, R11, 0xffff, RZ, 0xc0, !PT ;  /* 0x0000ffff0b137812 */ /* 0x000fc400078ec0ff */
[----:B---3--:R-:W-:Y:S02]  /*eaa0*/  LOP3.LUT R17, R154, 0xffff, RZ, 0xc0, !PT ;  /* 0x0000ffff9a117812 */ /* 0x008fe400078ec0ff */
[----:B------:R-:W3:Y:S02]  /*eab0*/  LDL.LU R154, [R1+0xd4] ;  /* 0x0000d400019a7983 */ /* 0x000ee40000300800 */
[----:B------:R-:W-:Y:S02]  /*eac0*/  PRMT R13, R16, 0x3340, R17 ;  /* 0x00003340100d7816 */ /* 0x000fe40000000011 */
[----:B------:R-:W-:Y:S01]  /*ead0*/  LOP3.LUT R16, R116, 0xffff, RZ, 0xc0, !PT ;  /* 0x0000ffff74107812 */ /* 0x000fe200078ec0ff */
[----:B------:R-:W3:Y:S01]  /*eae0*/  LDL.LU R121, [R1+0xd0] ;  /* 0x0000d00001797983 */ /* 0x000ee20000300800 */
[----:B------:R-:W-:-:S03]  /*eaf0*/  LOP3.LUT R17, R117, 0xffff, RZ, 0xc0, !PT ;  /* 0x0000ffff75117812 */ /* 0x000fc600078ec0ff */
[----:B------:R-:W3:Y:S01]  /*eb00*/  LDL.LU R118, [R1+0x24] ;  /* 0x0000240001767983 */ /* 0x000ee20000300800 */
[----:B------:R-:W-:-:S03]  /*eb10*/  PRMT R11, R16, 0x3340, R19 ;  /* 0x00003340100b7816 */ /* 0x000fc60000000013 */
[----:B------:R-:W3:Y:S04]  /*eb20*/  LDL.LU R116, [R1+0x1c] ;  /* 0x00001c0001747983 */ /* 0x000ee80000300800 */
[----:B------:R-:W3:Y:S04]  /*eb30*/  LDL.LU R117, [R1+0xc] ;  /* 0x00000c0001757983 */ /* 0x000ee80000300800 */
[----:B------:R-:W4:Y:S01]  /*eb40*/  LDL.LU R19, [R1+0x110] ;  /* 0x0001100001137983 */ /* 0x000f220000300800 */
[----:B------:R-:W-:-:S04]  /*eb50*/  LOP3.LUT R21, R0, 0xffff, RZ, 0xc0, !PT ;  /* 0x0000ffff00157812 */ /* 0x000fc800078ec0ff */
[----:B------:R-:W-:Y:S02]  /*eb60*/  PRMT R0, R17, 0x3340, R21 ;  /* 0x0000334011007816 */ /* 0x000fe40000000015 */
[----:B--2---:R-:W-:Y:S02]  /*eb70*/  LOP3.LUT R17, R23, 0xffff, RZ, 0xc0, !PT ;  /* 0x0000ffff17117812 */ /* 0x004fe400078ec0ff */
[----:B------:R-:W-:Y:S01]  /*eb80*/  LOP3.LUT R21, R12, 0xffff, RZ, 0xc0, !PT ;  /* 0x0000ffff0c157812 */ /* 0x000fe200078ec0ff */
[----:B------:R-:W2:Y:S01]  /*eb90*/  LDL.LU R23, [R1+0x4] ;  /* 0x0000040001177983 */ /* 0x000ea20000300800 */
[----:B----4-:R-:W-:-:S04]  /*eba0*/  LOP3.LUT R16, R19, 0xffff, RZ, 0xc0, !PT ;  /* 0x0000ffff13107812 */ /* 0x010fc800078ec0ff */
[----:B------:R-:W-:Y:S02]  /*ebb0*/  PRMT R12, R16, 0x3340, R17 ;  /* 0x00003340100c7816 */ /* 0x000fe40000000011 */
[----:B------:R-:W4:Y:S01]  /*ebc0*/  LDL.LU R16, [R1+0xfc] ;  /* 0x0000fc0001107983 */ /* 0x000f220000300800 */
[----:B------:R-:W-:-:S03]  /*ebd0*/  LOP3.LUT R19, R159, 0xffff, RZ, 0xc0, !PT ;  /* 0x0000ffff9f137812 */ /* 0x000fc600078ec0ff */
[----:B------:R-:W3:Y:S01]  /*ebe0*/  LDL.LU R17, [R1+0xf4] ;  /* 0x0000f40001117983 */ /* 0x000ee20000300800 */
[----:B------:R-:W-:Y:S02]  /*ebf0*/  PRMT R159, R19, 0x3340, R21 ;  /* 0x00003340139f7816 */ /* 0x000fe40000000015 */
[----:B-----5:R-:W-:Y:S02]  /*ec00*/  LOP3.LUT R19, R155, 0xffff, RZ, 0xc0, !PT ;  /* 0x0000ffff9b137812 */ /* 0x020fe400078ec0ff */
[----:B----4-:R-:W-:-:S04]  /*ec10*/  LOP3.LUT R16, R16, 0xffff, RZ, 0xc0, !PT ;  /* 0x0000ffff10107812 */ /* 0x010fc800078ec0ff */
[----:B------:R-:W-:Y:S02]  /*ec20*/  PRMT R155, R16, 0x3340, R19 ;  /* 0x00003340109b7816 */ /* 0x000fe40000000013 */
[----:B------:R-:W4:Y:S04]  /*ec30*/  LDL.LU R16, [R1+0xf8] ;  /* 0x0000f80001107983 */ /* 0x000f280000300800 */
[----:B------:R-:W5:Y:S01]  /*ec40*/  LDL.LU R19, [R1+0xe8] ;  /* 0x0000e80001137983 */ /* 0x000f620000300800 */
[----:B---3--:R-:W-:Y:S02]  /*ec50*/  LOP3.LUT R17, R17, 0xffff, RZ, 0xc0, !PT ;  /* 0x0000ffff11117812 */ /* 0x008fe400078ec0ff */
[----:B------:R-:W-:-:S04]  /*ec60*/  LOP3.LUT R21, R157, 0xffff, RZ, 0xc0, !PT ;  /* 0x0000ffff9d157812 */ /* 0x000fc800078ec0ff */
[----:B------:R-:W-:Y:S02]  /*ec70*/  PRMT R157, R17, 0x3340, R21 ;  /* 0x00003340119d7816 */ /* 0x000fe40000000015 */
[----:B------:R-:W-:Y:S02]  /*ec80*/  LOP3.LUT R21, R154, 0xffff, RZ, 0xc0, !PT ;  /* 0x0000ffff9a157812 */ /* 0x000fe400078ec0ff */
[----:B----4-:R-:W-:Y:S02]  /*ec90*/  LOP3.LUT R16, R16, 0xffff, RZ, 0xc0, !PT ;  /* 0x0000ffff10107812 */ /* 0x010fe400078ec0ff */
[----:B-----5:R-:W-:-:S04]  /*eca0*/  LOP3.LUT R17, R19, 0xffff, RZ, 0xc0, !PT ;  /* 0x0000ffff13117812 */ /* 0x020fc800078ec0ff */
[----:B------:R-:W-:Y:S02]  /*ecb0*/  PRMT R154, R16, 0x3340, R17 ;  /* 0x00003340109a7816 */ /* 0x000fe40000000011 */
[----:B------:R-:W3:Y:S01]  /*ecc0*/  LDL.LU R16, [R1+0xe0] ;  /* 0x0000e00001107983 */ /* 0x000ee20000300800 */
[----:B------:R-:W-:-:S03]  /*ecd0*/  LOP3.LUT R19, R153, 0xffff, RZ, 0xc0, !PT ;  /* 0x0000ffff99137812 */ /* 0x000fc600078ec0ff */
[----:B------:R-:W4:Y:S01]  /*ece0*/  LDL.LU R17, [R1+0xdc] ;  /* 0x0000dc0001117983 */ /* 0x000f220000300800 */
[----:B------:R-:W-:Y:S02]  /*ecf0*/  PRMT R153, R19, 0x3340, R21 ;  /* 0x0000334013997816 */ /* 0x000fe40000000015 */
[----:B------:R-:W-:Y:S02]  /*ed00*/  LOP3.LUT R19, R121, 0xffff, RZ, 0xc0, !PT ;  /* 0x0000ffff79137812 */ /* 0x000fe400078ec0ff */
[----:B------:R-:W-:Y:S02]  /*ed10*/  LOP3.LUT R21, R118, 0xffff, RZ, 0xc0, !PT ;  /* 0x0000ffff76157812 */ /* 0x000fe400078ec0ff */
[----:B---3--:R-:W-:-:S04]  /*ed20*/  LOP3.LUT R16, R16, 0xffff, RZ, 0xc0, !PT ;  /* 0x0000ffff10107812 */ /* 0x008fc800078ec0ff */
[----:B------:R-:W-:Y:S02]  /*ed30*/  PRMT R118, R16, 0x3340, R19 ;  /* 0x0000334010767816 */ /* 0x000fe40000000013 */
[----:B------:R-:W3:Y:S04]  /*ed40*/  LDL.LU R16, [R1+0xd8] ;  /* 0x0000d80001107983 */ /* 0x000ee80000300800 */
[----:B------:R-:W5:Y:S01]  /*ed50*/  LDL.LU R19, [R1+0x20] ;  /* 0x0000200001137983 */ /* 0x000f620000300800 */
[----:B----4-:R-:W-:-:S04]  /*ed60*/  LOP3.LUT R17, R17, 0xffff, RZ, 0xc0, !PT ;  /* 0x0000ffff11117812 */ /* 0x010fc800078ec0ff */
[----:B------:R-:W-:Y:S02]  /*ed70*/  PRMT R121, R17, 0x3340, R21 ;  /* 0x0000334011797816 */ /* 0x000fe40000000015 */
[----:B------:R-:W-:Y:S02]  /*ed80*/  LOP3.LUT R21, R117, 0xffff, RZ, 0xc0, !PT ;  /* 0x0000ffff75157812 */ /* 0x000fe400078ec0ff */
[----:B---3--:R-:W-:Y:S02]  /*ed90*/  LOP3.LUT R16, R16, 0xffff, RZ, 0xc0, !PT ;  /* 0x0000ffff10107812 */ /* 0x008fe400078ec0ff */
[----:B-----5:R-:W-:Y:S02]  /*eda0*/  LOP3.LUT R17, R19, 0xffff, RZ, 0xc0, !PT ;  /* 0x0000ffff13117812 */ /* 0x020fe400078ec0ff */
[----:B------:R-:W-:Y:S02]  /*edb0*/  LOP3.LUT R19, R116, 0xffff, RZ, 0xc0, !PT ;  /* 0x0000ffff74137812 */ /* 0x000fe400078ec0ff */
[----:B------:R-:W-:-:S02]  /*edc0*/  PRMT R117, R16, 0x3340, R17 ;  /* 0x0000334010757816 */ /* 0x000fc40000000011 */
[----:B------:R-:W3:Y:S01]  /*edd0*/  LDL.LU R16, [R1+0x18] ;  /* 0x0000180001107983 */ /* 0x000ee20000300800 */
[----:B------:R-:W-:-:S03]  /*ede0*/  PRMT R116, R19, 0x3340, R21 ;  /* 0x0000334013747816 */ /* 0x000fc60000000015 */
[----:B------:R-:W4:Y:S04]  /*edf0*/  LDL.LU R17, [R1+0x14] ;  /* 0x0000140001117983 */ /* 0x000f280000300800 */
[----:B------:R-:W5:Y:S01]  /*ee00*/  LDL.LU R21, [R1+0x8] ;  /* 0x0000080001157983 */ /* 0x000f620000300800 */
[----:B---3--:R-:W-:Y:S02]  /*ee10*/  LOP3.LUT R16, R16, 0xffff, RZ, 0xc0, !PT ;  /* 0x0000ffff10107812 */ /* 0x008fe400078ec0ff */
[----:B-----5:R-:W-:Y:S02]  /*ee20*/  LOP3.LUT R19, R21, 0xffff, RZ, 0xc0, !PT ;  /* 0x0000ffff15137812 */ /* 0x020fe400078ec0ff */
[----:B--2---:R-:W-:Y:S02]  /*ee30*/  LOP3.LUT R21, R23, 0xffff, RZ, 0xc0, !PT ;  /* 0x0000ffff17157812 */ /* 0x004fe400078ec0ff */
[----:B------:R-:W-:-:S02]  /*ee40*/  PRMT R23, R16, 0x3340, R19 ;  /* 0x0000334010177816 */ /* 0x000fc40000000013 */
[----:B------:R-:W2:Y:S04]  /*ee50*/  LDL.LU R16, [R1+0x10] ;  /* 0x0000100001107983 */ /* 0x000ea80000300800 */
[----:B------:R-:W3:Y:S01]  /*ee60*/  LDL.LU R19, [R1] ;  /* 0x0000000001137983 */ /* 0x000ee20000300800 */
[----:B----4-:R-:W-:-:S04]  /*ee70*/  LOP3.LUT R17, R17, 0xffff, RZ, 0xc0, !PT ;  /* 0x0000ffff11117812 */ /* 0x010fc800078ec0ff */
[----:B------:R-:W-:Y:S02]  /*ee80*/  PRMT R21, R17, 0x3340, R21 ;  /* 0x0000334011157816 */ /* 0x000fe40000000015 */
[----:B------:R-:W-:Y:S02]  /*ee90*/  LOP3.LUT R252, R252, 0xffff, RZ, 0xc0, !PT ;  /* 0x0000fffffcfc7812 */ /* 0x000fe400078ec0ff */
[----:B--2---:R-:W-:Y:S02]  /*eea0*/  LOP3.LUT R16, R16, 0xffff, RZ, 0xc0, !PT ;  /* 0x0000ffff10107812 */ /* 0x004fe400078ec0ff */
[----:B---3--:R-:W-:-:S04]  /*eeb0*/  LOP3.LUT R17, R19, 0xffff, RZ, 0xc0, !PT ;  /* 0x0000ffff13117812 */ /* 0x008fc800078ec0ff */
[----:B------:R-:W-:Y:S02]  /*eec0*/  PRMT R19, R16, 0x3340, R17 ;  /* 0x0000334010137816 */ /* 0x000fe40000000011 */
[----:B------:R-:W2:Y:S04]  /*eed0*/  LDL.LU R16, [R1+0x988] ;  /* 0x0009880001107983 */ /* 0x000ea80000300800 */
[----:B------:R-:W3:Y:S01]  /*eee0*/  LDL.LU R17, [R1+0x978] ;  /* 0x0009780001117983 */ /* 0x000ee20000300800 */
[----:B------:R-:W-:Y:S02]  /*eef0*/  LOP3.LUT R248, R248, 0xffff, RZ, 0xc0, !PT ;  /* 0x0000fffff8f87812 */ /* 0x000fe400078ec0ff */
[----:B------:R-:W-:Y:S02]  /*ef00*/  LOP3.LUT R251, R251, 0xffff, RZ, 0xc0, !PT ;  /* 0x0000fffffbfb7812 */ /* 0x000fe400078ec0ff */
[----:B------:R-:W-:-:S02]  /*ef10*/  LOP3.LUT R250, R250, 0xffff, RZ, 0xc0, !PT ;  /* 0x0000fffffafa7812 */ /* 0x000fc400078ec0ff */
[----:B------:R-:W-:Y:S02]  /*ef20*/  LOP3.LUT R247, R247, 0xffff, RZ, 0xc0, !PT ;  /* 0x0000fffff7f77812 */ /* 0x000fe400078ec0ff */
[----:B------:R-:W-:Y:S02]  /*ef30*/  LOP3.LUT R246, R246, 0xffff, RZ, 0xc0, !PT ;  /* 0x0000fffff6f67812 */ /* 0x000fe400078ec0ff */
[----:B------:R-:W-:Y:S02]  /*ef40*/  LOP3.LUT R249, R249, 0xffff, RZ, 0xc0, !PT ;  /* 0x0000fffff9f97812 */ /* 0x000fe400078ec0ff */
[----:B------:R-:W-:Y:S02]  /*ef50*/  LOP3.LUT R245, R245, 0xffff, RZ, 0xc0, !PT ;  /* 0x0000fffff5f57812 */ /* 0x000fe400078ec0ff */
[----:B------:R-:W-:Y:S02]  /*ef60*/  LOP3.LUT R244, R244, 0xffff, RZ, 0xc0, !PT ;  /* 0x0000fffff4f47812 */ /* 0x000fe400078ec0ff */
[----:B------:R-:W-:-:S02]  /*ef70*/  PRMT R248, R252, 0x3340, R248 ;  /* 0x00003340fcf87816 */ /* 0x000fc400000000f8 */
[----:B------:R-:W-:Y:S01]  /*ef80*/  LOP3.LUT R240, R240, 0xffff, RZ, 0xc0, !PT ;  /* 0x0000fffff0f07812 */ /* 0x000fe200078ec0ff */
[----:B------:R-:W4:Y:S01]  /*ef90*/  LDL.LU R252, [R1+0x950] ;  /* 0x0009500001fc7983 */ /* 0x000f220000300800 */
[----:B------:R-:W-:Y:S02]  /*efa0*/  LOP3.LUT R243, R243, 0xffff, RZ, 0xc0, !PT ;  /* 0x0000fffff3f37812 */ /* 0x000fe400078ec0ff */
[----:B------:R-:W-:Y:S02]  /*efb0*/  PRMT R247, R251, 0x3340, R247 ;  /* 0x00003340fbf77816 */ /* 0x000fe400000000f7 */
[----:B------:R-:W-:Y:S01]  /*efc0*/  LOP3.LUT R242, R242, 0xffff, RZ, 0xc0, !PT ;  /* 0x0000fffff2f27812 */ /* 0x000fe200078ec0ff */
[----:B------:R-:W5:Y:S01]  /*efd0*/  LDL.LU R251, [R1+0x960] ;  /* 0x0009600001fb7983 */ /* 0x000f620000300800 */
[----:B------:R-:W-:Y:S02]  /*efe0*/  LOP3.LUT R239, R239, 0xffff, RZ, 0xc0, !PT ;  /* 0x0000ffffefef7812 */ /* 0x000fe400078ec0ff */
[----:B------:R-:W-:-:S02]  /*eff0*/  PRMT R246, R250, 0x3340, R246 ;  /* 0x00003340faf67816 */ /* 0x000fc400000000f6 */
[----:B------:R-:W-:Y:S01]  /*f000*/  LOP3.LUT R238, R238, 0xffff, RZ, 0xc0, !PT ;  /* 0x0000ffffeeee7812 */ /* 0x000fe200078ec0ff */
[----:B------:R-:W5:Y:S01]  /*f010*/  LDL.LU R250, [R1+0x954] ;  /* 0x0009540001fa7983 */ /* 0x000f620000300800 */
[----:B------:R-:W-:Y:S02]  /*f020*/  LOP3.LUT R241, R241, 0xffff, RZ, 0xc0, !PT ;  /* 0x0000fffff1f17812 */ /* 0x000fe400078ec0ff */
[----:B------:R-:W-:Y:S02]  /*f030*/  PRMT R245, R249, 0x3340, R245 ;  /* 0x00003340f9f57816 */ /* 0x000fe400000000f5 */
[----:B------:R-:W-:Y:S01]  /*f040*/  LOP3.LUT R237, R237, 0xffff, RZ, 0xc0, !PT ;  /* 0x0000ffffeded7812 */ /* 0x000fe200078ec0ff */
[----:B------:R-:W4:Y:S01]  /*f050*/  LDL.LU R249, [R1+0x964] ;  /* 0x0009640001f97983 */ /* 0x000f220000300800 */
        /* <DEDUP_REMOVED lines=24> */
[----:B------:R-:W-:Y:S02]  /*f1e0*/  PRMT R230, R234, 0x3340, R230 ;  /* 0x00003340eae67816 */ /* 0x000fe400000000e6 */
[----:B------:R-:W-:Y:S01]  /*f1f0*/  LOP3.LUT R98, R98, 0xffff, RZ, 0xc0, !PT ;  /* 0x0000ffff62627812 */ /* 0x000fe200078ec0ff */
[----:B------:R-:W4:Y:S01]  /*f200*/  LDL.LU R234, [R1+0x970] ;  /* 0x0009700001ea7983 */ /* 0x000f220000300800 */
[----:B------:R-:W-:-:S02]  /*f210*/  LOP3.LUT R141, R141, 0xffff, RZ, 0xc0, !PT ;  /* 0x0000ffff8d8d7812 */ /* 0x000fc400078ec0ff */
[----:B------:R-:W-:Y:S02]  /*f220*/  PRMT R229, R233, 0x3340, R229 ;  /* 0x00003340e9e57816 */ /* 0x000fe400000000e5 */
[----:B------:R-:W-:Y:S01]  /*f230*/  LOP3.LUT R99, R99, 0xffff, RZ, 0xc0, !PT ;  /* 0x0000ffff63637812 */ /* 0x000fe200078ec0ff */
[----:B------:R-:W2:Y:S01]  /*f240*/  LDL.LU R233, [R1+0x984] ;  /* 0x0009840001e97983 */ /* 0x000ea20000300800 */
[----:B------:R-:W-:Y:S02]  /*f250*/  LOP3.LUT R149, R149, 0xffff, RZ, 0xc0, !PT ;  /* 0x0000ffff95957812 */ /* 0x000fe400078ec0ff */
[----:B------:R-:W-:Y:S02]  /*f260*/  PRMT R221, R228, 0x3340, R221 ;  /* 0x00003340e4dd7816 */ /* 0x000fe400000000dd */
[----:B------:R-:W5:Y:S01]  /*f270*/  LDL.LU R228, [R1+0x990] ;  /* 0x0009900001e47983 */ /* 0x000f620000300800 */
[----:B------:R-:W-:Y:S02]  /*f280*/  PRMT R219, R227, 0x3340, R219 ;  /* 0x00003340e3db7816 */ /* 0x000fe400000000db */
[----:B------:R-:W-:Y:S01]  /*f290*/  PRMT R141, R98, 0x3340, R141 ;  /* 0x00003340628d7816 */ /* 0x000fe2000000008d */
[----:B------:R-:W5:Y:S01]  /*f2a0*/  LDL.LU R227, [R1+0x98c] ;  /* 0x00098c0001e37983 */ /* 0x000f620000300800 */
[----:B------:R-:W-:-:S02]  /*f2b0*/  PRMT R149, R99, 0x3340, R149 ;  /* 0x0000334063957816 */ /* 0x000fc40000000095 */
[----:B------:R-:W-:Y:S02]  /*f2c0*/  PRMT R99, R10, 0x5410, R18 ;  /* 0x000054100a637816 */ /* 0x000fe40000000012 */
[----:B---3--:R-:W-:Y:S02]  /*f2d0*/  PRMT R98, R17, 0x5410, R122 ;  /* 0x0000541011627816 */ /* 0x008fe4000000007a */
[----:B------:R-:W3:Y:S04]  /*f2e0*/  LDL.LU R122, [R1+0xa14] ;  /* 0x000a1400017a7983 */ /* 0x000ee80000300800 */
[----:B------:R-:W3:Y:S04]  /*f2f0*/  LDL.LU R18, [R1+0xa10] ;  /* 0x000a100001127983 */ /* 0x000ee80000300800 */
[----:B------:R-:W3:Y:S01]  /*f300*/  LDL.LU R10, [R1+0xa0c] ;  /* 0x000a0c00010a7983 */ /* 0x000ee20000300800 */
[----:B------:R-:W-:-:S02]  /*f310*/  LOP3.LUT R97, R97, 0xffff, RZ, 0xc0, !PT ;  /* 0x0000ffff61617812 */ /* 0x000fc400078ec0ff */
[----:B------:R-:W-:Y:S02]  /*f320*/  LOP3.LUT R133, R133, 0xffff, RZ, 0xc0, !PT ;  /* 0x0000ffff85857812 */ /* 0x000fe400078ec0ff */
[----:B------:R-:W-:Y:S02]  /*f330*/  LOP3.LUT R131, R131, 0xffff, RZ, 0xc0, !PT ;  /* 0x0000ffff83837812 */ /* 0x000fe400078ec0ff */
[----:B------:R-:W-:Y:S02]  /*f340*/  LOP3.LUT R96, R96, 0xffff, RZ, 0xc0, !PT ;  /* 0x0000ffff60607812 */ /* 0x000fe400078ec0ff */
[----:B------:R-:W-:Y:S02]  /*f350*/  LOP3.LUT R143, R143, 0xffff, RZ, 0xc0, !PT ;  /* 0x0000ffff8f8f7812 */ /* 0x000fe400078ec0ff */
[----:B------:R-:W-:Y:S02]  /*f360*/  LOP3.LUT R101, R101, 0xffff, RZ, 0xc0, !PT ;  /* 0x0000ffff65657812 */ /* 0x000fe400078ec0ff */
[----:B------:R-:W-:-:S02]  /*f370*/  PRMT R133, R97, 0x3340, R133 ;  /* 0x0000334061857816 */ /* 0x000fc40000000085 */
[----:B------:R-:W-:Y:S02]  /*f380*/  LOP3.LUT R132, R132, 0xffff, RZ, 0xc0, !PT ;  /* 0x0000ffff84847812 */ /* 0x000fe400078ec0ff */
[----:B------:R-:W-:Y:S02]  /*f390*/  LOP3.LUT R94, R94, 0xffff, RZ, 0xc0, !PT ;  /* 0x0000ffff5e5e7812 */ /* 0x000fe400078ec0ff */
[----:B------:R-:W-:Y:S02]  /*f3a0*/  PRMT R131, R131, 0x3340, R96 ;  /* 0x0000334083837816 */ /* 0x000fe40000000060 */
[----:B------:R-:W-:Y:S02]  /*f3b0*/  PRMT R143, R143, 0x3340, R101 ;  /* 0x000033408f8f7816 */ /* 0x000fe40000000065 */
[----:B------:R-:W-:Y:S02]  /*f3c0*/  LOP3.LUT R135, R135, 0xffff, RZ, 0xc0, !PT ;  /* 0x0000ffff87877812 */ /* 0x000fe400078ec0ff */
[----:B------:R-:W-:-:S02]  /*f3d0*/  LOP3.LUT R102, R102, 0xffff, RZ, 0xc0, !PT ;  /* 0x0000ffff66667812 */ /* 0x000fc400078ec0ff */
[----:B------:R-:W-:Y:S02]  /*f3e0*/  PRMT R132, R132, 0x3340, R94 ;  /* 0x0000334084847816 */ /* 0x000fe4000000005e */
[----:B------:R-:W-:Y:S02]  /*f3f0*/  PRMT R94, R20, 0x5410, R5 ;  /* 0x00005410145e7816 */ /* 0x000fe40000000005 */
[----:B------:R-:W-:Y:S02]  /*f400*/  LOP3.LUT R130, R130, 0xffff, RZ, 0xc0, !PT ;  /* 0x0000ffff82827812 */ /* 0x000fe400078ec0ff */
[----:B------:R-:W-:Y:S02]  /*f410*/  LOP3.LUT R95, R95, 0xffff, RZ, 0xc0, !PT ;  /* 0x0000ffff5f5f7812 */ /* 0x000fe400078ec0ff */
[----:B------:R-:W-:Y:S02]  /*f420*/  PRMT R135, R135, 0x3340, R102 ;  /* 0x0000334087877816 */ /* 0x000fe40000000066 */
[----:B------:R-:W-:-:S02]  /*f430*/  PRMT R102, R120, 0x5410, R119 ;  /* 0x0000541078667816 */ /* 0x000fc40000000077 */
[----:B------:R-:W-:Y:S02]  /*f440*/  LOP3.LUT R152, R152, 0xffff, RZ, 0xc0, !PT ;  /* 0x0000ffff98987812 */ /* 0x000fe400078ec0ff */
[----:B------:R-:W-:Y:S02]  /*f450*/  LOP3.LUT R103, R103, 0xffff, RZ, 0xc0, !PT ;  /* 0x0000ffff67677812 */ /* 0x000fe400078ec0ff */
[----:B------:R-:W-:Y:S02]  /*f460*/  PRMT R130, R130, 0x3340, R95 ;  /* 0x0000334082827816 */ /* 0x000fe4000000005f */
[----:B------:R-:W-:Y:S02]  /*f470*/  PRMT R95, R124, 0x5410, R88 ;  /* 0x000054107c5f7816 */ /* 0x000fe40000000058 */
[----:B------:R-:W-:Y:S02]  /*f480*/  LOP3.LUT R144, R144, 0xffff, RZ, 0xc0, !PT ;  /* 0x0000ffff90907812 */ /* 0x000fe400078ec0ff */
[----:B------:R-:W-:-:S02]  /*f490*/  LOP3.LUT R104, R104, 0xffff, RZ, 0xc0, !PT ;  /* 0x0000ffff68687812 */ /* 0x000fc400078ec0ff */
[----:B------:R-:W-:Y:S02]  /*f4a0*/  LOP3.LUT R93, R93, 0xffff, RZ, 0xc0, !PT ;  /* 0x0000ffff5d5d7812 */ /* 0x000fe400078ec0ff */
[----:B------:R-:W-:Y:S02]  /*f4b0*/  LOP3.LUT R125, R125, 0xffff, RZ, 0xc0, !PT ;  /* 0x0000ffff7d7d7812 */ /* 0x000fe400078ec0ff */
[----:B------:R-:W-:Y:S02]  /*f4c0*/  LOP3.LUT R224, R224, 0xffff, RZ, 0xc0, !PT ;  /* 0x0000ffffe0e07812 */ /* 0x000fe400078ec0ff */
[----:B------:R-:W-:Y:S02]  /*f4d0*/  LOP3.LUT R92, R92, 0xffff, RZ, 0xc0, !PT ;  /* 0x0000ffff5c5c7812 */ /* 0x000fe400078ec0ff */
[----:B------:R-:W-:Y:S02]  /*f4e0*/  PRMT R152, R152, 0x3340, R103 ;  /* 0x0000334098987816 */ /* 0x000fe40000000067 */
[----:B------:R-:W-:-:S02]  /*f4f0*/  LOP3.LUT R134, R134, 0xffff, RZ, 0xc0, !PT ;  /* 0x0000ffff86867812 */ /* 0x000fc400078ec0ff */
[----:B--2---:R-:W-:Y:S02]  /*f500*/  PRMT R97, R16, 0x5410, R233 ;  /* 0x0000541010617816 */ /* 0x004fe400000000e9 */
[----:B-----5:R-:W-:Y:S02]  /*f510*/  PRMT R96, R228, 0x5410, R227 ;  /* 0x00005410e4607816 */ /* 0x020fe400000000e3 */
[----:B------:R-:W-:Y:S02]  /*f520*/  LOP3.LUT R108, R108, 0xffff, RZ, 0xc0, !PT ;  /* 0x0000ffff6c6c7812 */ /* 0x000fe400078ec0ff */
[----:B------:R-:W-:Y:S02]  /*f530*/  PRMT R103, R7, 0x5410, R4 ;  /* 0x0000541007677816 */ /* 0x000fe40000000004 */
[----:B------:R-:W-:Y:S02]  /*f540*/  PRMT R144, R144, 0x3340, R104 ;  /* 0x0000334090907816 */ /* 0x000fe40000000068 */
[----:B------:R-:W-:-:S02]  /*f550*/  PRMT R125, R93, 0x3340, R125 ;  /* 0x000033405d7d7816 */ /* 0x000fc4000000007d */
[----:B------:R-:W-:Y:S02]  /*f560*/  PRMT R224, R224, 0x3340, R92 ;  /* 0x00003340e0e07816 */ /* 0x000fe4000000005c */
[----:B----4-:R-:W-:Y:S02]  /*f570*/  PRMT R92, R235, 0x5410, R234 ;  /* 0x00005410eb5c7816 */ /* 0x010fe400000000ea */
[----:B------:R-:W-:Y:S02]  /*f580*/  PRMT R93, R249, 0x5410, R244 ;  /* 0x00005410f95d7816 */ /* 0x000fe400000000f4 */
[----:B------:R-:W-:Y:S02]  /*f590*/  PRMT R104, R2, 0x5410, R6 ;  /* 0x0000541002687816 */ /* 0x000fe40000000006 */
[----:B------:R-:W-:Y:S02]  /*f5a0*/  PRMT R134, R134, 0x3340, R108 ;  /* 0x0000334086867816 */ /* 0x000fe4000000006c */
[----:B------:R-:W-:-:S02]  /*f5b0*/  PRMT R108, R14, 0x5410, R11 ;  /* 0x000054100e6c7816 */ /* 0x000fc4000000000b */
[----:B------:R-:W-:Y:S02]  /*f5c0*/  LOP3.LUT R151, R151, 0xffff, RZ, 0xc0, !PT ;  /* 0x0000ffff97977812 */ /* 0x000fe400078ec0ff */
[----:B------:R-:W-:Y:S02]  /*f5d0*/  LOP3.LUT R100, R100, 0xffff, RZ, 0xc0, !PT ;  /* 0x0000ffff64647812 */ /* 0x000fe400078ec0ff */
[----:B---3--:R-:W-:Y:S02]  /*f5e0*/  PRMT R101, R18, 0x5410, R252 ;  /* 0x0000541012657816 */ /* 0x008fe400000000fc */
[----:B------:R-:W2:Y:S04]  /*f5f0*/  LDL.LU R18, [R1+0xa08] ;  /* 0x000a080001127983 */ /* 0x000ea80000300800 */
[----:B------:R0:W-:Y:S04]  /*f600*/  STS.128 [R10+UR4], R96 ;  /* 0x000000600a007988 */ /* 0x0001e80008000c04 */
[----:B------:R-:W3:Y:S04]  /*f610*/  LDL.LU R5, [R1+0xa04] ;  /* 0x000a040001057983 */ /* 0x000ee80000300800 */
[----:B------:R-:W4:Y:S01]  /*f620*/  LDL.LU R20, [R1+0xa00] ;  /* 0x000a000001147983 */ /* 0x000f220000300800 */
[----:B0-----:R-:W-:-:S03]  /*f630*/  PRMT R98, R15, 0x5410, R22 ;  /* 0x000054100f627816 */ /* 0x001fc60000000016 */
[----:B------:R-:W5:Y:S04]  /*f640*/  LDL.LU R22, [R1+0x9fc] ;  /* 0x0009fc0001167983 */ /* 0x000f680000300800 */
[----:B------:R-:W2:Y:S01]  /*f650*/  LDL.LU R15, [R1+0x9f8] ;  /* 0x0009f800010f7983 */ /* 0x000ea20000300800 */
[----:B------:R-:W-:-:S03]  /*f660*/  PRMT R99, R8, 0x5410, R3 ;  /* 0x0000541008637816 */ /* 0x000fc60000000003 */
[----:B------:R-:W3:Y:S04]  /*f670*/  LDL.LU R119, [R1+0x9f4] ;  /* 0x0009f40001777983 */ /* 0x000ee80000300800 */
[----:B------:R-:W4:Y:S04]  /*f680*/  LDL.LU R120, [R1+0x9f0] ;  /* 0x0009f00001787983 */ /* 0x000f280000300800 */
[----:B------:R-:W5:Y:S04]  /*f690*/  LDL.LU R88, [R1+0x9ec] ;  /* 0x0009ec0001587983 */ /* 0x000f680000300800 */
[----:B------:R-:W2:Y:S04]  /*f6a0*/  LDL.LU R124, [R1+0x9e8] ;  /* 0x0009e800017c7983 */ /* 0x000ea80000300800 */
[----:B------:R-:W3:Y:S04]  /*f6b0*/  LDL.LU R3, [R1+0x9e4] ;  /* 0x0009e40001037983 */ /* 0x000ee80000300800 */
[----:B------:R-:W3:Y:S01]  /*f6c0*/  LDL.LU R8, [R1+0x9e0] ;  /* 0x0009e00001087983 */ /* 0x000ee20000300800 */
[----:B------:R-:W-:-:S03]  /*f6d0*/  PRMT R96, R241, 0x5410, R236 ;  /* 0x00005410f1607816 */ /* 0x000fc600000000ec */
[----:B------:R-:W3:Y:S01]  /*f6e0*/  LDL.LU R4, [R1+0x9dc] ;  /* 0x0009dc0001047983 */ /* 0x000ee20000300800 */
[----:B------:R-:W-:-:S03]  /*f6f0*/  PRMT R97, R251, 0x5410, R250 ;  /* 0x00005410fb617816 */ /* 0x000fc600000000fa */
[----:B------:R-:W3:Y:S04]  /*f700*/  LDL.LU R7, [R1+0x9d8] ;  /* 0x0009d80001077983 */ /* 0x000ee80000300800 */
[----:B------:R-:W3:Y:S04]  /*f710*/  LDL.LU R6, [R1+0x9d4] ;  /* 0x0009d40001067983 */ /* 0x000ee80000300800 */
[----:B------:R-:W3:Y:S04]  /*f720*/  LDL.LU R2, [R1+0x9d0] ;  /* 0x0009d00001027983 */ /* 0x000ee80000300800 */
[----:B------:R-:W4:Y:S04]  /*f730*/  LDL.LU R11, [R1+0x9cc] ;  /* 0x0009cc00010b7983 */ /* 0x000f280000300800 */
[----:B------:R0:W-:Y:S04]  /*f740*/  STS.128 [R10+UR4+0x2000], R92 ;  /* 0x0020005c0a007988 */ /* 0x0001e80008000c04 */
[----:B------:R-:W3:Y:S04]  /*f750*/  LDL.LU R14, [R1+0x9c8] ;  /* 0x0009c800010e7983 */ /* 0x000ee80000300800 */
[----:B------:R1:W-:Y:S01]  /*f760*/  STS.128 [R10+UR4+0x4000], R96 ;  /* 0x004000600a007988 */ /* 0x0003e20008000c04 */
[----:B0-----:R-:W-:-:S03]  /*f770*/  PRMT R92, R9, 0x5410, R0 ;  /* 0x00005410095c7816 */ /* 0x001fc60000000000 */
[----:B------:R-:W3:Y:S04]  /*f780*/  LDL.LU R0, [R1+0x9c4] ;  /* 0x0009c40001007983 */ /* 0x000ee80000300800 */
[----:B------:R-:W3:Y:S01]  /*f790*/  LDL.LU R9, [R1+0x9c0] ;  /* 0x0009c00001097983 */ /* 0x000ee20000300800 */
[----:B-1----:R-:W-:-:S03]  /*f7a0*/  PRMT R96, R13, 0x5410, R12 ;  /* 0x000054100d607816 */ /* 0x002fc6000000000c */
[----:B------:R-:W5:Y:S04]  /*f7b0*/  LDL.LU R12, [R1+0x9bc] ;  /* 0x0009bc00010c7983 */ /* 0x000f680000300800 */
[----:B------:R-:W2:Y:S01]  /*f7c0*/  LDL.LU R13, [R1+0x9b8] ;  /* 0x0009b800010d7983 */ /* 0x000ea20000300800 */
[----:B------:R-:W-:Y:S02]  /*f7d0*/  PRMT R151, R151, 0x3340, R100 ;  /* 0x0000334097977816 */ /* 0x000fe40000000064 */
[----:B------:R-:W-:Y:S02]  /*f7e0*/  PRMT R100, R243, 0x5410, R242 ;  /* 0x00005410f3647816 */ /* 0x000fe400000000f2 */
[----:B------:R-:W3:Y:S04]  /*f7f0*/  LDL.LU R243, [R1+0x940] ;  /* 0x0009400001f37983 */ /* 0x000ee80000300800 */
[----:B------:R-:W3:Y:S04]  /*f800*/  LDL.LU R244, [R1+0x93c] ;  /* 0x00093c0001f47983 */ /* 0x000ee80000300800 */
[----:B------:R-:W3:Y:S04]  /*f810*/  LDL.LU R249, [R1+0x938] ;  /* 0x0009380001f97983 */ /* 0x000ee80000300800 */
[----:B------:R-:W3:Y:S04]  /*f820*/  LDL.LU R250, [R1+0x934] ;  /* 0x0009340001fa7983 */ /* 0x000ee80000300800 */
[----:B------:R-:W3:Y:S01]  /*f830*/  LDL.LU R251, [R1+0x930] ;  /* 0x0009300001fb7983 */ /* 0x000ee20000300800 */
[----:B------:R-:W-:-:S02]  /*f840*/  LOP3.LUT R150, R150, 0xffff, RZ, 0xc0, !PT ;  /* 0x0000ffff96967812 */ /* 0x000fc400078ec0ff */
[----:B------:R-:W-:Y:S01]  /*f850*/  LOP3.LUT R106, R106, 0xffff, RZ, 0xc0, !PT ;  /* 0x0000ffff6a6a7812 */ /* 0x000fe200078ec0ff */
[----:B------:R-:W0:Y:S03]  /*f860*/  S2R R242, SR_TID.X ;  /* 0x0000000000f27919 */ /* 0x000e260000002100 */
[----:B------:R-:W-:Y:S02]  /*f870*/  PRMT R150, R150, 0x3340, R106 ;  /* 0x0000334096967816 */ /* 0x000fe4000000006a */
        /* <DEDUP_REMOVED lines=31> */
[----:B------:R-:W-:Y:S01]  /*fa70*/  LOP3.LUT R137, R137, 0xffff, RZ, 0xc0, !PT ;  /* 0x0000ffff89897812 */ /* 0x000fe200078ec0ff */
[----:B------:R1:W-:Y:S01]  /*fa80*/  STS.128 [R10+UR4+0x6000], R100 ;  /* 0x006000640a007988 */ /* 0x0003e20008000c04 */
[----:B------:R-:W-:-:S02]  /*fa90*/  PRMT R106, R116, 0x5410, R248 ;  /* 0x00005410746a7816 */ /* 0x000fc400000000f8 */
[----:B------:R-:W0:Y:S01]  /*faa0*/  S2R R116, SR_TID.X ;  /* 0x0000000000747919 */ /* 0x000e220000002100 */
[----:B------:R-:W-:Y:S02]  /*fab0*/  PRMT R142, R142, 0x3340, R107 ;  /* 0x000033408e8e7816 */ /* 0x000fe4000000006b */
[----:B------:R-:W-:Y:S01]  /*fac0*/  PRMT R140, R140, 0x3340, R109 ;  /* 0x000033408c8c7816 */ /* 0x000fe2000000006d */
[----:B------:R-:W-:Y:S01]  /*fad0*/  UMOV UR13, 0x80000020 ;  /* 0x80000020000d7882 */ /* 0x000fe20000000000 */
[----:B------:R-:W-:Y:S01]  /*fae0*/  PRMT R139, R139, 0x3340, R111 ;  /* 0x000033408b8b7816 */ /* 0x000fe2000000006f */
[----:B------:R-:W-:Y:S01]  /*faf0*/  UIADD3.64 UR48, UR8, 0xfe, URZ ;  /* 0x000000fe08307897 */ /* 0x000fe2000fffe03f */
[----:B------:R-:W-:Y:S01]  /*fb00*/  PRMT R138, R138, 0x3340, R110 ;  /* 0x000033408a8a7816 */ /* 0x000fe2000000006e */
[----:B------:R-:W-:Y:S01]  /*fb10*/  UMOV UR50, UR14 ;  /* 0x0000000e00327c82 */ /* 0x000fe20008000000 */
[----:B------:R-:W-:Y:S01]  /*fb20*/  PRMT R136, R136, 0x3340, R105 ;  /* 0x0000334088887816 */ /* 0x000fe20000000069 */
[----:B------:R-:W-:Y:S01]  /*fb30*/  UMOV UR51, UR15 ;  /* 0x0000000f00337c82 */ /* 0x000fe20008000000 */
[----:B------:R-:W-:Y:S01]  /*fb40*/  PRMT R105, R159, 0x5410, R153 ;  /* 0x000054109f697816 */ /* 0x000fe20000000099 */
[----:B------:R-:W-:Y:S01]  /*fb50*/  UIADD3.64 UR52, UR8, 0x100, URZ ;  /* 0x0000010008347897 */ /* 0x000fe2000fffe03f */
[----:B------:R-:W-:Y:S01]  /*fb60*/  PRMT R109, R155, 0x5410, R118 ;  /* 0x000054109b6d7816 */ /* 0x000fe20000000076 */
[----:B------:R-:W-:Y:S01]  /*fb70*/  UIADD3.64 UR56, UR8, 0x1fe, URZ ;  /* 0x000001fe08387897 */ /* 0x000fe2000fffe03f */
[----:B------:R-:W-:Y:S01]  /*fb80*/  PRMT R110, R23, 0x5410, R247 ;  /* 0x00005410176e7816 */ /* 0x000fe200000000f7 */
[----:B------:R-:W3:Y:S01]  /*fb90*/  LDL.LU R252, [R1+0x92c] ;  /* 0x00092c0001fc7983 */ /* 0x000ee20000300800 */
[----:B------:R-:W-:-:S02]  /*fba0*/  PRMT R107, R240, 0x5410, R232 ;  /* 0x00005410f06b7816 */ /* 0x000fc400000000e8 */
[----:B------:R-:W-:Y:S01]  /*fbb0*/  PRMT R111, R239, 0x5410, R231 ;  /* 0x00005410ef6f7816 */ /* 0x000fe200000000e7 */
[----:B------:R-:W-:Y:S01]  /*fbc0*/  UMOV UR54, UR10 ;  /* 0x0000000a00367c82 */ /* 0x000fe20008000000 */
[----:B------:R-:W-:Y:S01]  /*fbd0*/  PRMT R217, R225, 0x3340, R217 ;  /* 0x00003340e1d97816 */ /* 0x000fe200000000d9 */
[----:B------:R-:W-:Y:S01]  /*fbe0*/  UMOV UR55, UR11 ;  /* 0x0000000b00377c82 */ /* 0x000fe20008000000 */
[----:B------:R-:W-:Y:S01]  /*fbf0*/  PRMT R205, R213, 0x3340, R205 ;  /* 0x00003340d5cd7816 */ /* 0x000fe200000000cd */
[----:B------:R-:W-:Y:S01]  /*fc00*/  UMOV UR58, UR14 ;  /* 0x0000000e003a7c82 */ /* 0x000fe20008000000 */
[----:B------:R-:W-:Y:S01]  /*fc10*/  PRMT R203, R211, 0x3340, R203 ;  /* 0x00003340d3cb7816 */ /* 0x000fe200000000cb */
[----:B------:R-:W-:Y:S01]  /*fc20*/  UMOV UR59, UR15 ;  /* 0x0000000f003b7c82 */ /* 0x000fe20008000000 */
[----:B------:R-:W-:Y:S01]  /*fc30*/  PRMT R201, R209, 0x3340, R201 ;  /* 0x00003340d1c97816 */ /* 0x000fe200000000c9 */
[----:B------:R-:W3:Y:S01]  /*fc40*/  LDL R23, [R1+0x99c] ;  /* 0x00099c0001177983 */ /* 0x000ee20000100800 */
[----:B------:R-:W-:-:S02]  /*fc50*/  PRMT R189, R197, 0x3340, R189 ;  /* 0x00003340c5bd7816 */ /* 0x000fc400000000bd */
[----:B------:R-:W-:Y:S02]  /*fc60*/  PRMT R187, R195, 0x3340, R187 ;  /* 0x00003340c3bb7816 */ /* 0x000fe400000000bb */
[----:B------:R-:W-:Y:S02]  /*fc70*/  PRMT R185, R193, 0x3340, R185 ;  /* 0x00003340c1b97816 */ /* 0x000fe400000000b9 */
[----:B------:R-:W-:Y:S02]  /*fc80*/  PRMT R89, R89, 0x3340, R145 ;  /* 0x0000334059597816 */ /* 0x000fe40000000091 */
[----:B------:R-:W-:Y:S02]  /*fc90*/  PRMT R112, R148, 0x3340, R112 ;  /* 0x0000334094707816 */ /* 0x000fe40000000070 */
[----:B------:R-:W-:Y:S02]  /*fca0*/  PRMT R114, R147, 0x3340, R114 ;  /* 0x0000334093727816 */ /* 0x000fe40000000072 */
[----:B------:R-:W-:-:S02]  /*fcb0*/  PRMT R90, R90, 0x3340, R137 ;  /* 0x000033405a5a7816 */ /* 0x000fc40000000089 */
        /* <DEDUP_REMOVED lines=62> */
[----:B------:R-:W-:Y:S01]  /*100a0*/  PRMT R93, R157, 0x5410, R121 ;  /* 0x000054109d5d7816 */ /* 0x000fe20000000079 */
[----:B----4-:R4:W-:Y:S01]  /*100b0*/  STS.128 [R11+UR4], R104 ;  /* 0x000000680b007988 */ /* 0x0109e20008000c04 */
[----:B------:R-:W-:Y:S02]  /*100c0*/  PRMT R97, R154, 0x5410, R117 ;  /* 0x000054109a617816 */ /* 0x000fe40000000075 */
[----:B------:R-:W-:Y:S01]  /*100d0*/  PRMT R94, R21, 0x5410, R246 ;  /* 0x00005410155e7816 */ /* 0x000fe200000000f6 */
[----:B------:R0:W-:Y:S01]  /*100e0*/  STS.128 [R11+UR4+0x2000], R108 ;  /* 0x0020006c0b007988 */ /* 0x0001e20008000c04 */
[----:B------:R-:W-:-:S02]  /*100f0*/  PRMT R98, R19, 0x5410, R245 ;  /* 0x0000541013627816 */ /* 0x000fc400000000f5 */
[----:B------:R-:W-:Y:S02]  /*10100*/  PRMT R95, R238, 0x5410, R230 ;  /* 0x00005410ee5f7816 */ /* 0x000fe400000000e6 */
[----:B------:R-:W-:Y:S02]  /*10110*/  PRMT R99, R237, 0x5410, R229 ;  /* 0x00005410ed637816 */ /* 0x000fe400000000e5 */
[----:B-1----:R-:W-:Y:S02]  /*10120*/  PRMT R100, R221, 0x5410, R205 ;  /* 0x00005410dd647816 */ /* 0x002fe400000000cd */
[----:B------:R-:W-:Y:S02]  /*10130*/  PRMT R101, R189, 0x5410, R149 ;  /* 0x00005410bd657816 */ /* 0x000fe40000000095 */
[----:B------:R-:W-:Y:S02]  /*10140*/  PRMT R102, R89, 0x5410, R141 ;  /* 0x0000541059667816 */ /* 0x000fe4000000008d */
[----:B----4-:R-:W-:-:S02]  /*10150*/  PRMT R104, R219, 0x5410, R203 ;  /* 0x00005410db687816 */ /* 0x010fc400000000cb */
[----:B------:R-:W-:Y:S02]  /*10160*/  PRMT R105, R187, 0x5410, R152 ;  /* 0x00005410bb697816 */ /* 0x000fe40000000098 */
[----:B0-----:R-:W-:Y:S02]  /*10170*/  PRMT R108, R217, 0x5410, R201 ;  /* 0x00005410d96c7816 */ /* 0x001fe400000000c9 */
[----:B------:R-:W-:Y:S02]  /*10180*/  PRMT R109, R185, 0x5410, R151 ;  /* 0x00005410b96d7816 */ /* 0x000fe40000000097 */
[----:B------:R-:W-:Y:S02]  /*10190*/  PRMT R106, R112, 0x5410, R144 ;  /* 0x00005410706a7816 */ /* 0x000fe40000000090 */
[----:B------:R-:W-:Y:S02]  /*101a0*/  PRMT R110, R114, 0x5410, R143 ;  /* 0x00005410726e7816 */ /* 0x000fe4000000008f */
[----:B------:R-:W-:-:S02]  /*101b0*/  PRMT R103, R90, 0x5410, R133 ;  /* 0x000054105a677816 */ /* 0x000fc40000000085 */
[----:B------:R-:W-:Y:S02]  /*101c0*/  PRMT R107, R140, 0x5410, R136 ;  /* 0x000054108c6b7816 */ /* 0x000fe40000000088 */
[----:B------:R-:W-:Y:S02]  /*101d0*/  PRMT R111, R139, 0x5410, R135 ;  /* 0x000054108b6f7816 */ /* 0x000fe40000000087 */
        /* <DEDUP_REMOVED lines=30> */
[----:B------:R-:W-:Y:S01]  /*103c0*/  PRMT R16, R16, 0x3340, R122 ;  /* 0x0000334010107816 */ /* 0x000fe2000000007a */
[----:B------:R0:W-:Y:S01]  /*103d0*/  STS.128 [R11+UR4+0x4000], R92 ;  /* 0x0040005c0b007988 */ /* 0x0001e20008000c04 */
[----:B------:R-:W-:-:S03]  /*103e0*/  LOP3.LUT R242, R242, 0x7f, RZ, 0xc0, !PT ;  /* 0x0000007ff2f27812 */ /* 0x000fc600078ec0ff */
[----:B------:R1:W-:Y:S01]  /*103f0*/  STS.128 [R11+UR4+0x6000], R96 ;  /* 0x006000600b007988 */ /* 0x0003e20008000c04 */
[----:B------:R-:W-:-:S03]  /*10400*/  LOP3.LUT R116, R116, 0x7f, RZ, 0xc0, !PT ;  /* 0x0000007f74747812 */ /* 0x000fc600078ec0ff */
[----:B-----5:R4:W-:Y:S04]  /*10410*/  STS.128 [R12+UR4], R100 ;  /* 0x000000640c007988 */ /* 0x0209e80008000c04 */
[----:B------:R5:W-:Y:S04]  /*10420*/  STS.128 [R12+UR4+0x2000], R104 ;  /* 0x002000680c007988 */ /* 0x000be80008000c04 */
[----:B------:R2:W-:Y:S01]  /*10430*/  STS.128 [R12+UR4+0x4000], R108 ;  /* 0x0040006c0c007988 */ /* 0x0005e20008000c04 */
[----:B0-----:R-:W-:Y:S02]  /*10440*/  PRMT R92, R215, 0x5410, R199 ;  /* 0x00005410d75c7816 */ /* 0x001fe400000000c7 */
[----:B------:R-:W-:-:S02]  /*10450*/  PRMT R93, R115, 0x5410, R150 ;  /* 0x00005410735d7816 */ /* 0x000fc40000000096 */
[----:B------:R-:W-:Y:S02]  /*10460*/  PRMT R94, R113, 0x5410, R142 ;  /* 0x00005410715e7816 */ /* 0x000fe4000000008e */
[----:B------:R-:W-:Y:S02]  /*10470*/  PRMT R95, R138, 0x5410, R134 ;  /* 0x000054108a5f7816 */ /* 0x000fe40000000086 */
[----:B-1----:R-:W-:Y:S02]  /*10480*/  PRMT R96, R91, 0x5410, R125 ;  /* 0x000054105b607816 */ /* 0x002fe4000000007d */
[----:B----4-:R-:W-:Y:S02]  /*10490*/  PRMT R100, R132, 0x5410, R128 ;  /* 0x0000541084647816 */ /* 0x010fe40000000080 */
[----:B-----5:R-:W-:Y:S02]  /*104a0*/  PRMT R104, R131, 0x5410, R127 ;  /* 0x0000541083687816 */ /* 0x020fe4000000007f */
[----:B------:R-:W-:-:S02]  /*104b0*/  PRMT R97, R163, 0x5410, R171 ;  /* 0x00005410a3617816 */ /* 0x000fc400000000ab */
[----:B--2---:R-:W-:Y:S02]  /*104c0*/  PRMT R108, R130, 0x5410, R126 ;  /* 0x00005410826c7816 */ /* 0x004fe4000000007e */
        /* <DEDUP_REMOVED lines=10> */
[----:B------:R-:W-:Y:S01]  /*10570*/  PRMT R111, R212, 0x5410, R16 ;  /* 0x00005410d46f7816 */ /* 0x000fe20000000010 */
[----:B------:R-:W-:Y:S01]  /*10580*/  STS.128 [R12+UR4+0x6000], R92 ;  /* 0x0060005c0c007988 */ /* 0x000fe20008000c04 */
[----:B------:R-:W-:-:S02]  /*10590*/  LOP3.LUT R122, R242, 0x10, RZ, 0x3c, !PT ;  /* 0x00000010f27a7812 */ /* 0x000fc400078e3cff */
[C---:B------:R-:W-:Y:S01]  /*105a0*/  LOP3.LUT R118, R116.reuse, 0x20, RZ, 0x3c, !PT ;  /* 0x0000002074767812 */ /* 0x040fe200078e3cff */
[----:B------:R-:W-:Y:S04]  /*105b0*/  STS.128 [R13+UR4], R96 ;  /* 0x000000600d007988 */ /* 0x000fe80008000c04 */
[----:B------:R-:W-:Y:S04]  /*105c0*/  STS.128 [R13+UR4+0x2000], R100 ;  /* 0x002000640d007988 */ /* 0x000fe80008000c04 */
[----:B------:R-:W-:Y:S04]  /*105d0*/  STS.128 [R13+UR4+0x4000], R104 ;  /* 0x004000680d007988 */ /* 0x000fe80008000c04 */
[----:B------:R-:W-:Y:S04]  /*105e0*/  STS.128 [R13+UR4+0x6000], R108 ;  /* 0x0060006c0d007988 */ /* 0x000fe80008000c04 */
[----:B------:R-:W-:Y:S04]  /*105f0*/  STS.U8 [R116+UR4+0x8000], R124 ;  /* 0x0080007c74007988 */ /* 0x000fe80008000004 */
[----:B------:R0:W-:Y:S04]  /*10600*/  STS.U8 [R116+UR4+0x8200], R15 ;  /* 0x0082000f74007988 */ /* 0x0001e80008000004 */
[----:B------:R-:W-:Y:S04]  /*10610*/  STS.U8 [R122+UR4+0x8080], R88 ;  /* 0x008080587a007988 */ /* 0x000fe80008000004 */
[----:B------:R-:W-:Y:S01]  /*10620*/  STS.U8 [R122+UR4+0x8280], R22 ;  /* 0x008280167a007988 */ /* 0x000fe20008000004 */
[----:B0-----:R-:W-:-:S03]  /*10630*/  LOP3.LUT R116, R116, 0x30, RZ, 0x3c, !PT ;  /* 0x0000003074747812 */ /* 0x001fc600078e3cff */
[----:B------:R-:W-:Y:S04]  /*10640*/  STS.U8 [R118+UR4+0x8100], R120 ;  /* 0x0081007876007988 */ /* 0x000fe80008000004 */
[----:B------:R-:W-:Y:S04]  /*10650*/  STS.U8 [R118+UR4+0x8300], R20 ;  /* 0x0083001476007988 */ /* 0x000fe80008000004 */
[----:B---3--:R-:W-:Y:S04]  /*10660*/  STS.U8 [R116+UR4+0x8180], R119 ;  /* 0x0081807774007988 */ /* 0x008fe80008000004 */
[----:B------:R-:W-:Y:S01]  /*10670*/  STS.U8 [R116+UR4+0x8380], R18 ;  /* 0x0083801274007988 */ /* 0x000fe20008000004 */
[----:B------:R0:W-:Y:S06]  /*10680*/  MEMBAR.ALL.CTA ;  /* 0x0000000000007992 */ /* 0x0001ec0000008000 */
[----:B0-----:R-:W0:Y:S04]  /*10690*/  FENCE.VIEW.ASYNC.S ;  /* 0x00000000000073c6 */ /* 0x001e280000000000 */
[----:B------:R-:W2:Y:S01]  /*106a0*/  LDL R15, [R1+0x9ac] ;  /* 0x0009ac00010f7983 */ /* 0x000ea20000100800 */
[----:B0-----:R-:W-:Y:S06]  /*106b0*/  BAR.SYNC.DEFER_BLOCKING 0x0 ;  /* 0x0000000000007b1d */ /* 0x001fec0000010000 */
[----:B------:R-:W-:-:S06]  /*106c0*/  WARPGROUP.ARRIVE ;  /* 0x00000000000079c5 */ /* 0x000fcc0000000000 */
[----:B------:R-:W-:Y:S04]  /*106d0*/  QGMMA.64x16x32.F32.E4M3.E4M3 R80, gdesc[UR12], R80 ;  /* 0x002000000c5079f3 */ /* 0x000fe80008700850 */
[----:B------:R-:W-:Y:S04]  /*106e0*/  QGMMA.64x16x32.F32.E4M3.E4M3 R80, gdesc[UR8], R80 ;  /* 0x00200000085079f3 */ /* 0x000fe80008700850 */
[----:B------:R-:W-:Y:S04]  /*106f0*/  QGMMA.64x16x32.F32.E4M3.E4M3 R72, gdesc[UR48], R72 ;  /* 0x00200000304879f3 */ /* 0x000fe80008700848 */
[----:B------:R-:W-:Y:S04]  /*10700*/  QGMMA.64x16x32.F32.E4M3.E4M3 R72, gdesc[UR52], R72 ;  /* 0x00200000344879f3 */ /* 0x000fe80008700848 */
[----:B------:R-:W-:Y:S01]  /*10710*/  QGMMA.64x16x32.F32.E4M3.E4M3 R64, gdesc[UR56], R64 ;  /* 0x00200000384079f3 */ /* 0x000fe20008700840 */
[----:B------:R-:W-:-:S02]  /*10720*/  R2UR UR57, R251 ;  /* 0x00000000fb3972ca */ /* 0x000fc400000e0000 */
[----:B------:R-:W3:Y:S01]  /*10730*/  LDL.LU R251, [R1+0x928] ;  /* 0x0009280001fb7983 */ /* 0x000ee20000300800 */
[----:B------:R-:W-:-:S03]  /*10740*/  R2UR UR52, R250 ;  /* 0x00000000fa3472ca */ /* 0x000fc600000e0000 */
[----:B------:R-:W4:Y:S04]  /*10750*/  LDL.LU R193, [R1+0x918] ;  /* 0x0009180001c17983 */ /* 0x000f280000300800 */
[----:B------:R-:W5:Y:S01]  /*10760*/  LDL.LU R250, [R1+0x910] ;  /* 0x0009100001fa7983 */ /* 0x000f620000300800 */
[----:B------:R-:W-:-:S03]  /*10770*/  R2UR UR56, R252 ;  /* 0x00000000fc3872ca */ /* 0x000fc600000e0000 */
[----:B------:R-:W2:Y:S04]  /*10780*/  LDL.LU R195, [R1+0x908] ;  /* 0x0009080001c37983 */ /* 0x000ea80000300800 */
[----:B------:R-:W2:Y:S04]  /*10790*/  LDL.LU R197, [R1+0x900] ;  /* 0x0009000001c57983 */ /* 0x000ea80000300800 */
[----:B------:R-:W2:Y:S04]  /*107a0*/  LDL.LU R207, [R1+0x924] ;  /* 0x0009240001cf7983 */ /* 0x000ea80000300800 */
[----:B------:R-:W2:Y:S04]  /*107b0*/  LDL.LU R209, [R1+0x8f8] ;  /* 0x0008f80001d17983 */ /* 0x000ea80000300800 */
[----:B------:R-:W2:Y:S04]  /*107c0*/  LDL.LU R252, [R1+0x91c] ;  /* 0x00091c0001fc7983 */ /* 0x000ea80000300800 */
[----:B------:R-:W2:Y:S01]  /*107d0*/  LDL.LU R211, [R1+0x8f0] ;  /* 0x0008f00001d37983 */ /* 0x000ea20000300800 */
[----:B------:R-:W-:-:S03]  /*107e0*/  R2UR UR48, R244 ;  /* 0x00000000f43072ca */ /* 0x000fc600000e0000 */
[----:B------:R-:W2:Y:S01]  /*107f0*/  LDL.LU R213, [R1+0x914] ;  /* 0x0009140001d57983 */ /* 0x000ea20000300800 */
[----:B------:R-:W-:-:S03]  /*10800*/  IADD3 R3, P3, R3, UR5, RZ ;  /* 0x0000000503037c10 */ /* 0x000fc6000ff7e0ff */
[----:B------:R-:W2:Y:S04]  /*10810*/  LDL.LU R223, [R1+0x8e8] ;  /* 0x0008e80001df7983 */ /* 0x000ea80000300800 */
[----:B------:R-:W2:Y:S04]  /*10820*/  LDL.LU R225, [R1+0x90c] ;  /* 0x00090c0001e17983 */ /* 0x000ea80000300800 */
[----:B------:R-:W2:Y:S04]  /*10830*/  LDL.LU R227, [R1+0x8e0] ;  /* 0x0008e00001e37983 */ /* 0x000ea80000300800 */
[----:B------:R-:W2:Y:S04]  /*10840*/  LDL.LU R244, [R1+0x904] ;  /* 0x0009040001f47983 */ /* 0x000ea80000300800 */
[----:B------:R-:W2:Y:S04]  /*10850*/  LDL.LU R228, [R1+0x8d8] ;  /* 0x0008d80001e47983 */ /* 0x000ea80000300800 */
[----:B------:R-:W2:Y:S01]  /*10860*/  LDL.LU R233, [R1+0x8fc] ;  /* 0x0008fc0001e97983 */ /* 0x000ea20000300800 */
[----:B---3--:R-:W-:-:S05]  /*10870*/  IADD3 R251, P2, R251, UR5, RZ ;  /* 0x00000005fbfb7c10 */ /* 0x008fca000ff5e0ff */
[----:B------:R0:W-:Y:S04]  /*10880*/  STL [R1+0x928], R251 ;  /* 0x000928fb01007387 */ /* 0x0001e80000100800 */
[----:B0-----:R-:W3:Y:S04]  /*10890*/  LDL.LU R251, [R1+0x8d0] ;  /* 0x0008d00001fb7983 */ /* 0x001ee80000300800 */
[----:B------:R0:W-:Y:S04]  /*108a0*/  STL [R1+0x920], R3 ;  /* 0x0009200301007387 */ /* 0x0001e80000100800 */
[----:B0-----:R-:W3:Y:S01]  /*108b0*/  LDL.LU R3, [R1+0x9b4] ;  /* 0x0009b40001037983 */ /* 0x001ee20000300800 */
[----:B------:R-:W-:-:S03]  /*108c0*/  R2UR UR53, R249 ;  /* 0x00000000f93572ca */ /* 0x000fc600000e0000 */
[----:B------:R-:W3:Y:S04]  /*108d0*/  LDL.LU R234, [R1+0x8f4] ;  /* 0x0008f40001ea7983 */ /* 0x000ee80000300800 */
[----:B------:R-:W3:Y:S04]  /*108e0*/  LDL.LU R235, [R1+0x8c8] ;  /* 0x0008c80001eb7983 */ /* 0x000ee80000300800 */
[----:B------:R-:W3:Y:S01]  /*108f0*/  LDL.LU R249, [R1+0x8ec] ;  /* 0x0008ec0001f97983 */ /* 0x000ee20000300800 */
[----:B------:R-:W-:-:S03]  /*10900*/  IADD3 R6, P5, R6, UR5, RZ ;  /* 0x0000000506067c10 */ /* 0x000fc6000ffbe0ff */
[----:B------:R-:W3:Y:S01]  /*10910*/  LDL.LU R236, [R1+0x8c0] ;  /* 0x0008c00001ec7983 */ /* 0x000ee20000300800 */
[----:B------:R-:W-:-:S03]  /*10920*/  IADD3 R14, P4, R14, UR5, RZ ;  /* 0x000000050e0e7c10 */ /* 0x000fc6000ff9e0ff */
[----:B------:R-:W3:Y:S01]  /*10930*/  LDL.LU R241, [R1+0x8e4] ;  /* 0x0008e40001f17983 */ /* 0x000ee20000300800 */
[----:B------:R-:W-:-:S03]  /*10940*/  R2UR UR49, R243 ;  /* 0x00000000f33172ca */ /* 0x000fc600000e0000 */
[----:B------:R-:W3:Y:S01]  /*10950*/  LDL.LU R242, [R1+0x8b8] ;  /* 0x0008b80001f27983 */ /* 0x000ee20000300800 */
[----:B------:R-:W-:-:S03]  /*10960*/  IADD3.X R2, R2, UR60, RZ, P5, !PT ;  /* 0x0000003c02027c10 */ /* 0x000fc6000affe4ff */
[----:B------:R-:W3:Y:S01]  /*10970*/  LDL.LU R243, [R1+0x8dc] ;  /* 0x0008dc0001f37983 */ /* 0x000ee20000300800 */
[----:B------:R-:W-:Y:S02]  /*10980*/  IADD3.X R0, R0, UR60, RZ, P4, !PT ;  /* 0x0000003c00007c10 */ /* 0x000fe4000a7fe4ff */
[----:B-----5:R-:W-:Y:S02]  /*10990*/  IADD3 R250, P5, R250, UR5, RZ ;  /* 0x00000005fafa7c10 */ /* 0x020fe4000ffbe0ff */
[----:B----4-:R-:W-:Y:S02]  /*109a0*/  IADD3 R193, P4, R193, UR5, RZ ;  /* 0x00000005c1c17c10 */ /* 0x010fe4000ff9e0ff */
[----:B------:R-:W-:Y:S01]  /*109b0*/  IADD3 R7, P6, R7, UR5, RZ ;  /* 0x0000000507077c10 */ /* 0x000fe2000ffde0ff */
[----:B------:R0:W-:Y:S01]  /*109c0*/  STL [R1+0x910], R250 ;  /* 0x000910fa01007387 */ /* 0x0001e20000100800 */
[----:B------:R-:W-:-:S03]  /*109d0*/  IADD3 R8, P1, R8, UR5, RZ ;  /* 0x0000000508087c10 */ /* 0x000fc6000ff3e0ff */
[----:B------:R-:W-:Y:S01]  /*109e0*/  STL [R1+0x918], R193 ;  /* 0x000918c101007387 */ /* 0x000fe20000100800 */
[----:B------:R-:W-:-:S03]  /*109f0*/  IADD3.X R4, R4, UR60, RZ, P1, !PT ;  /* 0x0000003c04047c10 */ /* 0x000fc60008ffe4ff */
[----:B0-----:R-:W4:Y:S01]  /*10a00*/  LDL.LU R250, [R1+0x8b0] ;  /* 0x0008b00001fa7983 */ /* 0x001f220000300800 */
[----:B--2---:R-:W-:Y:S02]  /*10a10*/  IADD3 R197, P1, R197, UR5, RZ ;  /* 0x00000005c5c57c10 */ /* 0x004fe4000ff3e0ff */
[----:B------:R-:W-:Y:S02]  /*10a20*/  IADD3.X R252, R252, UR60, RZ, P3, !PT ;  /* 0x0000003cfcfc7c10 */ /* 0x000fe40009ffe4ff */
[----:B------:R-:W-:Y:S02]  /*10a30*/  IADD3.X R207, R207, UR60, RZ, P2, !PT ;  /* 0x0000003ccfcf7c10 */ /* 0x000fe400097fe4ff */
[----:B---3--:R-:W-:Y:S02]  /*10a40*/  IADD3.X R3, R3, UR60, RZ, P6, !PT ;  /* 0x0000003c03037c10 */ /* 0x008fe4000b7fe4ff */
[----:B------:R-:W-:-:S05]  /*10a50*/  IADD3 R195, P6, R195, UR5, RZ ;  /* 0x00000005c3c37c10 */ /* 0x000fca000ffde0ff */
[----:B------:R-:W-:Y:S04]  /*10a60*/  STL [R1+0x908], R195 ;  /* 0x000908c301007387 */ /* 0x000fe80000100800 */
[----:B------:R-:W-:Y:S04]  /*10a70*/  STL [R1+0x900], R197 ;  /* 0x000900c501007387 */ /* 0x000fe80000100800 */
[----:B------:R0:W-:Y:S04]  /*10a80*/  STL [R1+0x91c], R252 ;  /* 0x00091cfc01007387 */ /* 0x0001e80000100800 */
[----:B------:R-:W-:Y:S04]  /*10a90*/  STL [R1+0x924], R207 ;  /* 0x000924cf01007387 */ /* 0x000fe80000100800 */
[----:B0-----:R-:W2:Y:S01]  /*10aa0*/  LDL.LU R252, [R1+0x8d4] ;  /* 0x0008d40001fc7983 */ /* 0x001ea20000300800 */
[----:B------:R-:W-:-:S02]  /*10ab0*/  IADD3 R209, P2, R209, UR5, RZ ;  /* 0x00000005d1d17c10 */ /* 0x000fc4000ff5e0ff */
[----:B------:R-:W-:Y:S02]  /*10ac0*/  IADD3 R211, P3, R211, UR5, RZ ;  /* 0x00000005d3d37c10 */ /* 0x000fe4000ff7e0ff */
[----:B------:R-:W-:Y:S02]  /*10ad0*/  IADD3.X R213, R213, UR60, RZ, P4, !PT ;  /* 0x0000003cd5d57c10 */ /* 0x000fe4000a7fe4ff */
[----:B------:R-:W-:Y:S01]  /*10ae0*/  IADD3 R223, P4, R223, UR5, RZ ;  /* 0x00000005dfdf7c10 */ /* 0x000fe2000ff9e0ff */
[----:B------:R-:W-:Y:S01]  /*10af0*/  STL [R1+0x8f8], R209 ;  /* 0x0008f8d101007387 */ /* 0x000fe20000100800 */
[----:B------:R-:W-:Y:S02]  /*10b00*/  IADD3.X R244, R244, UR60, RZ, P6, !PT ;  /* 0x0000003cf4f47c10 */ /* 0x000fe4000b7fe4ff */
[----:B------:R-:W-:Y:S01]  /*10b10*/  IADD3.X R225, R225, UR60, RZ, P5, !PT ;  /* 0x0000003ce1e17c10 */ /* 0x000fe2000affe4ff */
[----:B------:R-:W-:Y:S01]  /*10b20*/  STL [R1+0x8f0], R211 ;  /* 0x0008f0d301007387 */ /* 0x000fe20000100800 */
[----:B------:R-:W-:-:S02]  /*10b30*/  IADD3 R227, P5, R227, UR5, RZ ;  /* 0x00000005e3e37c10 */ /* 0x000fc4000ffbe0ff */
[----:B------:R-:W-:Y:S01]  /*10b40*/  IADD3.X R233, R233, UR60, RZ, P1, !PT ;  /* 0x0000003ce9e97c10 */ /* 0x000fe20008ffe4ff */
[----:B------:R-:W-:Y:S01]  /*10b50*/  STL [R1+0x914], R213 ;  /* 0x000914d501007387 */ /* 0x000fe20000100800 */
[----:B------:R-:W-:-:S03]  /*10b60*/  IADD3 R251, P1, R251, UR5, RZ ;  /* 0x00000005fbfb7c10 */ /* 0x000fc6000ff3e0ff */
[----:B------:R-:W-:Y:S01]  /*10b70*/  STL [R1+0x8e8], R223 ;  /* 0x0008e8df01007387 */ /* 0x000fe20000100800 */
[----:B------:R-:W-:-:S03]  /*10b80*/  IADD3 R228, P6, R228, UR5, RZ ;  /* 0x00000005e4e47c10 */ /* 0x000fc6000ffde0ff */
[----:B------:R0:W-:Y:S04]  /*10b90*/  STL [R1+0x904], R244 ;  /* 0x000904f401007387 */ /* 0x0001e80000100800 */
[----:B------:R-:W-:Y:S01]  /*10ba0*/  STL [R1+0x90c], R225 ;  /* 0x00090ce101007387 */ /* 0x000fe20000100800 */
[----:B------:R-:W-:-:S03]  /*10bb0*/  IADD3.X R249, R249, UR60, RZ, P3, !PT ;  /* 0x0000003cf9f97c10 */ /* 0x000fc60009ffe4ff */
[----:B0-----:R-:W3:Y:S01]  /*10bc0*/  LDL.LU R244, [R1+0x8a8] ;  /* 0x0008a80001f47983 */ /* 0x001ee20000300800 */
[----:B------:R-:W-:-:S03]  /*10bd0*/  IADD3.X R234, R234, UR60, RZ, P2, !PT ;  /* 0x0000003ceaea7c10 */ /* 0x000fc600097fe4ff */
[----:B------:R-:W-:Y:S01]  /*10be0*/  STL [R1+0x8e0], R227 ;  /* 0x0008e0e301007387 */ /* 0x000fe20000100800 */
[----:B------:R-:W-:-:S03]  /*10bf0*/  IADD3 R235, P2, R235, UR5, RZ ;  /* 0x00000005ebeb7c10 */ /* 0x000fc6000ff5e0ff */
[----:B------:R0:W-:Y:S01]  /*10c00*/  STL [R1+0x8d0], R251 ;  /* 0x0008d0fb01007387 */ /* 0x0001e20000100800 */
[----:B------:R-:W-:-:S03]  /*10c10*/  IADD3 R236, P3, R236, UR5, RZ ;  /* 0x00000005ecec7c10 */ /* 0x000fc6000ff7e0ff */
[----:B------:R-:W-:Y:S01]  /*10c20*/  STL [R1+0x8d8], R228 ;  /* 0x0008d8e401007387 */ /* 0x000fe20000100800 */
[----:B------:R-:W-:-:S03]  /*10c30*/  IADD3.X R241, R241, UR60, RZ, P4, !PT ;  /* 0x0000003cf1f17c10 */ /* 0x000fc6000a7fe4ff */
[----:B0-----:R-:W5:Y:S04]  /*10c40*/  LDL.LU R251, [R1+0x8cc] ;  /* 0x0008cc0001fb7983 */ /* 0x001f680000300800 */
[----:B------:R-:W-:Y:S01]  /*10c50*/  STL [R1+0x8fc], R233 ;  /* 0x0008fce901007387 */ /* 0x000fe20000100800 */
[----:B------:R-:W-:-:S03]  /*10c60*/  IADD3 R242, P4, R242, UR5, RZ ;  /* 0x00000005f2f27c10 */ /* 0x000fc6000ff9e0ff */
[----:B------:R0:W-:Y:S01]  /*10c70*/  STL [R1+0x8ec], R249 ;  /* 0x0008ecf901007387 */ /* 0x0001e20000100800 */
[----:B------:R-:W-:-:S03]  /*10c80*/  IADD3.X R243, R243, UR60, RZ, P5, !PT ;  /* 0x0000003cf3f37c10 */ /* 0x000fc6000affe4ff */
[----:B------:R-:W-:Y:S04]  /*10c90*/  STL [R1+0x8f4], R234 ;  /* 0x0008f4ea01007387 */ /* 0x000fe80000100800 */
[----:B0-----:R-:W5:Y:S04]  /*10ca0*/  LDL.LU R249, [R1+0x8a0] ;  /* 0x0008a00001f97983 */ /* 0x001f680000300800 */
[----:B------:R-:W-:Y:S04]  /*10cb0*/  STL [R1+0x8c8], R235 ;  /* 0x0008c8eb01007387 */ /* 0x000fe80000100800 */
[----:B------:R-:W-:Y:S04]  /*10cc0*/  STL [R1+0x8c0], R236 ;  /* 0x0008c0ec01007387 */ /* 0x000fe80000100800 */
[----:B------:R-:W5:Y:S04]  /*10cd0*/  LDL.LU R148, [R1+0x8c4] ;  /* 0x0008c40001947983 */ /* 0x000f680000300800 */
[----:B------:R-:W-:Y:S04]  /*10ce0*/  STL [R1+0x8e4], R241 ;  /* 0x0008e4f101007387 */ /* 0x000fe80000100800 */
[----:B------:R-:W5:Y:S04]  /*10cf0*/  LDL.LU R145, [R1+0x898] ;  /* 0x0008980001917983 */ /* 0x000f680000300800 */
[----:B------:R-:W-:Y:S04]  /*10d00*/  STL [R1+0x8b8], R242 ;  /* 0x0008b8f201007387 */ /* 0x000fe80000100800 */
[----:B------:R0:W-:Y:S01]  /*10d10*/  STL [R1+0x8dc], R243 ;  /* 0x0008dcf301007387 */ /* 0x0001e20000100800 */
[----:B----4-:R-:W-:-:S03]  /*10d20*/  IADD3 R250, P5, R250, UR5, RZ ;  /* 0x00000005fafa7c10 */ /* 0x010fc6000ffbe0ff */
[----:B0-----:R-:W4:Y:S04]  /*10d30*/  LDL.LU R243, [R1+0x8bc] ;  /* 0x0008bc0001f37983 */ /* 0x001f280000300800 */
[----:B------:R-:W4:Y:S04]  /*10d40*/  LDL.LU R191, [R1+0x890] ;  /* 0x0008900001bf7983 */ /* 0x000f280000300800 */
[----:B------:R-:W4:Y:S04]  /*10d50*/  LDL.LU R193, [R1+0x8b4] ;  /* 0x0008b40001c17983 */ /* 0x000f280000300800 */
[----:B------:R-:W4:Y:S04]  /*10d60*/  LDL.LU R195, [R1+0x888] ;  /* 0x0008880001c37983 */ /* 0x000f280000300800 */
[----:B------:R0:W-:Y:S04]  /*10d70*/  STL [R1+0x8b0], R250 ;  /* 0x0008b0fa01007387 */ /* 0x0001e80000100800 */
[----:B------:R-:W4:Y:S04]  /*10d80*/  LDL.LU R197, [R1+0x8ac] ;  /* 0x0008ac0001c57983 */ /* 0x000f280000300800 */
[----:B------:R-:W4:Y:S04]  /*10d90*/  LDL.LU R207, [R1+0x880] ;  /* 0x0008800001cf7983 */ /* 0x000f280000300800 */
[----:B------:R-:W4:Y:S04]  /*10da0*/  LDL.LU R209, [R1+0x8a4] ;  /* 0x0008a40001d17983 */ /* 0x000f280000300800 */
[----:B0-----:R-:W4:Y:S04]  /*10db0*/  LDL.LU R250, [R1+0x878] ;  /* 0x0008780001fa7983 */ /* 0x001f280000300800 */
[----:B------:R-:W4:Y:S04]  /*10dc0*/  LDL.LU R211, [R1+0x89c] ;  /* 0x00089c0001d37983 */ /* 0x000f280000300800 */
[----:B------:R-:W4:Y:S04]  /*10dd0*/  LDL.LU R213, [R1+0x870] ;  /* 0x0008700001d57983 */ /* 0x000f280000300800 */
[----:B------:R-:W4:Y:S01]  /*10de0*/  LDL.LU R223, [R1+0x894] ;  /* 0x0008940001df7983 */ /* 0x000f220000300800 */
[----:B--2---:R-:W-:-:S05]  /*10df0*/  IADD3.X R252, R252, UR60, RZ, P6, !PT ;  /* 0x0000003cfcfc7c10 */ /* 0x004fca000b7fe4ff */
[----:B------:R0:W-:Y:S04]  /*10e00*/  STL [R1+0x8d4], R252 ;  /* 0x0008d4fc01007387 */ /* 0x0001e80000100800 */
[----:B------:R-:W2:Y:S04]  /*10e10*/  LDL.LU R225, [R1+0x868] ;  /* 0x0008680001e17983 */ /* 0x000ea80000300800 */
[----:B------:R-:W2:Y:S04]  /*10e20*/  LDL.LU R227, [R1+0x88c] ;  /* 0x00088c0001e37983 */ /* 0x000ea80000300800 */
[----:B0-----:R-:W2:Y:S04]  /*10e30*/  LDL.LU R252, [R1+0x860] ;  /* 0x0008600001fc7983 */ /* 0x001ea80000300800 */
[----:B------:R-:W2:Y:S04]  /*10e40*/  LDL.LU R228, [R1+0x884] ;  /* 0x0008840001e47983 */ /* 0x000ea80000300800 */
[----:B------:R-:W2:Y:S01]  /*10e50*/  LDL.LU R233, [R1+0x858] ;  /* 0x0008580001e97983 */ /* 0x000ea20000300800 */
[----:B---3--:R-:W-:-:S05]  /*10e60*/  IADD3 R244, P6, R244, UR5, RZ ;  /* 0x00000005f4f47c10 */ /* 0x008fca000ffde0ff */
[----:B------:R0:W-:Y:S04]  /*10e70*/  STL [R1+0x8a8], R244 ;  /* 0x0008a8f401007387 */ /* 0x0001e80000100800 */
[----:B0-----:R-:W3:Y:S01]  /*10e80*/  LDL.LU R244, [R1+0x87c] ;  /* 0x00087c0001f47983 */ /* 0x001ee20000300800 */
[----:B-----5:R-:W-:-:S03]  /*10e90*/  IADD3.X R251, R251, UR60, RZ, P1, !PT ;  /* 0x0000003cfbfb7c10 */ /* 0x020fc60008ffe4ff */
[----:B------:R-:W5:Y:S04]  /*10ea0*/  LDL.LU R234, [R1+0x850] ;  /* 0x0008500001ea7983 */ /* 0x000f680000300800 */
[----:B------:R-:W5:Y:S04]  /*10eb0*/  LDL.LU R235, [R1+0x874] ;  /* 0x0008740001eb7983 */ /* 0x000f680000300800 */
[----:B------:R0:W-:Y:S04]  /*10ec0*/  STL [R1+0x8cc], R251 ;  /* 0x0008ccfb01007387 */ /* 0x0001e80000100800 */
[----:B0-----:R-:W5:Y:S01]  /*10ed0*/  LDL.LU R251, [R1+0x848] ;  /* 0x0008480001fb7983 */ /* 0x001f620000300800 */
[----:B------:R-:W-:-:S03]  /*10ee0*/  IADD3 R249, P1, R249, UR5, RZ ;  /* 0x00000005f9f97c10 */ /* 0x000fc6000ff3e0ff */
[----:B------:R-:W5:Y:S04]  /*10ef0*/  LDL.LU R236, [R1+0x86c] ;  /* 0x00086c0001ec7983 */ /* 0x000f680000300800 */
[----:B------:R-:W5:Y:S01]  /*10f00*/  LDL.LU R241, [R1+0x840] ;  /* 0x0008400001f17983 */ /* 0x000f620000300800 */
[----:B------:R-:W-:-:S03]  /*10f10*/  IADD3.X R148, R148, UR60, RZ, P2, !PT ;  /* 0x0000003c94947c10 */ /* 0x000fc600097fe4ff */
[----:B------:R-:W5:Y:S04]  /*10f20*/  LDL.LU R242, [R1+0x864] ;  /* 0x0008640001f27983 */ /* 0x000f680000300800 */
[----:B------:R0:W-:Y:S01]  /*10f30*/  STL [R1+0x8a0], R249 ;  /* 0x0008a0f901007387 */ /* 0x0001e20000100800 */
[----:B------:R-:W-:-:S03]  /*10f40*/  IADD3 R145, P2, R145, UR5, RZ ;  /* 0x0000000591917c10 */ /* 0x000fc6000ff5e0ff */
[----:B0-----:R-:W5:Y:S01]  /*10f50*/  LDL.LU R249, [R1+0x838] ;  /* 0x0008380001f97983 */ /* 0x001f620000300800 */
[----:B----4-:R-:W-:-:S05]  /*10f60*/  IADD3.X R243, R243, UR60, RZ, P3, !PT ;  /* 0x0000003cf3f37c10 */ /* 0x010fca0009ffe4ff */
[----:B------:R0:W-:Y:S01]  /*10f70*/  STL [R1+0x8bc], R243 ;  /* 0x0008bcf301007387 */ /* 0x0001e20000100800 */
[----:B------:R-:W-:-:S03]  /*10f80*/  IADD3 R191, P3, R191, UR5, RZ ;  /* 0x00000005bfbf7c10 */ /* 0x000fc6000ff7e0ff */
[----:B------:R-:W-:Y:S01]  /*10f90*/  STL [R1+0x8c4], R148 ;  /* 0x0008c49401007387 */ /* 0x000fe20000100800 */
[----:B------:R-:W-:Y:S02]  /*10fa0*/  IADD3.X R193, R193, UR60, RZ, P4, !PT ;  /* 0x0000003cc1c17c10 */ /* 0x000fe4000a7fe4ff */
[----:B------:R-:W-:Y:S01]  /*10fb0*/  IADD3 R195, P4, R195, UR5, RZ ;  /* 0x00000005c3c37c10 */ /* 0x000fe2000ff9e0ff */
[----:B0-----:R-:W4:Y:S04]  /*10fc0*/  LDL.LU R243, [R1+0x85c] ;  /* 0x00085c0001f37983 */ /* 0x001f280000300800 */
[----:B------:R-:W-:Y:S01]  /*10fd0*/  STL [R1+0x898], R145 ;  /* 0x0008989101007387 */ /* 0x000fe20000100800 */
[----:B------:R-:W-:-:S03]  /*10fe0*/  IADD3.X R197, R197, UR60, RZ, P5, !PT ;  /* 0x0000003cc5c57c10 */ /* 0x000fc6000affe4ff */
[----:B------:R-:W-:Y:S01]  /*10ff0*/  STL [R1+0x890], R191 ;  /* 0x000890bf01007387 */ /* 0x000fe20000100800 */
[----:B------:R-:W-:Y:S02]  /*11000*/  IADD3 R207, P5, R207, UR5, RZ ;  /* 0x00000005cfcf7c10 */ /* 0x000fe4000ffbe0ff */
[----:B------:R-:W-:Y:S01]  /*11010*/  IADD3.X R209, R209, UR60, RZ, P6, !PT ;  /* 0x0000003cd1d17c10 */ /* 0x000fe2000b7fe4ff */
[----:B------:R-:W-:Y:S01]  /*11020*/  STL [R1+0x8b4], R193 ;  /* 0x0008b4c101007387 */ /* 0x000fe20000100800 */
[----:B------:R-:W-:-:S03]  /*11030*/  IADD3 R250, P6, R250, UR5, RZ ;  /* 0x00000005fafa7c10 */ /* 0x000fc6000ffde0ff */
[----:B------:R-:W-:Y:S04]  /*11040*/  STL [R1+0x888], R195 ;  /* 0x000888c301007387 */ /* 0x000fe80000100800 */
[----:B------:R-:W-:Y:S01]  /*11050*/  STL [R1+0x8ac], R197 ;  /* 0x0008acc501007387 */ /* 0x000fe20000100800 */
[----:B------:R-:W-:-:S03]  /*11060*/  IADD3.X R211, R211, UR60, RZ, P1, !PT ;  /* 0x0000003cd3d37c10 */ /* 0x000fc60008ffe4ff */
[----:B------:R0:W-:Y:S01]  /*11070*/  STL [R1+0x878], R250 ;  /* 0x000878fa01007387 */ /* 0x0001e20000100800 */
[----:B------:R-:W-:-:S03]  /*11080*/  IADD3 R213, P1, R213, UR5, RZ ;  /* 0x00000005d5d57c10 */ /* 0x000fc6000ff3e0ff */
[----:B------:R-:W-:Y:S01]  /*11090*/  STL [R1+0x880], R207 ;  /* 0x000880cf01007387 */ /* 0x000fe20000100800 */
[----:B------:R-:W-:-:S03]  /*110a0*/  IADD3.X R223, R223, UR60, RZ, P2, !PT ;  /* 0x0000003cdfdf7c10 */ /* 0x000fc600097fe4ff */
[----:B0-----:R-:W4:Y:S04]  /*110b0*/  LDL.LU R250, [R1+0x830] ;  /* 0x0008300001fa7983 */ /* 0x001f280000300800 */
[----:B------:R-:W-:Y:S04]  /*110c0*/  STL [R1+0x8a4], R209 ;  /* 0x0008a4d101007387 */ /* 0x000fe80000100800 */
[----:B------:R-:W-:Y:S04]  /*110d0*/  STL [R1+0x89c], R211 ;  /* 0x00089cd301007387 */ /* 0x000fe80000100800 */
[----:B------:R-:W-:Y:S04]  /*110e0*/  STL [R1+0x870], R213 ;  /* 0x000870d501007387 */ /* 0x000fe80000100800 */
[----:B------:R-:W-:Y:S01]  /*110f0*/  STL [R1+0x894], R223 ;  /* 0x000894df01007387 */ /* 0x000fe20000100800 */
[----:B--2---:R-:W-:-:S02]  /*11100*/  IADD3 R225, P2, R225, UR5, RZ ;  /* 0x00000005e1e17c10 */ /* 0x004fc4000ff5e0ff */
[----:B------:R-:W-:Y:S02]  /*11110*/  IADD3.X R227, R227, UR60, RZ, P3, !PT ;  /* 0x0000003ce3e37c10 */ /* 0x000fe40009ffe4ff */
[----:B------:R-:W-:-:S05]  /*11120*/  IADD3 R252, P3, R252, UR5, RZ ;  /* 0x00000005fcfc7c10 */ /* 0x000fca000ff7e0ff */
[----:B------:R0:W-:Y:S04]  /*11130*/  STL [R1+0x860], R252 ;  /* 0x000860fc01007387 */ /* 0x0001e80000100800 */
[----:B------:R-:W-:Y:S04]  /*11140*/  STL [R1+0x868], R225 ;  /* 0x000868e101007387 */ /* 0x000fe80000100800 */
[----:B0-----:R-:W2:Y:S01]  /*11150*/  LDL.LU R252, [R1+0x854] ;  /* 0x0008540001fc7983 */ /* 0x001ea20000300800 */
[----:B------:R-:W-:Y:S02]  /*11160*/  IADD3.X R228, R228, UR60, RZ, P4, !PT ;  /* 0x0000003ce4e47c10 */ /* 0x000fe4000a7fe4ff */
[----:B------:R-:W-:Y:S01]  /*11170*/  IADD3 R233, P4, R233, UR5, RZ ;  /* 0x00000005e9e97c10 */ /* 0x000fe2000ff9e0ff */
[----:B------:R-:W-:Y:S01]  /*11180*/  STL [R1+0x88c], R227 ;  /* 0x00088ce301007387 */ /* 0x000fe20000100800 */
[----:B---3--:R-:W-:-:S02]  /*11190*/  IADD3.X R244, R244, UR60, RZ, P5, !PT ;  /* 0x0000003cf4f47c10 */ /* 0x008fc4000affe4ff */
[----:B-----5:R-:W-:-:S03]  /*111a0*/  IADD3 R234, P5, R234, UR5, RZ ;  /* 0x00000005eaea7c10 */ /* 0x020fc6000ffbe0ff */
[----:B------:R0:W-:Y:S01]  /*111b0*/  STL [R1+0x87c], R244 ;  /* 0x00087cf401007387 */ /* 0x0001e20000100800 */
[----:B------:R-:W-:-:S03]  /*111c0*/  IADD3.X R235, R235, UR60, RZ, P6, !PT ;  /* 0x0000003cebeb7c10 */ /* 0x000fc6000b7fe4ff */
[----:B------:R-:W-:Y:S04]  /*111d0*/  STL [R1+0x884], R228 ;  /* 0x000884e401007387 */ /* 0x000fe80000100800 */
[----:B0-----:R-:W3:Y:S01]  /*111e0*/  LDL.LU R244, [R1+0x828] ;  /* 0x0008280001f47983 */ /* 0x001ee20000300800 */
[----:B------:R-:W-:-:S03]  /*111f0*/  IADD3 R251, P6, R251, UR5, RZ ;  /* 0x00000005fbfb7c10 */ /* 0x000fc6000ffde0ff */
[----:B------:R-:W-:Y:S01]  /*11200*/  STL [R1+0x858], R233 ;  /* 0x000858e901007387 */ /* 0x000fe20000100800 */
[----:B------:R-:W-:-:S03]  /*11210*/  IADD3.X R236, R236, UR60, RZ, P1, !PT ;  /* 0x0000003cecec7c10 */ /* 0x000fc60008ffe4ff */
[----:B------:R0:W-:Y:S01]  /*11220*/  STL [R1+0x848], R251 ;  /* 0x000848fb01007387 */ /* 0x0001e20000100800 */
[----:B------:R-:W-:-:S03]  /*11230*/  IADD3 R241, P1, R241, UR5, RZ ;  /* 0x00000005f1f17c10 */ /* 0x000fc6000ff3e0ff */
[----:B------:R-:W-:Y:S01]  /*11240*/  STL [R1+0x850], R234 ;  /* 0x000850ea01007387 */ /* 0x000fe20000100800 */
[----:B------:R-:W-:-:S03]  /*11250*/  IADD3.X R242, R242, UR60, RZ, P2, !PT ;  /* 0x0000003cf2f27c10 */ /* 0x000fc600097fe4ff */
[----:B0-----:R-:W5:Y:S04]  /*11260*/  LDL.LU R251, [R1+0x84c] ;  /* 0x00084c0001fb7983 */ /* 0x001f680000300800 */
[----:B------:R-:W-:Y:S04]  /*11270*/  STL [R1+0x874], R235 ;  /* 0x000874eb01007387 */ /* 0x000fe80000100800 */
[----:B------:R-:W-:Y:S01]  /*11280*/  STL [R1+0x86c], R236 ;  /* 0x00086cec01007387 */ /* 0x000fe20000100800 */
[----:B------:R-:W-:-:S03]  /*11290*/  IADD3 R249, P2, R249, UR5, RZ ;  /* 0x00000005f9f97c10 */ /* 0x000fc6000ff5e0ff */
[----:B------:R-:W5:Y:S04]  /*112a0*/  LDL.LU R148, [R1+0x820] ;  /* 0x0008200001947983 */ /* 0x000f680000300800 */
[----:B------:R-:W-:Y:S04]  /*112b0*/  STL [R1+0x840], R241 ;  /* 0x000840f101007387 */ /* 0x000fe80000100800 */
[----:B------:R-:W5:Y:S04]  /*112c0*/  LDL.LU R145, [R1+0x844] ;  /* 0x0008440001917983 */ /* 0x000f680000300800 */
[----:B------:R-:W-:Y:S04]  /*112d0*/  STL [R1+0x864], R242 ;  /* 0x000864f201007387 */ /* 0x000fe80000100800 */
[----:B------:R0:W-:Y:S01]  /*112e0*/  STL [R1+0x838], R249 ;  /* 0x000838f901007387 */ /* 0x0001e20000100800 */
[----:B----4-:R-:W-:-:S03]  /*112f0*/  IADD3.X R243, R243, UR60, RZ, P3, !PT ;  /* 0x0000003cf3f37c10 */ /* 0x010fc60009ffe4ff */
        /* <DEDUP_REMOVED lines=8> */
[----:B0-----:R-:W4:Y:S01]  /*11380*/  LDL.LU R243, [R1+0x824] ;  /* 0x0008240001f37983 */ /* 0x001f220000300800 */
[----:B------:R-:W-:-:S03]  /*11390*/  IADD3 R250, P3, R250, UR5, RZ ;  /* 0x00000005fafa7c10 */ /* 0x000fc6000ff7e0ff */
[----:B------:R-:W4:Y:S04]  /*113a0*/  LDL.LU R211, [R1+0x7f8] ;  /* 0x0007f80001d37983 */ /* 0x000f280000300800 */
[----:B------:R-:W4:Y:S04]  /*113b0*/  LDL.LU R213, [R1+0x81c] ;  /* 0x00081c0001d57983 */ /* 0x000f280000300800 */
[----:B------:R-:W4:Y:S04]  /*113c0*/  LDL.LU R223, [R1+0x7f0] ;  /* 0x0007f00001df7983 */ /* 0x000f280000300800 */
[----:B------:R0:W-:Y:S04]  /*113d0*/  STL [R1+0x830], R250 ;  /* 0x000830fa01007387 */ /* 0x0001e80000100800 */
[----:B------:R-:W4:Y:S04]  /*113e0*/  LDL.LU R225, [R1+0x814] ;  /* 0x0008140001e17983 */ /* 0x000f280000300800 */
[----:B------:R-:W4:Y:S04]  /*113f0*/  LDL.LU R227, [R1+0x7e8] ;  /* 0x0007e80001e37983 */ /* 0x000f280000300800 */
[----:B0-----:R-:W4:Y:S04]  /*11400*/  LDL.LU R250, [R1+0x80c] ;  /* 0x00080c0001fa7983 */ /* 0x001f280000300800 */
[----:B------:R-:W4:Y:S04]  /*11410*/  LDL.LU R228, [R1+0x7e0] ;  /* 0x0007e00001e47983 */ /* 0x000f280000300800 */
[----:B------:R-:W4:Y:S01]  /*11420*/  LDL.LU R233, [R1+0x804] ;  /* 0x0008040001e97983 */ /* 0x000f220000300800 */
[----:B--2---:R-:W-:-:S05]  /*11430*/  IADD3.X R252, R252, UR60, RZ, P4, !PT ;  /* 0x0000003cfcfc7c10 */ /* 0x004fca000a7fe4ff */
[----:B------:R0:W-:Y:S04]  /*11440*/  STL [R1+0x854], R252 ;  /* 0x000854fc01007387 */ /* 0x0001e80000100800 */
[----:B0-----:R-:W2:Y:S04]  /*11450*/  LDL.LU R252, [R1+0x7d8] ;  /* 0x0007d80001fc7983 */ /* 0x001ea80000300800 */
[----:B------:R-:W2:Y:S04]  /*11460*/  LDL.LU R234, [R1+0x7fc] ;  /* 0x0007fc0001ea7983 */ /* 0x000ea80000300800 */
[----:B------:R-:W2:Y:S01]  /*11470*/  LDL.LU R235, [R1+0x7d0] ;  /* 0x0007d00001eb7983 */ /* 0x000ea20000300800 */
[----:B---3--:R-:W-:-:S05]  /*11480*/  IADD3 R244, P4, R244, UR5, RZ ;  /* 0x00000005f4f47c10 */ /* 0x008fca000ff9e0ff */
[----:B------:R0:W-:Y:S04]  /*11490*/  STL [R1+0x828], R244 ;  /* 0x000828f401007387 */ /* 0x0001e80000100800 */
[----:B0-----:R-:W3:Y:S04]  /*114a0*/  LDL.LU R244, [R1+0x7f4] ;  /* 0x0007f40001f47983 */ /* 0x001ee80000300800 */
[----:B------:R-:W3:Y:S01]  /*114b0*/  LDL.LU R236, [R1+0x7c8] ;  /* 0x0007c80001ec7983 */ /* 0x000ee20000300800 */
[----:B-----5:R-:W-:-:S03]  /*114c0*/  IADD3.X R251, R251, UR60, RZ, P5, !PT ;  /* 0x0000003cfbfb7c10 */ /* 0x020fc6000affe4ff */
[----:B------:R-:W5:Y:S04]  /*114d0*/  LDL.LU R241, [R1+0x7ec] ;  /* 0x0007ec0001f17983 */ /* 0x000f680000300800 */
[----:B------:R-:W5:Y:S04]  /*114e0*/  LDL.LU R242, [R1+0x7c0] ;  /* 0x0007c00001f27983 */ /* 0x000f680000300800 */
[----:B------:R0:W-:Y:S01]  /*114f0*/  STL [R1+0x84c], R251 ;  /* 0x00084cfb01007387 */ /* 0x0001e20000100800 */
[----:B------:R-:W-:-:S03]  /*11500*/  IADD3 R148, P5, R148, UR5, RZ ;  /* 0x0000000594947c10 */ /* 0x000fc6000ffbe0ff */
[----:B0-----:R-:W5:Y:S01]  /*11510*/  LDL.LU R251, [R1+0x7e4] ;  /* 0x0007e40001fb7983 */ /* 0x001f620000300800 */
[----:B------:R-:W-:Y:S02]  /*11520*/  IADD3.X R145, R145, UR60, RZ, P6, !PT ;  /* 0x0000003c91917c10 */ /* 0x000fe4000b7fe4ff */
[----:B----4-:R-:W-:Y:S02]  /*11530*/  IADD3 R249, P6, R249, UR5, RZ ;  /* 0x00000005f9f97c10 */ /* 0x010fe4000ffde0ff */
[----:B------:R-:W-:-:S03]  /*11540*/  IADD3.X R191, R191, UR60, RZ, P1, !PT ;  /* 0x0000003cbfbf7c10 */ /* 0x000fc60008ffe4ff */
[----:B------:R0:W-:Y:S01]  /*11550*/  STL [R1+0x818], R249 ;  /* 0x000818f901007387 */ /* 0x0001e20000100800 */
[----:B------:R-:W-:-:S03]  /*11560*/  IADD3 R193, P1, R193, UR5, RZ ;  /* 0x00000005c1c17c10 */ /* 0x000fc6000ff3e0ff */
[----:B------:R-:W-:Y:S01]  /*11570*/  STL [R1+0x820], R148 ;  /* 0x0008209401007387 */ /* 0x000fe20000100800 */
[----:B------:R-:W-:-:S03]  /*11580*/  IADD3.X R195, R195, UR60, RZ, P2, !PT ;  /* 0x0000003cc3c37c10 */ /* 0x000fc600097fe4ff */
[----:B0-----:R-:W4:Y:S04]  /*11590*/  LDL.LU R249, [R1+0x7b8] ;  /* 0x0007b80001f97983 */ /* 0x001f280000300800 */
[----:B------:R-:W-:Y:S01]  /*115a0*/  STL [R1+0x844], R145 ;  /* 0x0008449101007387 */ /* 0x000fe20000100800 */
[----:B------:R-:W-:-:S03]  /*115b0*/  IADD3 R197, P2, R197, UR5, RZ ;  /* 0x00000005c5c57c10 */ /* 0x000fc6000ff5e0ff */
[----:B------:R-:W-:Y:S01]  /*115c0*/  STL [R1+0x83c], R191 ;  /* 0x00083cbf01007387 */ /* 0x000fe20000100800 */
[----:B------:R-:W-:-:S03]  /*115d0*/  IADD3.X R207, R207, UR60, RZ, P3, !PT ;  /* 0x0000003ccfcf7c10 */ /* 0x000fc60009ffe4ff */
[----:B------:R-:W-:Y:S01]  /*115e0*/  STL [R1+0x810], R193 ;  /* 0x000810c101007387 */ /* 0x000fe20000100800 */
[----:B------:R-:W-:-:S03]  /*115f0*/  IADD3.X R243, R243, UR60, RZ, P4, !PT ;  /* 0x0000003cf3f37c10 */ /* 0x000fc6000a7fe4ff */
[----:B------:R-:W-:Y:S01]  /*11600*/  STL [R1+0x834], R195 ;  /* 0x000834c301007387 */ /* 0x000fe20000100800 */
[----:B------:R-:W-:-:S03]  /*11610*/  IADD3 R209, P3, R209, UR5, RZ ;  /* 0x00000005d1d17c10 */ /* 0x000fc6000ff7e0ff */
[----:B------:R-:W-:Y:S01]  /*11620*/  STL [R1+0x808], R197 ;  /* 0x000808c501007387 */ /* 0x000fe20000100800 */
[----:B------:R-:W-:-:S03]  /*11630*/  IADD3 R211, P4, R211, UR5, RZ ;  /* 0x00000005d3d37c10 */ /* 0x000fc6000ff9e0ff */
[----:B------:R0:W-:Y:S01]  /*11640*/  STL [R1+0x824], R243 ;  /* 0x000824f301007387 */ /* 0x0001e20000100800 */
[----:B------:R-:W-:-:S03]  /*11650*/  IADD3.X R213, R213, UR60, RZ, P5, !PT ;  /* 0x0000003cd5d57c10 */ /* 0x000fc6000affe4ff */
[----:B------:R-:W-:Y:S01]  /*11660*/  STL [R1+0x82c], R207 ;  /* 0x00082ccf01007387 */ /* 0x000fe20000100800 */
[----:B------:R-:W-:-:S03]  /*11670*/  IADD3 R223, P5, R223, UR5, RZ ;  /* 0x00000005dfdf7c10 */ /* 0x000fc6000ffbe0ff */
[----:B0-----:R-:W4:Y:S01]  /*11680*/  LDL.LU R243, [R1+0x7dc] ;  /* 0x0007dc0001f37983 */ /* 0x001f220000300800 */
[----:B------:R-:W-:-:S03]  /*11690*/  IADD3.X R225, R225, UR60, RZ, P6, !PT ;  /* 0x0000003ce1e17c10 */ /* 0x000fc6000b7fe4ff */
[----:B------:R-:W-:Y:S01]  /*116a0*/  STL [R1+0x800], R209 ;  /* 0x000800d101007387 */ /* 0x000fe20000100800 */
[----:B------:R-:W-:-:S03]  /*116b0*/  IADD3.X R250, R250, UR60, RZ, P1, !PT ;  /* 0x0000003cfafa7c10 */ /* 0x000fc60008ffe4ff */
[----:B------:R-:W-:Y:S04]  /*116c0*/  STL [R1+0x7f8], R211 ;  /* 0x0007f8d301007387 */ /* 0x000fe80000100800 */
[----:B------:R-:W-:Y:S04]  /*116d0*/  STL [R1+0x81c], R213 ;  /* 0x00081cd501007387 */ /* 0x000fe80000100800 */
[----:B------:R-:W-:Y:S01]  /*116e0*/  STL [R1+0x7f0], R223 ;  /* 0x0007f0df01007387 */ /* 0x000fe20000100800 */
[----:B------:R-:W-:-:S03]  /*116f0*/  IADD3 R227, P6, R227, UR5, RZ ;  /* 0x00000005e3e37c10 */ /* 0x000fc6000ffde0ff */
[----:B------:R0:W-:Y:S01]  /*11700*/  STL [R1+0x80c], R250 ;  /* 0x00080cfa01007387 */ /* 0x0001e20000100800 */
[----:B------:R-:W-:-:S03]  /*11710*/  IADD3.X R233, R233, UR60, RZ, P2, !PT ;  /* 0x0000003ce9e97c10 */ /* 0x000fc600097fe4ff */
[----:B------:R-:W-:Y:S01]  /*11720*/  STL [R1+0x814], R225 ;  /* 0x000814e101007387 */ /* 0x000fe20000100800 */
[----:B------:R-:W-:-:S03]  /*11730*/  IADD3 R228, P1, R228, UR5, RZ ;  /* 0x00000005e4e47c10 */ /* 0x000fc6000ff3e0ff */
[----:B0-----:R-:W4:Y:S04]  /*11740*/  LDL.LU R250, [R1+0x7b0] ;  /* 0x0007b00001fa7983 */ /* 0x001f280000300800 */
[----:B------:R-:W-:Y:S01]  /*11750*/  STL [R1+0x7e8], R227 ;  /* 0x0007e8e301007387 */ /* 0x000fe20000100800 */
[----:B--2---:R-:W-:-:S05]  /*11760*/  IADD3 R252, P2, R252, UR5, RZ ;  /* 0x00000005fcfc7c10 */ /* 0x004fca000ff5e0ff */
[----:B------:R0:W-:Y:S04]  /*11770*/  STL [R1+0x7d8], R252 ;  /* 0x0007d8fc01007387 */ /* 0x0001e80000100800 */
[----:B------:R-:W-:Y:S04]  /*11780*/  STL [R1+0x7e0], R228 ;  /* 0x0007e0e401007387 */ /* 0x000fe80000100800 */
[----:B0-----:R-:W2:Y:S01]  /*11790*/  LDL.LU R252, [R1+0x7d4] ;  /* 0x0007d40001fc7983 */ /* 0x001ea20000300800 */
[----:B------:R-:W-:Y:S02]  /*117a0*/  IADD3.X R234, R234, UR60, RZ, P3, !PT ;  /* 0x0000003ceaea7c10 */ /* 0x000fe40009ffe4ff */
[----:B------:R-:W-:Y:S01]  /*117b0*/  IADD3 R235, P3, R235, UR5, RZ ;  /* 0x00000005ebeb7c10 */ /* 0x000fe2000ff7e0ff */
[----:B------:R-:W-:Y:S01]  /*117c0*/  STL [R1+0x804], R233 ;  /* 0x000804e901007387 */ /* 0x000fe20000100800 */
[----:B---3--:R-:W-:-:S02]  /*117d0*/  IADD3.X R244, R244, UR60, RZ, P4, !PT ;  /* 0x0000003cf4f47c10 */ /* 0x008fc4000a7fe4ff */
[----:B------:R-:W-:-:S03]  /*117e0*/  IADD3 R236, P4, R236, UR5, RZ ;  /* 0x00000005ecec7c10 */ /* 0x000fc6000ff9e0ff */
[----:B------:R0:W-:Y:S01]  /*117f0*/  STL [R1+0x7f4], R244 ;  /* 0x0007f4f401007387 */ /* 0x0001e20000100800 */
[----:B-----5:R-:W-:-:S03]  /*11800*/  IADD3.X R241, R241, UR60, RZ, P5, !PT ;  /* 0x0000003cf1f17c10 */ /* 0x020fc6000affe4ff */
[----:B------:R-:W-:Y:S01]  /*11810*/  STL [R1+0x7fc], R234 ;  /* 0x0007fcea01007387 */ /* 0x000fe20000100800 */
[----:B------:R-:W-:-:S03]  /*11820*/  IADD3 R242, P5, R242, UR5, RZ ;  /* 0x00000005f2f27c10 */ /* 0x000fc6000ffbe0ff */
[----:B0-----:R-:W3:Y:S04]  /*11830*/  LDL.LU R244, [R1+0x7a8] ;  /* 0x0007a80001f47983 */ /* 0x001ee80000300800 */
[----:B------:R-:W-:Y:S04]  /*11840*/  STL [R1+0x7d0], R235 ;  /* 0x0007d0eb01007387 */ /* 0x000fe80000100800 */
[----:B------:R-:W-:Y:S01]  /*11850*/  STL [R1+0x7c8], R236 ;  /* 0x0007c8ec01007387 */ /* 0x000fe20000100800 */
[----:B------:R-:W-:-:S03]  /*11860*/  IADD3.X R251, R251, UR60, RZ, P6, !PT ;  /* 0x0000003cfbfb7c10 */ /* 0x000fc6000b7fe4ff */
[----:B------:R-:W5:Y:S04]  /*11870*/  LDL.LU R148, [R1+0x7cc] ;  /* 0x0007cc0001947983 */ /* 0x000f680000300800 */
[----:B------:R-:W-:Y:S04]  /*11880*/  STL [R1+0x7ec], R241 ;  /* 0x0007ecf101007387 */ /* 0x000fe80000100800 */
[----:B------:R-:W5:Y:S04]  /*11890*/  LDL.LU R145, [R1+0x7a0] ;  /* 0x0007a00001917983 */ /* 0x000f680000300800 */
[----:B------:R-:W-:Y:S04]  /*118a0*/  STL [R1+0x7c0], R242 ;  /* 0x0007c0f201007387 */ /* 0x000fe80000100800 */
[----:B------:R0:W-:Y:S04]  /*118b0*/  STL [R1+0x7e4], R251 ;  /* 0x0007e4fb01007387 */ /* 0x0001e80000100800 */
[----:B0-----:R-:W5:Y:S04]  /*118c0*/  LDL.LU R251, [R1+0x7c4] ;  /* 0x0007c40001fb7983 */ /* 0x001f680000300800 */
[----:B------:R-:W5:Y:S01]  /*118d0*/  LDL.LU R191, [R1+0x798] ;  /* 0x0007980001bf7983 */ /* 0x000f620000300800 */
[----:B----4-:R-:W-:-:S03]  /*118e0*/  IADD3 R249, P6, R249, UR5, RZ ;  /* 0x00000005f9f97c10 */ /* 0x010fc6000ffde0ff */
        /* <DEDUP_REMOVED lines=8> */
[----:B------:R-:W4:Y:S01]  /*11970*/  LDL.LU R213, [R1+0x778] ;  /* 0x0007780001d57983 */ /* 0x000f220000300800 */
[----:B------:R-:W-:-:S03]  /*11980*/  IADD3.X R243, R243, UR60, RZ, P1, !PT ;  /* 0x0000003cf3f37c10 */ /* 0x000fc60008ffe4ff */
[----:B------:R-:W4:Y:S04]  /*11990*/  LDL.LU R223, [R1+0x79c] ;  /* 0x00079c0001df7983 */ /* 0x000f280000300800 */
[----:B------:R0:W-:Y:S04]  /*119a0*/  STL [R1+0x7dc], R243 ;  /* 0x0007dcf301007387 */ /* 0x0001e80000100800 */
[----:B------:R-:W4:Y:S04]  /*119b0*/  LDL.LU R225, [R1+0x770] ;  /* 0x0007700001e17983 */ /* 0x000f280000300800 */
[----:B------:R-:W4:Y:S04]  /*119c0*/  LDL.LU R227, [R1+0x794] ;  /* 0x0007940001e37983 */ /* 0x000f280000300800 */
[----:B0-----:R-:W4:Y:S04]  /*119d0*/  LDL.LU R243, [R1+0x768] ;  /* 0x0007680001f37983 */ /* 0x001f280000300800 */
[----:B------:R-:W4:Y:S04]  /*119e0*/  LDL.LU R228, [R1+0x78c] ;  /* 0x00078c0001e47983 */ /* 0x000f280000300800 */
[----:B------:R-:W4:Y:S01]  /*119f0*/  LDL.LU R233, [R1+0x760] ;  /* 0x0007600001e97983 */ /* 0x000f220000300800 */
[----:B------:R-:W-:-:S05]  /*11a00*/  IADD3 R250, P1, R250, UR5, RZ ;  /* 0x00000005fafa7c10 */ /* 0x000fca000ff3e0ff */
[----:B------:R0:W-:Y:S04]  /*11a10*/  STL [R1+0x7b0], R250 ;  /* 0x0007b0fa01007387 */ /* 0x0001e80000100800 */
[----:B0-----:R-:W4:Y:S04]  /*11a20*/  LDL.LU R250, [R1+0x784] ;  /* 0x0007840001fa7983 */ /* 0x001f280000300800 */
[----:B------:R-:W4:Y:S04]  /*11a30*/  LDL.LU R234, [R1+0x758] ;  /* 0x0007580001ea7983 */ /* 0x000f280000300800 */
[----:B------:R-:W4:Y:S01]  /*11a40*/  LDL.LU R235, [R1+0x77c] ;  /* 0x00077c0001eb7983 */ /* 0x000f220000300800 */
[----:B--2---:R-:W-:-:S05]  /*11a50*/  IADD3.X R252, R252, UR60, RZ, P2, !PT ;  /* 0x0000003cfcfc7c10 */ /* 0x004fca00097fe4ff */
[----:B------:R0:W-:Y:S04]  /*11a60*/  STL [R1+0x7d4], R252 ;  /* 0x0007d4fc01007387 */ /* 0x0001e80000100800 */
[----:B0-----:R-:W2:Y:S04]  /*11a70*/  LDL.LU R252, [R1+0x750] ;  /* 0x0007500001fc7983 */ /* 0x001ea80000300800 */
[----:B------:R-:W2:Y:S04]  /*11a80*/  LDL.LU R236, [R1+0x774] ;  /* 0x0007740001ec7983 */ /* 0x000ea80000300800 */
[----:B------:R-:W2:Y:S04]  /*11a90*/  LDL.LU R241, [R1+0x748] ;  /* 0x0007480001f17983 */ /* 0x000ea80000300800 */
[----:B------:R-:W2:Y:S01]  /*11aa0*/  LDL.LU R242, [R1+0x76c] ;  /* 0x00076c0001f27983 */ /* 0x000ea20000300800 */
[----:B---3--:R-:W-:-:S05]  /*11ab0*/  IADD3 R244, P2, R244, UR5, RZ ;  /* 0x00000005f4f47c10 */ /* 0x008fca000ff5e0ff */
[----:B------:R0:W-:Y:S01]  /*11ac0*/  STL [R1+0x7a8], R244 ;  /* 0x0007a8f401007387 */ /* 0x0001e20000100800 */
[----:B-----5:R-:W-:-:S03]  /*11ad0*/  IADD3.X R148, R148, UR60, RZ, P3, !PT ;  /* 0x0000003c94947c10 */ /* 0x020fc60009ffe4ff */
[----:B0-----:R-:W3:Y:S01]  /*11ae0*/  LDL.LU R244, [R1+0x740] ;  /* 0x0007400001f47983 */ /* 0x001ee20000300800 */
[----:B------:R-:W-:Y:S02]  /*11af0*/  IADD3 R145, P3, R145, UR5, RZ ;  /* 0x0000000591917c10 */ /* 0x000fe4000ff7e0ff */
[----:B------:R-:W-:Y:S02]  /*11b00*/  IADD3.X R251, R251, UR60, RZ, P4, !PT ;  /* 0x0000003cfbfb7c10 */ /* 0x000fe4000a7fe4ff */
[----:B------:R-:W-:-:S03]  /*11b10*/  IADD3 R191, P4, R191, UR5, RZ ;  /* 0x00000005bfbf7c10 */ /* 0x000fc6000ff9e0ff */
[----:B------:R0:W-:Y:S01]  /*11b20*/  STL [R1+0x7c4], R251 ;  /* 0x0007c4fb01007387 */ /* 0x0001e20000100800 */
[----:B----4-:R-:W-:-:S03]  /*11b30*/  IADD3.X R193, R193, UR60, RZ, P5, !PT ;  /* 0x0000003cc1c17c10 */ /* 0x010fc6000affe4ff */
[----:B------:R-:W-:Y:S01]  /*11b40*/  STL [R1+0x7cc], R148 ;  /* 0x0007cc9401007387 */ /* 0x000fe20000100800 */
[----:B------:R-:W-:-:S03]  /*11b50*/  IADD3 R195, P5, R195, UR5, RZ ;  /* 0x00000005c3c37c10 */ /* 0x000fc6000ffbe0ff */
        /* <DEDUP_REMOVED lines=8> */
[----:B------:R-:W-:Y:S01]  /*11be0*/  STL [R1+0x790], R195 ;  /* 0x000790c301007387 */ /* 0x000fe20000100800 */
[----:B------:R-:W-:-:S03]  /*11bf0*/  IADD3.X R211, R211, UR60, RZ, P2, !PT ;  /* 0x0000003cd3d37c10 */ /* 0x000fc600097fe4ff */
[----:B------:R-:W-:Y:S01]  /*11c00*/  STL [R1+0x7b4], R197 ;  /* 0x0007b4c501007387 */ /* 0x000fe20000100800 */
[----:B------:R-:W-:-:S03]  /*11c10*/  IADD3 R213, P2, R213, UR5, RZ ;  /* 0x00000005d5d57c10 */ /* 0x000fc6000ff5e0ff */
[----:B------:R0:W-:Y:S01]  /*11c20*/  STL [R1+0x780], R249 ;  /* 0x000780f901007387 */ /* 0x0001e20000100800 */
[----:B------:R-:W-:-:S03]  /*11c30*/  IADD3.X R223, R223, UR60, RZ, P3, !PT ;  /* 0x0000003cdfdf7c10 */ /* 0x000fc60009ffe4ff */
[----:B------:R-:W-:Y:S04]  /*11c40*/  STL [R1+0x788], R207 ;  /* 0x000788cf01007387 */ /* 0x000fe80000100800 */
[----:B0-----:R-:W5:Y:S01]  /*11c50*/  LDL.LU R249, [R1+0x738] ;  /* 0x0007380001f97983 */ /* 0x001f620000300800 */
[----:B------:R-:W-:Y:S02]  /*11c60*/  IADD3 R225, P3, R225, UR5, RZ ;  /* 0x00000005e1e17c10 */ /* 0x000fe4000ff7e0ff */
[----:B------:R-:W-:Y:S01]  /*11c70*/  IADD3.X R227, R227, UR60, RZ, P4, !PT ;  /* 0x0000003ce3e37c10 */ /* 0x000fe2000a7fe4ff */
[----:B------:R-:W-:Y:S01]  /*11c80*/  STL [R1+0x7ac], R209 ;  /* 0x0007acd101007387 */ /* 0x000fe20000100800 */
[----:B------:R-:W-:-:S03]  /*11c90*/  IADD3 R243, P4, R243, UR5, RZ ;  /* 0x00000005f3f37c10 */ /* 0x000fc6000ff9e0ff */
[----:B------:R-:W-:Y:S04]  /*11ca0*/  STL [R1+0x7a4], R211 ;  /* 0x0007a4d301007387 */ /* 0x000fe80000100800 */
[----:B------:R-:W-:Y:S04]  /*11cb0*/  STL [R1+0x778], R213 ;  /* 0x000778d501007387 */ /* 0x000fe80000100800 */
[----:B------:R-:W-:Y:S04]  /*11cc0*/  STL [R1+0x79c], R223 ;  /* 0x00079cdf01007387 */ /* 0x000fe80000100800 */
[----:B------:R0:W-:Y:S04]  /*11cd0*/  STL [R1+0x768], R243 ;  /* 0x000768f301007387 */ /* 0x0001e80000100800 */
[----:B------:R-:W-:Y:S01]  /*11ce0*/  STL [R1+0x770], R225 ;  /* 0x000770e101007387 */ /* 0x000fe20000100800 */
[----:B------:R-:W-:-:S03]  /*11cf0*/  IADD3.X R228, R228, UR60, RZ, P5, !PT ;  /* 0x0000003ce4e47c10 */ /* 0x000fc6000affe4ff */
[----:B0-----:R-:W5:Y:S01]  /*11d00*/  LDL.LU R243, [R1+0x75c] ;  /* 0x00075c0001f37983 */ /* 0x001f620000300800 */
[----:B------:R-:W-:-:S03]  /*11d10*/  IADD3.X R250, R250, UR60, RZ, P6, !PT ;  /* 0x0000003cfafa7c10 */ /* 0x000fc6000b7fe4ff */
[----:B------:R-:W-:Y:S01]  /*11d20*/  STL [R1+0x794], R227 ;  /* 0x000794e301007387 */ /* 0x000fe20000100800 */
[----:B------:R-:W-:-:S03]  /*11d30*/  IADD3 R233, P5, R233, UR5, RZ ;  /* 0x00000005e9e97c10 */ /* 0x000fc6000ffbe0ff */
[----:B------:R0:W-:Y:S04]  /*11d40*/  STL [R1+0x784], R250 ;  /* 0x000784fa01007387 */ /* 0x0001e80000100800 */
[----:B------:R-:W-:Y:S01]  /*11d50*/  STL [R1+0x78c], R228 ;  /* 0x00078ce401007387 */ /* 0x000fe20000100800 */
[----:B------:R-:W-:Y:S02]  /*11d60*/  IADD3.X R235, R235, UR60, RZ, P1, !PT ;  /* 0x0000003cebeb7c10 */ /* 0x000fe40008ffe4ff */
[----:B------:R-:W-:Y:S01]  /*11d70*/  IADD3 R234, P6, R234, UR5, RZ ;  /* 0x00000005eaea7c10 */ /* 0x000fe2000ffde0ff */
[----:B0-----:R-:W5:Y:S04]  /*11d80*/  LDL.LU R250, [R1+0x730] ;  /* 0x0007300001fa7983 */ /* 0x001f680000300800 */
        /* <DEDUP_REMOVED lines=8> */
[----:B------:R-:W-:-:S03]  /*11e10*/  IADD3.X R242, R242, UR60, RZ, P3, !PT ;  /* 0x0000003cf2f27c10 */ /* 0x000fc60009ffe4ff */
[----:B------:R-:W-:Y:S04]  /*11e20*/  STL [R1+0x774], R236 ;  /* 0x000774ec01007387 */ /* 0x000fe80000100800 */
[----:B------:R-:W2:Y:S01]  /*11e30*/  LDL.LU R148, [R1+0x728] ;  /* 0x0007280001947983 */ /* 0x000ea20000300800 */
[----:B---3--:R-:W-:-:S03]  /*11e40*/  IADD3 R244, P3, R244, UR5, RZ ;  /* 0x00000005f4f47c10 */ /* 0x008fc6000ff7e0ff */
[----:B------:R-:W-:Y:S04]  /*11e50*/  STL [R1+0x748], R241 ;  /* 0x000748f101007387 */ /* 0x000fe80000100800 */
[----:B------:R-:W3:Y:S04]  /*11e60*/  LDL.LU R145, [R1+0x74c] ;  /* 0x00074c0001917983 */ /* 0x000ee80000300800 */
[----:B------:R-:W-:Y:S04]  /*11e70*/  STL [R1+0x76c], R242 ;  /* 0x00076cf201007387 */ /* 0x000fe80000100800 */
[----:B------:R0:W-:Y:S04]  /*11e80*/  STL [R1+0x740], R244 ;  /* 0x000740f401007387 */ /* 0x0001e80000100800 */
[----:B0-----:R-:W3:Y:S04]  /*11e90*/  LDL.LU R244, [R1+0x720] ;  /* 0x0007200001f47983 */ /* 0x001ee80000300800 */
[----:B------:R-:W3:Y:S04]  /*11ea0*/  LDL.LU R191, [R1+0x744] ;  /* 0x0007440001bf7983 */ /* 0x000ee80000300800 */
[----:B------:R-:W3:Y:S04]  /*11eb0*/  LDL.LU R193, [R1+0x718] ;  /* 0x0007180001c17983 */ /* 0x000ee80000300800 */
[----:B------:R-:W3:Y:S01]  /*11ec0*/  LDL.LU R195, [R1+0x73c] ;  /* 0x00073c0001c37983 */ /* 0x000ee20000300800 */
[----:B----4-:R-:W-:-:S05]  /*11ed0*/  IADD3.X R251, R251, UR60, RZ, P4, !PT ;  /* 0x0000003cfbfb7c10 */ /* 0x010fca000a7fe4ff */
        /* <DEDUP_REMOVED lines=8> */
[----:B-----5:R-:W-:-:S05]  /*11f60*/  IADD3 R249, P4, R249, UR5, RZ ;  /* 0x00000005f9f97c10 */ /* 0x020fca000ff9e0ff */
[----:B------:R0:W-:Y:S04]  /*11f70*/  STL [R1+0x738], R249 ;  /* 0x000738f901007387 */ /* 0x0001e80000100800 */
[----:B------:R-:W5:Y:S04]  /*11f80*/  LDL.LU R225, [R1+0x71c] ;  /* 0x00071c0001e17983 */ /* 0x000f680000300800 */
[----:B------:R-:W5:Y:S04]  /*11f90*/  LDL.LU R227, [R1+0x6f0] ;  /* 0x0006f00001e37983 */ /* 0x000f680000300800 */
[----:B0-----:R-:W5:Y:S04]  /*11fa0*/  LDL.LU R249, [R1+0x714] ;  /* 0x0007140001f97983 */ /* 0x001f680000300800 */
[----:B------:R-:W5:Y:S04]  /*11fb0*/  LDL.LU R228, [R1+0x6e8] ;  /* 0x0006e80001e47983 */ /* 0x000f680000300800 */
[----:B------:R-:W5:Y:S01]  /*11fc0*/  LDL.LU R233, [R1+0x70c] ;  /* 0x00070c0001e97983 */ /* 0x000f620000300800 */
[----:B------:R-:W-:-:S05]  /*11fd0*/  IADD3.X R243, R243, UR60, RZ, P5, !PT ;  /* 0x0000003cf3f37c10 */ /* 0x000fca000affe4ff */
[----:B------:R0:W-:Y:S04]  /*11fe0*/  STL [R1+0x75c], R243 ;  /* 0x00075cf301007387 */ /* 0x0001e80000100800 */
[----:B0-----:R-:W5:Y:S04]  /*11ff0*/  LDL.LU R243, [R1+0x6e0] ;  /* 0x0006e00001f37983 */ /* 0x001f680000300800 */
[----:B------:R-:W5:Y:S01]  /*12000*/  LDL.LU R234, [R1+0x704] ;  /* 0x0007040001ea7983 */ /* 0x000f620000300800 */
[----:B------:R-:W-:-:S03]  /*12010*/  IADD3 R250, P5, R250, UR5, RZ ;  /* 0x00000005fafa7c10 */ /* 0x000fc6000ffbe0ff */
[----:B------:R-:W5:Y:S04]  /*12020*/  LDL.LU R235, [R1+0x6d8] ;  /* 0x0006d80001eb7983 */ /* 0x000f680000300800 */
[----:B------:R0:W-:Y:S04]  /*12030*/  STL [R1+0x730], R250 ;  /* 0x000730fa01007387 */ /* 0x0001e80000100800 */
[----:B0-----:R-:W5:Y:S04]  /*12040*/  LDL.LU R250, [R1+0x6fc] ;  /* 0x0006fc0001fa7983 */ /* 0x001f680000300800 */
[----:B------:R-:W5:Y:S04]  /*12050*/  LDL.LU R236, [R1+0x6d0] ;  /* 0x0006d00001ec7983 */ /* 0x000f680000300800 */
[----:B------:R-:W5:Y:S04]  /*12060*/  LDL.LU R241, [R1+0x6f4] ;  /* 0x0006f40001f17983 */ /* 0x000f680000300800 */
[----:B------:R-:W5:Y:S01]  /*12070*/  LDL.LU R242, [R1+0x6c8] ;  /* 0x0006c80001f27983 */ /* 0x000f620000300800 */
[----:B--2---:R-:W-:-:S05]  /*12080*/  IADD3.X R252, R252, UR60, RZ, P6, !PT ;  /* 0x0000003cfcfc7c10 */ /* 0x004fca000b7fe4ff */
[----:B------:R0:W-:Y:S04]  /*12090*/  STL [R1+0x754], R252 ;  /* 0x000754fc01007387 */ /* 0x0001e80000100800 */
[----:B0-----:R-:W2:Y:S01]  /*120a0*/  LDL.LU R252, [R1+0x6ec] ;  /* 0x0006ec0001fc7983 */ /* 0x001ea20000300800 */
[----:B------:R-:W-:Y:S02]  /*120b0*/  IADD3 R148, P6, R148, UR5, RZ ;  /* 0x0000000594947c10 */ /* 0x000fe4000ffde0ff */
[----:B---3--:R-:W-:Y:S02]  /*120c0*/  IADD3.X R145, R145, UR60, RZ, P1, !PT ;  /* 0x0000003c91917c10 */ /* 0x008fe40008ffe4ff */
[----:B------:R-:W-:Y:S02]  /*120d0*/  IADD3 R244, P1, R244, UR5, RZ ;  /* 0x00000005f4f47c10 */ /* 0x000fe4000ff3e0ff */
[----:B------:R-:W-:-:S03]  /*120e0*/  IADD3.X R191, R191, UR60, RZ, P2, !PT ;  /* 0x0000003cbfbf7c10 */ /* 0x000fc600097fe4ff */
[----:B------:R0:W-:Y:S01]  /*120f0*/  STL [R1+0x720], R244 ;  /* 0x000720f401007387 */ /* 0x0001e20000100800 */
[----:B------:R-:W-:-:S03]  /*12100*/  IADD3 R193, P2, R193, UR5, RZ ;  /* 0x00000005c1c17c10 */ /* 0x000fc6000ff5e0ff */
[----:B------:R-:W-:Y:S01]  /*12110*/  STL [R1+0x728], R148 ;  /* 0x0007289401007387 */ /* 0x000fe20000100800 */
[----:B------:R-:W-:-:S03]  /*12120*/  IADD3.X R195, R195, UR60, RZ, P3, !PT ;  /* 0x0000003cc3c37c10 */ /* 0x000fc60009ffe4ff */
[----:B0-----:R-:W3:Y:S04]  /*12130*/  LDL.LU R244, [R1+0x6c0] ;  /* 0x0006c00001f47983 */ /* 0x001ee80000300800 */
[----:B------:R-:W-:Y:S01]  /*12140*/  STL [R1+0x74c], R145 ;  /* 0x00074c9101007387 */ /* 0x000fe20000100800 */
[----:B----4-:R-:W-:-:S03]  /*12150*/  IADD3 R197, P3, R197, UR5, RZ ;  /* 0x00000005c5c57c10 */ /* 0x010fc6000ff7e0ff */
[----:B------:R-:W-:Y:S01]  /*12160*/  STL [R1+0x744], R191 ;  /* 0x000744bf01007387 */ /* 0x000fe20000100800 */
[----:B------:R-:W-:-:S03]  /*12170*/  IADD3.X R207, R207, UR60, RZ, P4, !PT ;  /* 0x0000003ccfcf7c10 */ /* 0x000fc6000a7fe4ff */
        /* <DEDUP_REMOVED lines=8> */
[----:B------:R-:W-:Y:S01]  /*12200*/  STL [R1+0x734], R207 ;  /* 0x000734cf01007387 */ /* 0x000fe20000100800 */
[----:B------:R-:W-:-:S03]  /*12210*/  IADD3 R223, P6, R223, UR5, RZ ;  /* 0x00000005dfdf7c10 */ /* 0x000fc6000ffde0ff */
[----:B0-----:R-:W4:Y:S04]  /*12220*/  LDL.LU R251, [R1+0x6e4] ;  /* 0x0006e40001fb7983 */ /* 0x001f280000300800 */
[----:B------:R-:W-:Y:S04]  /*12230*/  STL [R1+0x708], R209 ;  /* 0x000708d101007387 */ /* 0x000fe80000100800 */
[----:B------:R-:W-:Y:S01]  /*12240*/  STL [R1+0x700], R211 ;  /* 0x000700d301007387 */ /* 0x000fe20000100800 */
[----:B-----5:R-:W-:-:S03]  /*12250*/  IADD3.X R225, R225, UR60, RZ, P1, !PT ;  /* 0x0000003ce1e17c10 */ /* 0x020fc60008ffe4ff */
[----:B------:R-:W-:Y:S01]  /*12260*/  STL [R1+0x724], R213 ;  /* 0x000724d501007387 */ /* 0x000fe20000100800 */
[----:B------:R-:W-:Y:S02]  /*12270*/  IADD3 R227, P1, R227, UR5, RZ ;  /* 0x00000005e3e37c10 */ /* 0x000fe4000ff3e0ff */
[----:B------:R-:W-:Y:S01]  /*12280*/  IADD3.X R249, R249, UR60, RZ, P2, !PT ;  /* 0x0000003cf9f97c10 */ /* 0x000fe200097fe4ff */
[----:B------:R-:W-:Y:S01]  /*12290*/  STL [R1+0x6f8], R223 ;  /* 0x0006f8df01007387 */ /* 0x000fe20000100800 */
[----:B------:R-:W-:-:S03]  /*122a0*/  IADD3 R228, P2, R228, UR5, RZ ;  /* 0x00000005e4e47c10 */ /* 0x000fc6000ff5e0ff */
[----:B------:R0:W-:Y:S01]  /*122b0*/  STL [R1+0x714], R249 ;  /* 0x000714f901007387 */ /* 0x0001e20000100800 */
[----:B------:R-:W-:-:S03]  /*122c0*/  IADD3.X R233, R233, UR60, RZ, P3, !PT ;  /* 0x0000003ce9e97c10 */ /* 0x000fc60009ffe4ff */
[----:B------:R-:W-:Y:S04]  /*122d0*/  STL [R1+0x71c], R225 ;  /* 0x00071ce101007387 */ /* 0x000fe80000100800 */
[----:B0-----:R-:W5:Y:S04]  /*122e0*/  LDL.LU R249, [R1+0x6b8] ;  /* 0x0006b80001f97983 */ /* 0x001f680000300800 */
[----:B------:R-:W-:Y:S01]  /*122f0*/  STL [R1+0x6f0], R227 ;  /* 0x0006f0e301007387 */ /* 0x000fe20000100800 */
[----:B------:R-:W-:-:S05]  /*12300*/  IADD3 R243, P3, R243, UR5, RZ ;  /* 0x00000005f3f37c10 */ /* 0x000fca000ff7e0ff */
[----:B------:R0:W-:Y:S04]  /*12310*/  STL [R1+0x6e0], R243 ;  /* 0x0006e0f301007387 */ /* 0x0001e80000100800 */
[----:B------:R-:W-:Y:S01]  /*12320*/  STL [R1+0x6e8], R228 ;  /* 0x0006e8e401007387 */ /* 0x000fe20000100800 */
[----:B------:R-:W-:-:S03]  /*12330*/  IADD3.X R234, R234, UR60, RZ, P4, !PT ;  /* 0x0000003ceaea7c10 */ /* 0x000fc6000a7fe4ff */
[----:B0-----:R-:W5:Y:S01]  /*12340*/  LDL.LU R243, [R1+0x6dc] ;  /* 0x0006dc0001f37983 */ /* 0x001f620000300800 */
[----:B------:R-:W-:Y:S02]  /*12350*/  IADD3 R235, P4, R235, UR5, RZ ;  /* 0x00000005ebeb7c10 */ /* 0x000fe4000ff9e0ff */
[----:B------:R-:W-:Y:S01]  /*12360*/  IADD3.X R250, R250, UR60, RZ, P5, !PT ;  /* 0x0000003cfafa7c10 */ /* 0x000fe2000affe4ff */
[----:B------:R-:W-:Y:S01]  /*12370*/  STL [R1+0x70c], R233 ;  /* 0x00070ce901007387 */ /* 0x000fe20000100800 */
[----:B------:R-:W-:-:S03]  /*12380*/  IADD3 R236, P5, R236, UR5, RZ ;  /* 0x00000005ecec7c10 */ /* 0x000fc6000ffbe0ff */
[----:B------:R0:W-:Y:S01]  /*12390*/  STL [R1+0x6fc], R250 ;  /* 0x0006fcfa01007387 */ /* 0x0001e20000100800 */
[----:B------:R-:W-:-:S03]  /*123a0*/  IADD3.X R241, R241, UR60, RZ, P6, !PT ;  /* 0x0000003cf1f17c10 */ /* 0x000fc6000b7fe4ff */
[----:B------:R-:W-:Y:S01]  /*123b0*/  STL [R1+0x704], R234 ;  /* 0x000704ea01007387 */ /* 0x000fe20000100800 */
[----:B------:R-:W-:-:S03]  /*123c0*/  IADD3 R242, P6, R242, UR5, RZ ;  /* 0x00000005f2f27c10 */ /* 0x000fc6000ffde0ff */
[----:B0-----:R-:W5:Y:S04]  /*123d0*/  LDL.LU R250, [R1+0x6b0] ;  /* 0x0006b00001fa7983 */ /* 0x001f680000300800 */
[----:B------:R-:W-:Y:S04]  /*123e0*/  STL [R1+0x6d8], R235 ;  /* 0x0006d8eb01007387 */ /* 0x000fe80000100800 */
[----:B------:R-:W-:Y:S04]  /*123f0*/  STL [R1+0x6d0], R236 ;  /* 0x0006d0ec01007387 */ /* 0x000fe80000100800 */
[----:B------:R-:W5:Y:S04]  /*12400*/  LDL.LU R148, [R1+0x6d4] ;  /* 0x0006d40001947983 */ /* 0x000f680000300800 */
[----:B------:R-:W-:Y:S04]  /*12410*/  STL [R1+0x6f4], R241 ;  /* 0x0006f4f101007387 */ /* 0x000fe80000100800 */
[----:B------:R-:W5:Y:S04]  /*12420*/  LDL.LU R145, [R1+0x6a8] ;  /* 0x0006a80001917983 */ /* 0x000f680000300800 */
[----:B------:R-:W-:Y:S01]  /*12430*/  STL [R1+0x6c8], R242 ;  /* 0x0006c8f201007387 */ /* 0x000fe20000100800 */
[----:B--2---:R-:W-:-:S05]  /*12440*/  IADD3.X R252, R252, UR60, RZ, P1, !PT ;  /* 0x0000003cfcfc7c10 */ /* 0x004fca0008ffe4ff */
[----:B------:R0:W-:Y:S04]  /*12450*/  STL [R1+0x6ec], R252 ;  /* 0x0006ecfc01007387 */ /* 0x0001e80000100800 */
[----:B0-----:R-:W2:Y:S04]  /*12460*/  LDL.LU R252, [R1+0x6cc] ;  /* 0x0006cc0001fc7983 */ /* 0x001ea80000300800 */
[----:B------:R-:W2:Y:S04]  /*12470*/  LDL.LU R191, [R1+0x6a0] ;  /* 0x0006a00001bf7983 */ /* 0x000ea80000300800 */
[----:B------:R-:W2:Y:S04]  /*12480*/  LDL.LU R193, [R1+0x6c4] ;  /* 0x0006c40001c17983 */ /* 0x000ea80000300800 */
[----:B------:R-:W2:Y:S01]  /*12490*/  LDL.LU R195, [R1+0x698] ;  /* 0x0006980001c37983 */ /* 0x000ea20000300800 */
[----:B---3--:R-:W-:-:S05]  /*124a0*/  IADD3 R244, P1, R244, UR5, RZ ;  /* 0x00000005f4f47c10 */ /* 0x008fca000ff3e0ff */
[----:B------:R0:W-:Y:S04]  /*124b0*/  STL [R1+0x6c0], R244 ;  /* 0x0006c0f401007387 */ /* 0x0001e80000100800 */
[----:B------:R-:W3:Y:S04]  /*124c0*/  LDL.LU R197, [R1+0x6bc] ;  /* 0x0006bc0001c57983 */ /* 0x000ee80000300800 */
[----:B------:R-:W3:Y:S04]  /*124d0*/  LDL.LU R207, [R1+0x690] ;  /* 0x0006900001cf7983 */ /* 0x000ee80000300800 */
[----:B------:R-:W3:Y:S04]  /*124e0*/  LDL.LU R209, [R1+0x6b4] ;  /* 0x0006b40001d17983 */ /* 0x000ee80000300800 */
        /* <DEDUP_REMOVED lines=8> */
[----:B0-----:R-:W4:Y:S04]  /*12570*/  LDL.LU R251, [R1+0x670] ;  /* 0x0006700001fb7983 */ /* 0x001f280000300800 */
[----:B------:R-:W4:Y:S04]  /*12580*/  LDL.LU R228, [R1+0x694] ;  /* 0x0006940001e47983 */ /* 0x000f280000300800 */
[----:B------:R-:W4:Y:S01]  /*12590*/  LDL.LU R233, [R1+0x668] ;  /* 0x0006680001e97983 */ /* 0x000f220000300800 */
[----:B-----5:R-:W-:-:S05]  /*125a0*/  IADD3 R249, P2, R249, UR5, RZ ;  /* 0x00000005f9f97c10 */ /* 0x020fca000ff5e0ff */
[----:B------:R0:W-:Y:S04]  /*125b0*/  STL [R1+0x6b8], R249 ;  /* 0x0006b8f901007387 */ /* 0x0001e80000100800 */
        /* <DEDUP_REMOVED lines=9> */
[----:B------:R-:W5:Y:S04]  /*12650*/  LDL.LU R242, [R1+0x674] ;  /* 0x0006740001f27983 */ /* 0x000f680000300800 */
[----:B------:R0:W-:Y:S01]  /*12660*/  STL [R1+0x6b0], R250 ;  /* 0x0006b0fa01007387 */ /* 0x0001e20000100800 */
[----:B------:R-:W-:-:S03]  /*12670*/  IADD3.X R148, R148, UR60, RZ, P4, !PT ;  /* 0x0000003c94947c10 */ /* 0x000fc6000a7fe4ff */
[----:B0-----:R-:W5:Y:S01]  /*12680*/  LDL.LU R250, [R1+0x648] ;  /* 0x0006480001fa7983 */ /* 0x001f620000300800 */
[----:B--2---:R-:W-:-:S05]  /*12690*/  IADD3.X R252, R252, UR60, RZ, P5, !PT ;  /* 0x0000003cfcfc7c10 */ /* 0x004fca000affe4ff */
[----:B------:R0:W-:Y:S04]  /*126a0*/  STL [R1+0x6cc], R252 ;  /* 0x0006ccfc01007387 */ /* 0x0001e80000100800 */
[----:B------:R-:W-:Y:S04]  /*126b0*/  STL [R1+0x6d4], R148 ;  /* 0x0006d49401007387 */ /* 0x000fe80000100800 */
[----:B0-----:R-:W2:Y:S01]  /*126c0*/  LDL.LU R252, [R1+0x66c] ;  /* 0x00066c0001fc7983 */ /* 0x001ea20000300800 */
[----:B------:R-:W-:Y:S02]  /*126d0*/  IADD3 R145, P4, R145, UR5, RZ ;  /* 0x0000000591917c10 */ /* 0x000fe4000ff9e0ff */
[----:B------:R-:W-:-:S02]  /*126e0*/  IADD3 R191, P5, R191, UR5, RZ ;  /* 0x00000005bfbf7c10 */ /* 0x000fc4000ffbe0ff */
[----:B------:R-:W-:Y:S02]  /*126f0*/  IADD3.X R193, R193, UR60, RZ, P6, !PT ;  /* 0x0000003cc1c17c10 */ /* 0x000fe4000b7fe4ff */
[----:B------:R-:W-:Y:S01]  /*12700*/  IADD3 R195, P6, R195, UR5, RZ ;  /* 0x00000005c3c37c10 */ /* 0x000fe2000ffde0ff */
[----:B------:R-:W-:Y:S04]  /*12710*/  STL [R1+0x6a8], R145 ;  /* 0x0006a89101007387 */ /* 0x000fe80000100800 */
[----:B------:R-:W-:Y:S04]  /*12720*/  STL [R1+0x6a0], R191 ;  /* 0x0006a0bf01007387 */ /* 0x000fe80000100800 */
[----:B------:R-:W-:Y:S01]  /*12730*/  STL [R1+0x6c4], R193 ;  /* 0x0006c4c101007387 */ /* 0x000fe20000100800 */
[----:B---3--:R-:W-:-:S03]  /*12740*/  IADD3.X R197, R197, UR60, RZ, P1, !PT ;  /* 0x0000003cc5c57c10 */ /* 0x008fc60008ffe4ff */
[----:B------:R-:W-:Y:S01]  /*12750*/  STL [R1+0x698], R195 ;  /* 0x000698c301007387 */ /* 0x000fe20000100800 */
[----:B------:R-:W-:Y:S02]  /*12760*/  IADD3 R207, P1, R207, UR5, RZ ;  /* 0x00000005cfcf7c10 */ /* 0x000fe4000ff3e0ff */
[----:B------:R-:W-:Y:S02]  /*12770*/  IADD3.X R209, R209, UR60, RZ, P2, !PT ;  /* 0x0000003cd1d17c10 */ /* 0x000fe400097fe4ff */
[----:B------:R-:W-:Y:S01]  /*12780*/  IADD3 R244, P2, R244, UR5, RZ ;  /* 0x00000005f4f47c10 */ /* 0x000fe2000ff5e0ff */
[----:B------:R-:W-:Y:S01]  /*12790*/  STL [R1+0x6bc], R197 ;  /* 0x0006bcc501007387 */ /* 0x000fe20000100800 */
[----:B------:R-:W-:-:S03]  /*127a0*/  IADD3.X R211, R211, UR60, RZ, P3, !PT ;  /* 0x0000003cd3d37c10 */ /* 0x000fc60009ffe4ff */
[----:B------:R0:W-:Y:S01]  /*127b0*/  STL [R1+0x688], R244 ;  /* 0x000688f401007387 */ /* 0x0001e20000100800 */
[----:B------:R-:W-:-:S03]  /*127c0*/  IADD3 R213, P3, R213, UR5, RZ ;  /* 0x00000005d5d57c10 */ /* 0x000fc6000ff7e0ff */
[----:B------:R-:W-:Y:S01]  /*127d0*/  STL [R1+0x690], R207 ;  /* 0x000690cf01007387 */ /* 0x000fe20000100800 */
[----:B------:R-:W-:-:S03]  /*127e0*/  IADD3.X R223, R223, UR60, RZ, P4, !PT ;  /* 0x0000003cdfdf7c10 */ /* 0x000fc6000a7fe4ff */
[----:B0-----:R-:W3:Y:S04]  /*127f0*/  LDL.LU R244, [R1+0x640] ;  /* 0x0006400001f47983 */ /* 0x001ee80000300800 */
[----:B------:R-:W-:Y:S04]  /*12800*/  STL [R1+0x6b4], R209 ;  /* 0x0006b4d101007387 */ /* 0x000fe80000100800 */
[----:B------:R-:W-:Y:S01]  /*12810*/  STL [R1+0x6ac], R211 ;  /* 0x0006acd301007387 */ /* 0x000fe20000100800 */
[----:B----4-:R-:W-:Y:S02]  /*12820*/  IADD3 R225, P4, R225, UR5, RZ ;  /* 0x00000005e1e17c10 */ /* 0x010fe4000ff9e0ff */
[----:B------:R-:W-:Y:S01]  /*12830*/  IADD3.X R227, R227, UR60, RZ, P5, !PT ;  /* 0x0000003ce3e37c10 */ /* 0x000fe2000affe4ff */
[----:B------:R-:W-:Y:S01]  /*12840*/  STL [R1+0x680], R213 ;  /* 0x000680d501007387 */ /* 0x000fe20000100800 */
[----:B------:R-:W-:-:S03]  /*12850*/  IADD3 R251, P5, R251, UR5, RZ ;  /* 0x00000005fbfb7c10 */ /* 0x000fc6000ffbe0ff */
[----:B------:R-:W-:Y:S01]  /*12860*/  STL [R1+0x6a4], R223 ;  /* 0x0006a4df01007387 */ /* 0x000fe20000100800 */
[----:B------:R-:W-:-:S03]  /*12870*/  IADD3.X R228, R228, UR60, RZ, P6, !PT ;  /* 0x0000003ce4e47c10 */ /* 0x000fc6000b7fe4ff */
[----:B------:R0:W-:Y:S04]  /*12880*/  STL [R1+0x670], R251 ;  /* 0x000670fb01007387 */ /* 0x0001e80000100800 */
[----:B------:R-:W-:Y:S01]  /*12890*/  STL [R1+0x678], R225 ;  /* 0x000678e101007387 */ /* 0x000fe20000100800 */
[----:B------:R-:W-:-:S03]  /*128a0*/  IADD3 R233, P6, R233, UR5, RZ ;  /* 0x00000005e9e97c10 */ /* 0x000fc6000ffde0ff */
[----:B0-----:R-:W4:Y:S04]  /*128b0*/  LDL.LU R251, [R1+0x664] ;  /* 0x0006640001fb7983 */ /* 0x001f280000300800 */
[----:B------:R-:W-:Y:S01]  /*128c0*/  STL [R1+0x69c], R227 ;  /* 0x00069ce301007387 */ /* 0x000fe20000100800 */
[----:B-----5:R-:W-:Y:S02]  /*128d0*/  IADD3.X R249, R249, UR60, RZ, P1, !PT ;  /* 0x0000003cf9f97c10 */ /* 0x020fe40008ffe4ff */
[----:B------:R-:W-:-:S03]  /*128e0*/  IADD3 R234, P1, R234, UR5, RZ ;  /* 0x00000005eaea7c10 */ /* 0x000fc6000ff3e0ff */
[----:B------:R0:W-:Y:S01]  /*128f0*/  STL [R1+0x68c], R249 ;  /* 0x00068cf901007387 */ /* 0x0001e20000100800 */
[----:B------:R-:W-:-:S03]  /*12900*/  IADD3.X R235, R235, UR60, RZ, P2, !PT ;  /* 0x0000003cebeb7c10 */ /* 0x000fc600097fe4ff */
[----:B------:R-:W-:Y:S04]  /*12910*/  STL [R1+0x694], R228 ;  /* 0x000694e401007387 */ /* 0x000fe80000100800 */
[----:B0-----:R-:W5:Y:S04]  /*12920*/  LDL.LU R249, [R1+0x638] ;  /* 0x0006380001f97983 */ /* 0x001f680000300800 */
[----:B------:R-:W-:Y:S01]  /*12930*/  STL [R1+0x668], R233 ;  /* 0x000668e901007387 */ /* 0x000fe20000100800 */
[----:B------:R-:W-:Y:S02]  /*12940*/  IADD3 R243, P2, R243, UR5, RZ ;  /* 0x00000005f3f37c10 */ /* 0x000fe4000ff5e0ff */
        /* <DEDUP_REMOVED lines=13> */
[----:B------:R0:W-:Y:S04]  /*12a20*/  STL [R1+0x648], R250 ;  /* 0x000648fa01007387 */ /* 0x0001e80000100800 */
[----:B0-----:R-:W5:Y:S04]  /*12a30*/  LDL.LU R250, [R1+0x628] ;  /* 0x0006280001fa7983 */ /* 0x001f680000300800 */
[----:B------:R-:W5:Y:S04]  /*12a40*/  LDL.LU R191, [R1+0x64c] ;  /* 0x00064c0001bf7983 */ /* 0x000f680000300800 */
[----:B------:R-:W5:Y:S04]  /*12a50*/  LDL.LU R193, [R1+0x620] ;  /* 0x0006200001c17983 */ /* 0x000f680000300800 */
[----:B------:R-:W5:Y:S01]  /*12a60*/  LDL.LU R195, [R1+0x644] ;  /* 0x0006440001c37983 */ /* 0x000f620000300800 */
[----:B--2---:R-:W-:-:S05]  /*12a70*/  IADD3.X R252, R252, UR60, RZ, P5, !PT ;  /* 0x0000003cfcfc7c10 */ /* 0x004fca000affe4ff */
[----:B------:R0:W-:Y:S04]  /*12a80*/  STL [R1+0x66c], R252 ;  /* 0x00066cfc01007387 */ /* 0x0001e80000100800 */
[----:B------:R-:W2:Y:S04]  /*12a90*/  LDL.LU R197, [R1+0x618] ;  /* 0x0006180001c57983 */ /* 0x000ea80000300800 */
[----:B------:R-:W2:Y:S04]  /*12aa0*/  LDL.LU R207, [R1+0x63c] ;  /* 0x00063c0001cf7983 */ /* 0x000ea80000300800 */
[----:B------:R-:W2:Y:S04]  /*12ab0*/  LDL.LU R209, [R1+0x610] ;  /* 0x0006100001d17983 */ /* 0x000ea80000300800 */
        /* <DEDUP_REMOVED lines=8> */
[----:B0-----:R-:W3:Y:S04]  /*12b40*/  LDL.LU R244, [R1+0x61c] ;  /* 0x00061c0001f47983 */ /* 0x001ee80000300800 */
[----:B------:R-:W3:Y:S04]  /*12b50*/  LDL.LU R228, [R1+0x5f0] ;  /* 0x0005f00001e47983 */ /* 0x000ee80000300800 */
[----:B------:R-:W3:Y:S01]  /*12b60*/  LDL.LU R233, [R1+0x614] ;  /* 0x0006140001e97983 */ /* 0x000ee20000300800 */
[----:B----4-:R-:W-:-:S05]  /*12b70*/  IADD3.X R251, R251, UR60, RZ, P6, !PT ;  /* 0x0000003cfbfb7c10 */ /* 0x010fca000b7fe4ff */
[----:B------:R0:W-:Y:S04]  /*12b80*/  STL [R1+0x664], R251 ;  /* 0x000664fb01007387 */ /* 0x0001e80000100800 */
[----:B0-----:R-:W4:Y:S04]  /*12b90*/  LDL.LU R251, [R1+0x5e8] ;  /* 0x0005e80001fb7983 */ /* 0x001f280000300800 */
[----:B------:R-:W4:Y:S04]  /*12ba0*/  LDL.LU R234, [R1+0x60c] ;  /* 0x00060c0001ea7983 */ /* 0x000f280000300800 */
[----:B------:R-:W4:Y:S01]  /*12bb0*/  LDL.LU R235, [R1+0x5e0] ;  /* 0x0005e00001eb7983 */ /* 0x000f220000300800 */
[----:B-----5:R-:W-:-:S05]  /*12bc0*/  IADD3 R249, P6, R249, UR5, RZ ;  /* 0x00000005f9f97c10 */ /* 0x020fca000ffde0ff */
[----:B------:R0:W-:Y:S04]  /*12bd0*/  STL [R1+0x638], R249 ;  /* 0x000638f901007387 */ /* 0x0001e80000100800 */
[----:B0-----:R-:W5:Y:S04]  /*12be0*/  LDL.LU R249, [R1+0x604] ;  /* 0x0006040001f97983 */ /* 0x001f680000300800 */
[----:B------:R-:W5:Y:S04]  /*12bf0*/  LDL.LU R236, [R1+0x5d8] ;  /* 0x0005d80001ec7983 */ /* 0x000f680000300800 */
[----:B------:R-:W5:Y:S04]  /*12c00*/  LDL.LU R241, [R1+0x5fc] ;  /* 0x0005fc0001f17983 */ /* 0x000f680000300800 */
[----:B------:R-:W5:Y:S01]  /*12c10*/  LDL.LU R242, [R1+0x5d0] ;  /* 0x0005d00001f27983 */ /* 0x000f620000300800 */
[----:B------:R-:W-:-:S05]  /*12c20*/  IADD3.X R243, R243, UR60, RZ, P1, !PT ;  /* 0x0000003cf3f37c10 */ /* 0x000fca0008ffe4ff */
[----:B------:R0:W-:Y:S01]  /*12c30*/  STL [R1+0x65c], R243 ;  /* 0x00065cf301007387 */ /* 0x0001e20000100800 */
[----:B------:R-:W-:-:S03]  /*12c40*/  IADD3 R148, P1, R148, UR5, RZ ;  /* 0x0000000594947c10 */ /* 0x000fc6000ff3e0ff */
[----:B0-----:R-:W5:Y:S01]  /*12c50*/  LDL.LU R243, [R1+0x5f4] ;  /* 0x0005f40001f37983 */ /* 0x001f620000300800 */
[----:B------:R-:W-:Y:S02]  /*12c60*/  IADD3.X R145, R145, UR60, RZ, P2, !PT ;  /* 0x0000003c91917c10 */ /* 0x000fe400097fe4ff */
[----:B------:R-:W-:-:S05]  /*12c70*/  IADD3 R250, P2, R250, UR5, RZ ;  /* 0x00000005fafa7c10 */ /* 0x000fca000ff5e0ff */
[----:B------:R0:W-:Y:S01]  /*12c80*/  STL [R1+0x628], R250 ;  /* 0x000628fa01007387 */ /* 0x0001e20000100800 */
[----:B------:R-:W-:-:S03]  /*12c90*/  IADD3.X R191, R191, UR60, RZ, P3, !PT ;  /* 0x0000003cbfbf7c10 */ /* 0x000fc60009ffe4ff */
[----:B------:R-:W-:Y:S01]  /*12ca0*/  STL [R1+0x630], R148 ;  /* 0x0006309401007387 */ /* 0x000fe20000100800 */
[----:B------:R-:W-:Y:S02]  /*12cb0*/  IADD3 R193, P3, R193, UR5, RZ ;  /* 0x00000005c1c17c10 */ /* 0x000fe4000ff7e0ff */
[----:B------:R-:W-:Y:S01]  /*12cc0*/  IADD3.X R195, R195, UR60, RZ, P4, !PT ;  /* 0x0000003cc3c37c10 */ /* 0x000fe2000a7fe4ff */
[----:B0-----:R-:W5:Y:S04]  /*12cd0*/  LDL.LU R250, [R1+0x5c8] ;  /* 0x0005c80001fa7983 */ /* 0x001f680000300800 */
[----:B------:R-:W-:Y:S04]  /*12ce0*/  STL [R1+0x654], R145 ;  /* 0x0006549101007387 */ /* 0x000fe80000100800 */
[----:B------:R-:W-:Y:S04]  /*12cf0*/  STL [R1+0x64c], R191 ;  /* 0x00064cbf01007387 */ /* 0x000fe80000100800 */
[----:B------:R-:W-:Y:S04]  /*12d00*/  STL [R1+0x620], R193 ;  /* 0x000620c101007387 */ /* 0x000fe80000100800 */
[----:B------:R-:W-:Y:S01]  /*12d10*/  STL [R1+0x644], R195 ;  /* 0x000644c301007387 */ /* 0x000fe20000100800 */
[----:B--2---:R-:W-:-:S02]  /*12d20*/  IADD3 R197, P4, R197, UR5, RZ ;  /* 0x00000005c5c57c10 */ /* 0x004fc4000ff9e0ff */
[----:B------:R-:W-:-:S03]  /*12d30*/  IADD3.X R207, R207, UR60, RZ, P5, !PT ;  /* 0x0000003ccfcf7c10 */ /* 0x000fc6000affe4ff */
[----:B------:R-:W-:Y:S01]  /*12d40*/  STL [R1+0x618], R197 ;  /* 0x000618c501007387 */ /* 0x000fe20000100800 */
[----:B------:R-:W-:-:S05]  /*12d50*/  IADD3.X R252, R252, UR60, RZ, P6, !PT ;  /* 0x0000003cfcfc7c10 */ /* 0x000fca000b7fe4ff */
        /* <DEDUP_REMOVED lines=14> */
[----:B------:R-:W-:-:S03]  /*12e40*/  IADD3 R228, P3, R228, UR5, RZ ;  /* 0x00000005e4e47c10 */ /* 0x000fc6000ff7e0ff */
[----:B------:R0:W-:Y:S01]  /*12e50*/  STL [R1+0x61c], R244 ;  /* 0x00061cf401007387 */ /* 0x0001e20000100800 */
[----:B------:R-:W-:-:S03]  /*12e60*/  IADD3.X R233, R233, UR60, RZ, P4, !PT ;  /* 0x0000003ce9e97c10 */ /* 0x000fc6000a7fe4ff */
[----:B------:R-:W-:Y:S04]  /*12e70*/  STL [R1+0x624], R225 ;  /* 0x000624e101007387 */ /* 0x000fe80000100800 */
[----:B0-----:R-:W3:Y:S04]  /*12e80*/  LDL.LU R244, [R1+0x5c0] ;  /* 0x0005c00001f47983 */ /* 0x001ee80000300800 */
[----:B------:R-:W-:Y:S01]  /*12e90*/  STL [R1+0x5f8], R227 ;  /* 0x0005f8e301007387 */ /* 0x000fe20000100800 */
[----:B----4-:R-:W-:Y:S02]  /*12ea0*/  IADD3 R251, P4, R251, UR5, RZ ;  /* 0x00000005fbfb7c10 */ /* 0x010fe4000ff9e0ff */
        /* <DEDUP_REMOVED lines=15> */
[----:B------:R-:W5:Y:S01]  /*12fa0*/  LDL.LU R148, [R1+0x5dc] ;  /* 0x0005dc0001947983 */ /* 0x000f620000300800 */
[----:B------:R-:W-:-:S03]  /*12fb0*/  IADD3.X R243, R243, UR60, RZ, P2, !PT ;  /* 0x0000003cf3f37c10 */ /* 0x000fc600097fe4ff */
        /* <DEDUP_REMOVED lines=8> */
[----:B------:R-:W-:-:S05]  /*13040*/  IADD3 R250, P2, R250, UR5, RZ ;  /* 0x00000005fafa7c10 */ /* 0x000fca000ff5e0ff */
[----:B------:R0:W-:Y:S04]  /*13050*/  STL [R1+0x5c8], R250 ;  /* 0x0005c8fa01007387 */ /* 0x0001e80000100800 */
[----:B------:R-:W5:Y:S04]  /*13060*/  LDL.LU R197, [R1+0x5c4] ;  /* 0x0005c40001c57983 */ /* 0x000f680000300800 */
[----:B------:R-:W5:Y:S04]  /*13070*/  LDL.LU R207, [R1+0x598] ;  /* 0x0005980001cf7983 */ /* 0x000f680000300800 */
[----:B------:R-:W5:Y:S04]  /*13080*/  LDL.LU R209, [R1+0x5bc] ;  /* 0x0005bc0001d17983 */ /* 0x000f680000300800 */
        /* <DEDUP_REMOVED lines=13> */
[----:B0-----:R-:W3:Y:S04]  /*13160*/  LDL.LU R244, [R1+0x594] ;  /* 0x0005940001f47983 */ /* 0x001ee80000300800 */
[----:B------:R-:W3:Y:S04]  /*13170*/  LDL.LU R234, [R1+0x568] ;  /* 0x0005680001ea7983 */ /* 0x000ee80000300800 */
[----:B------:R-:W3:Y:S01]  /*13180*/  LDL.LU R235, [R1+0x58c] ;  /* 0x00058c0001eb7983 */ /* 0x000ee20000300800 */
[----:B----4-:R-:W-:-:S05]  /*13190*/  IADD3.X R251, R251, UR60, RZ, P4, !PT ;  /* 0x0000003cfbfb7c10 */ /* 0x010fca000a7fe4ff */
[----:B------:R0:W-:Y:S04]  /*131a0*/  STL [R1+0x5e4], R251 ;  /* 0x0005e4fb01007387 */ /* 0x0001e80000100800 */
[----:B0-----:R-:W4:Y:S04]  /*131b0*/  LDL.LU R251, [R1+0x560] ;  /* 0x0005600001fb7983 */ /* 0x001f280000300800 */
[----:B------:R-:W4:Y:S04]  /*131c0*/  LDL.LU R236, [R1+0x584] ;  /* 0x0005840001ec7983 */ /* 0x000f280000300800 */
[----:B------:R-:W4:Y:S04]  /*131d0*/  LDL.LU R241, [R1+0x558] ;  /* 0x0005580001f17983 */ /* 0x000f280000300800 */
[----:B------:R-:W4:Y:S01]  /*131e0*/  LDL.LU R242, [R1+0x57c] ;  /* 0x00057c0001f27983 */ /* 0x000f220000300800 */
[----:B-----5:R-:W-:-:S05]  /*131f0*/  IADD3 R249, P4, R249, UR5, RZ ;  /* 0x00000005f9f97c10 */ /* 0x020fca000ff9e0ff */
[----:B------:R0:W-:Y:S01]  /*13200*/  STL [R1+0x5b8], R249 ;  /* 0x0005b8f901007387 */ /* 0x0001e20000100800 */
[----:B------:R-:W-:-:S03]  /*13210*/  IADD3.X R148, R148, UR60, RZ, P5, !PT ;  /* 0x0000003c94947c10 */ /* 0x000fc6000affe4ff */
[----:B0-----:R-:W5:Y:S01]  /*13220*/  LDL.LU R249, [R1+0x550] ;  /* 0x0005500001f97983 */ /* 0x001f620000300800 */
[----:B------:R-:W-:Y:S02]  /*13230*/  IADD3 R145, P5, R145, UR5, RZ ;  /* 0x0000000591917c10 */ /* 0x000fe4000ffbe0ff */
[----:B------:R-:W-:Y:S02]  /*13240*/  IADD3.X R243, R243, UR60, RZ, P6, !PT ;  /* 0x0000003cf3f37c10 */ /* 0x000fe4000b7fe4ff */
[----:B------:R-:W-:-:S03]  /*13250*/  IADD3 R191, P6, R191, UR5, RZ ;  /* 0x00000005bfbf7c10 */ /* 0x000fc6000ffde0ff */
[----:B------:R0:W-:Y:S01]  /*13260*/  STL [R1+0x5d4], R243 ;  /* 0x0005d4f301007387 */ /* 0x0001e20000100800 */
[----:B------:R-:W-:-:S03]  /*13270*/  IADD3.X R193, R193, UR60, RZ, P1, !PT ;  /* 0x0000003cc1c17c10 */ /* 0x000fc60008ffe4ff */
[----:B------:R-:W-:Y:S01]  /*13280*/  STL [R1+0x5dc], R148 ;  /* 0x0005dc9401007387 */ /* 0x000fe20000100800 */
[----:B------:R-:W-:-:S03]  /*13290*/  IADD3 R195, P1, R195, UR5, RZ ;  /* 0x00000005c3c37c10 */ /* 0x000fc6000ff3e0ff */
[----:B0-----:R-:W5:Y:S04]  /*132a0*/  LDL.LU R243, [R1+0x574] ;  /* 0x0005740001f37983 */ /* 0x001f680000300800 */
        /* <DEDUP_REMOVED lines=8> */
[----:B------:R-:W-:Y:S04]  /*13330*/  STL [R1+0x5c4], R197 ;  /* 0x0005c4c501007387 */ /* 0x000fe80000100800 */
        /* <DEDUP_REMOVED lines=35> */
[----:B------:R-:W4:Y:S01]  /*13570*/  LDL.LU R148, [R1+0x538] ;  /* 0x0005380001947983 */ /* 0x000f220000300800 */
[----:B-----5:R-:W-:-:S03]  /*13580*/  IADD3 R249, P5, R249, UR5, RZ ;  /* 0x00000005f9f97c10 */ /* 0x020fc6000ffbe0ff */
        /* <DEDUP_REMOVED lines=8> */
[----:B------:R-:W-:-:S05]  /*13610*/  IADD3.X R243, R243, UR60, RZ, P6, !PT ;  /* 0x0000003cf3f37c10 */ /* 0x000fca000b7fe4ff */
[----:B------:R-:W-:Y:S04]  /*13620*/  STL [R1+0x574], R243 ;  /* 0x000574f301007387 */ /* 0x000fe80000100800 */
[----:B------:R-:W5:Y:S04]  /*13630*/  LDL.LU R197, [R1+0x520] ;  /* 0x0005200001c57983 */ /* 0x000f680000300800 */
[----:B------:R-:W5:Y:S04]  /*13640*/  LDL.LU R207, [R1+0x544] ;  /* 0x0005440001cf7983 */ /* 0x000f680000300800 */
[----:B------:R-:W5:Y:S04]  /*13650*/  LDL.LU R209, [R1+0x518] ;  /* 0x0005180001d17983 */ /* 0x000f680000300800 */
[----:B------:R-:W5:Y:S04]  /*13660*/  LDL.LU R211, [R1+0x53c] ;  /* 0x00053c0001d37983 */ /* 0x000f680000300800 */
[----:B------:R-:W5:Y:S04]  /*13670*/  LDL.LU R213, [R1+0x510] ;  /* 0x0005100001d57983 */ /* 0x000f680000300800 */
[----:B------:R-:W5:Y:S04]  /*13680*/  LDL.LU R223, [R1+0x534] ;  /* 0x0005340001df7983 */ /* 0x000f680000300800 */
[----:B------:R-:W5:Y:S01]  /*13690*/  LDL.LU R225, [R1+0x508] ;  /* 0x0005080001e17983 */ /* 0x000f620000300800 */
[----:B------:R-:W-:-:S05]  /*136a0*/  IADD3 R250, P6, R250, UR5, RZ ;  /* 0x00000005fafa7c10 */ /* 0x000fca000ffde0ff */
[----:B------:R0:W-:Y:S04]  /*136b0*/  STL [R1+0x548], R250 ;  /* 0x000548fa01007387 */ /* 0x0001e80000100800 */
[----:B------:R-:W5:Y:S04]  /*136c0*/  LDL.LU R227, [R1+0x52c] ;  /* 0x00052c0001e37983 */ /* 0x000f680000300800 */
[----:B------:R-:W5:Y:S04]  /*136d0*/  LDL.LU R228, [R1+0x500] ;  /* 0x0005000001e47983 */ /* 0x000f680000300800 */
[----:B0-----:R-:W5:Y:S04]  /*136e0*/  LDL.LU R250, [R1+0x524] ;  /* 0x0005240001fa7983 */ /* 0x001f680000300800 */
[----:B------:R-:W5:Y:S04]  /*136f0*/  LDL.LU R233, [R1+0x4f8] ;  /* 0x0004f80001e97983 */ /* 0x000f680000300800 */
[----:B------:R-:W5:Y:S01]  /*13700*/  LDL.LU R234, [R1+0x51c] ;  /* 0x00051c0001ea7983 */ /* 0x000f620000300800 */
        /* <DEDUP_REMOVED lines=8> */
[----:B------:R-:W3:Y:S04]  /*13790*/  LDL.LU R241, [R1+0x4e0] ;  /* 0x0004e00001f17983 */ /* 0x000ee80000300800 */
[----:B------:R-:W3:Y:S04]  /*137a0*/  LDL.LU R242, [R1+0x504] ;  /* 0x0005040001f27983 */ /* 0x000ee80000300800 */
[----:B------:R-:W3:Y:S01]  /*137b0*/  LDL.LU R243, [R1+0x4d8] ;  /* 0x0004d80001f37983 */ /* 0x000ee20000300800 */
[----:B----4-:R-:W-:-:S05]  /*137c0*/  IADD3.X R251, R251, UR60, RZ, P2, !PT ;  /* 0x0000003cfbfb7c10 */ /* 0x010fca00097fe4ff */
[----:B------:R0:W-:Y:S01]  /*137d0*/  STL [R1+0x564], R251 ;  /* 0x000564fb01007387 */ /* 0x0001e20000100800 */
[----:B------:R-:W-:-:S03]  /*137e0*/  IADD3 R148, P2, R148, UR5, RZ ;  /* 0x0000000594947c10 */ /* 0x000fc6000ff5e0ff */
[----:B0-----:R-:W4:Y:S01]  /*137f0*/  LDL.LU R251, [R1+0x4fc] ;  /* 0x0004fc0001fb7983 */ /* 0x001f220000300800 */
[----:B-----5:R-:W-:Y:S02]  /*13800*/  IADD3.X R145, R145, UR60, RZ, P3, !PT ;  /* 0x0000003c91917c10 */ /* 0x020fe40009ffe4ff */
[----:B------:R-:W-:Y:S02]  /*13810*/  IADD3 R249, P3, R249, UR5, RZ ;  /* 0x00000005f9f97c10 */ /* 0x000fe4000ff7e0ff */
[----:B------:R-:W-:-:S03]  /*13820*/  IADD3.X R191, R191, UR60, RZ, P4, !PT ;  /* 0x0000003cbfbf7c10 */ /* 0x000fc6000a7fe4ff */
[----:B------:R0:W-:Y:S01]  /*13830*/  STL [R1+0x530], R249 ;  /* 0x000530f901007387 */ /* 0x0001e20000100800 */
[----:B------:R-:W-:-:S03]  /*13840*/  IADD3 R193, P4, R193, UR5, RZ ;  /* 0x00000005c1c17c10 */ /* 0x000fc6000ff9e0ff */
[----:B------:R-:W-:Y:S01]  /*13850*/  STL [R1+0x538], R148 ;  /* 0x0005389401007387 */ /* 0x000fe20000100800 */
[----:B------:R-:W-:-:S03]  /*13860*/  IADD3.X R195, R195, UR60, RZ, P5, !PT ;  /* 0x0000003cc3c37c10 */ /* 0x000fc6000affe4ff */
[----:B0-----:R-:W5:Y:S04]  /*13870*/  LDL.LU R249, [R1+0x4d0] ;  /* 0x0004d00001f97983 */ /* 0x001f680000300800 */
[----:B------:R-:W-:Y:S01]  /*13880*/  STL [R1+0x55c], R145 ;  /* 0x00055c9101007387 */ /* 0x000fe20000100800 */
[----:B------:R-:W-:-:S03]  /*13890*/  IADD3 R197, P5, R197, UR5, RZ ;  /* 0x00000005c5c57c10 */ /* 0x000fc6000ffbe0ff */
        /* <DEDUP_REMOVED lines=13> */
[----:B------:R-:W-:Y:S04]  /*13970*/  STL [R1+0x510], R213 ;  /* 0x000510d501007387 */ /* 0x000fe80000100800 */
[----:B------:R-:W-:Y:S01]  /*13980*/  STL [R1+0x534], R223 ;  /* 0x000534df01007387 */ /* 0x000fe20000100800 */
[----:B------:R-:W-:-:S03]  /*13990*/  IADD3.X R227, R227, UR60, RZ, P3, !PT ;  /* 0x0000003ce3e37c10 */ /* 0x000fc60009ffe4ff */
[----:B------:R-:W-:Y:S01]  /*139a0*/  STL [R1+0x508], R225 ;  /* 0x000508e101007387 */ /* 0x000fe20000100800 */
[----:B------:R-:W-:Y:S02]  /*139b0*/  IADD3.X R250, R250, UR60, RZ, P4, !PT ;  /* 0x0000003cfafa7c10 */ /* 0x000fe4000a7fe4ff */
        /* <DEDUP_REMOVED lines=18> */
[----:B------:R-:W-:Y:S01]  /*13ae0*/  STL [R1+0x514], R235 ;  /* 0x000514eb01007387 */ /* 0x000fe20000100800 */
[----:B------:R-:W-:-:S03]  /*13af0*/  IADD3 R243, P2, R243, UR5, RZ ;  /* 0x00000005f3f37c10 */ /* 0x000fc6000ff5e0ff */
[----:B0-----:R-:W3:Y:S04]  /*13b00*/  LDL.LU R244, [R1+0x4ec] ;  /* 0x0004ec0001f47983 */ /* 0x001ee80000300800 */
[----:B------:R-:W-:Y:S04]  /*13b10*/  STL [R1+0x4e8], R236 ;  /* 0x0004e8ec01007387 */ /* 0x000fe80000100800 */
[----:B------:R-:W-:Y:S04]  /*13b20*/  STL [R1+0x4e0], R241 ;  /* 0x0004e0f101007387 */ /* 0x000fe80000100800 */
[----:B------:R-:W3:Y:S01]  /*13b30*/  LDL.LU R147, [R1+0x4c0] ;  /* 0x0004c00001937983 */ /* 0x000ee20000300800 */
[----:B----4-:R-:W-:-:S03]  /*13b40*/  IADD3.X R251, R251, UR60, RZ, P3, !PT ;  /* 0x0000003cfbfb7c10 */ /* 0x010fc60009ffe4ff */
[----:B------:R-:W-:Y:S04]  /*13b50*/  STL [R1+0x504], R242 ;  /* 0x000504f201007387 */ /* 0x000fe80000100800 */
[----:B------:R-:W4:Y:S04]  /*13b60*/  LDL.LU R148, [R1+0x4e4] ;  /* 0x0004e40001947983 */ /* 0x000f280000300800 */
[----:B------:R-:W-:Y:S04]  /*13b70*/  STL [R1+0x4d8], R243 ;  /* 0x0004d8f301007387 */ /* 0x000fe80000100800 */
[----:B------:R0:W-:Y:S04]  /*13b80*/  STL [R1+0x4fc], R251 ;  /* 0x0004fcfb01007387 */ /* 0x0001e80000100800 */
        /* <DEDUP_REMOVED lines=22> */
[----:B------:R-:W5:Y:S04]  /*13cf0*/  LDL.LU R235, [R1+0x470] ;  /* 0x0004700001eb7983 */ /* 0x000f680000300800 */
[----:B------:R-:W5:Y:S01]  /*13d00*/  LDL.LU R236, [R1+0x494] ;  /* 0x0004940001ec7983 */ /* 0x000f620000300800 */
[----:B--2---:R-:W-:-:S05]  /*13d10*/  IADD3 R252, P4, R252, UR5, RZ ;  /* 0x00000005fcfc7c10 */ /* 0x004fca000ff9e0ff */
[----:B------:R0:W-:Y:S04]  /*13d20*/  STL [R1+0x4c8], R252 ;  /* 0x0004c8fc01007387 */ /* 0x0001e80000100800 */
[----:B0-----:R-:W2:Y:S04]  /*13d30*/  LDL.LU R252, [R1+0x468] ;  /* 0x0004680001fc7983 */ /* 0x001ea80000300800 */
[----:B------:R-:W2:Y:S04]  /*13d40*/  LDL.LU R241, [R1+0x48c] ;  /* 0x00048c0001f17983 */ /* 0x000ea80000300800 */
[----:B------:R-:W2:Y:S04]  /*13d50*/  LDL.LU R242, [R1+0x460] ;  /* 0x0004600001f27983 */ /* 0x000ea80000300800 */
[----:B------:R-:W2:Y:S01]  /*13d60*/  LDL.LU R243, [R1+0x484] ;  /* 0x0004840001f37983 */ /* 0x000ea20000300800 */
[----:B---3--:R-:W-:-:S05]  /*13d70*/  IADD3.X R244, R244, UR60, RZ, P5, !PT ;  /* 0x0000003cf4f47c10 */ /* 0x008fca000affe4ff */
[----:B------:R0:W-:Y:S01]  /*13d80*/  STL [R1+0x4ec], R244 ;  /* 0x0004ecf401007387 */ /* 0x0001e20000100800 */
[----:B------:R-:W-:-:S03]  /*13d90*/  IADD3 R147, P5, R147, UR5, RZ ;  /* 0x0000000593937c10 */ /* 0x000fc6000ffbe0ff */
[----:B0-----:R-:W3:Y:S01]  /*13da0*/  LDL.LU R244, [R1+0x458] ;  /* 0x0004580001f47983 */ /* 0x001ee20000300800 */
[----:B----4-:R-:W-:Y:S02]  /*13db0*/  IADD3.X R148, R148, UR60, RZ, P6, !PT ;  /* 0x0000003c94947c10 */ /* 0x010fe4000b7fe4ff */
[----:B------:R-:W-:Y:S02]  /*13dc0*/  IADD3 R251, P6, R251, UR5, RZ ;  /* 0x00000005fbfb7c10 */ /* 0x000fe4000ffde0ff */
[----:B------:R-:W-:-:S03]  /*13dd0*/  IADD3.X R145, R145, UR60, RZ, P1, !PT ;  /* 0x0000003c91917c10 */ /* 0x000fc60008ffe4ff */
[----:B------:R0:W-:Y:S01]  /*13de0*/  STL [R1+0x4b8], R251 ;  /* 0x0004b8fb01007387 */ /* 0x0001e20000100800 */
[----:B------:R-:W-:-:S03]  /*13df0*/  IADD3 R191, P1, R191, UR5, RZ ;  /* 0x00000005bfbf7c10 */ /* 0x000fc6000ff3e0ff */
[----:B------:R-:W-:Y:S01]  /*13e00*/  STL [R1+0x4c0], R147 ;  /* 0x0004c09301007387 */ /* 0x000fe20000100800 */
[----:B------:R-:W-:-:S03]  /*13e10*/  IADD3.X R193, R193, UR60, RZ, P2, !PT ;  /* 0x0000003cc1c17c10 */ /* 0x000fc600097fe4ff */
[----:B0-----:R-:W4:Y:S04]  /*13e20*/  LDL.LU R251, [R1+0x47c] ;  /* 0x00047c0001fb7983 */ /* 0x001f280000300800 */
[----:B------:R-:W-:Y:S01]  /*13e30*/  STL [R1+0x4e4], R148 ;  /* 0x0004e49401007387 */ /* 0x000fe20000100800 */
[----:B-----5:R-:W-:-:S03]  /*13e40*/  IADD3 R195, P2, R195, UR5, RZ ;  /* 0x00000005c3c37c10 */ /* 0x020fc6000ff5e0ff */
        /* <DEDUP_REMOVED lines=22> */
[----:B------:R0:W-:Y:S04]  /*13fb0*/  STL [R1+0x480], R249 ;  /* 0x000480f901007387 */ /* 0x0001e80000100800 */
[----:B------:R-:W-:Y:S01]  /*13fc0*/  STL [R1+0x488], R227 ;  /* 0x000488e301007387 */ /* 0x000fe20000100800 */
[----:B------:R-:W-:-:S03]  /*13fd0*/  IADD3 R234, P2, R234, UR5, RZ ;  /* 0x00000005eaea7c10 */ /* 0x000fc6000ff5e0ff */
[----:B0-----:R-:W5:Y:S04]  /*13fe0*/  LDL.LU R249, [R1+0x450] ;  /* 0x0004500001f97983 */ /* 0x001f680000300800 */
[----:B------:R-:W-:Y:S01]  /*13ff0*/  STL [R1+0x4ac], R228 ;  /* 0x0004ace401007387 */ /* 0x000fe20000100800 */
[----:B------:R-:W-:-:S05]  /*14000*/  IADD3.X R250, R250, UR60, RZ, P3, !PT ;  /* 0x0000003cfafa7c10 */ /* 0x000fca0009ffe4ff */
        /* <DEDUP_REMOVED lines=15> */
[----:B------:R-:W2:Y:S04]  /*14100*/  LDL.LU R148, [R1+0x46c] ;  /* 0x00046c0001947983 */ /* 0x000ea80000300800 */
[----:B------:R-:W-:Y:S04]  /*14110*/  STL [R1+0x460], R242 ;  /* 0x000460f201007387 */ /* 0x000fe80000100800 */
[----:B------:R-:W2:Y:S01]  /*14120*/  LDL.LU R145, [R1+0x440] ;  /* 0x0004400001917983 */ /* 0x000ea20000300800 */
[----:B---3--:R-:W-:-:S03]  /*14130*/  IADD3 R244, P6, R244, UR5, RZ ;  /* 0x00000005f4f47c10 */ /* 0x008fc6000ffde0ff */
[----:B------:R-:W-:Y:S04]  /*14140*/  STL [R1+0x484], R243 ;  /* 0x000484f301007387 */ /* 0x000fe80000100800 */
[----:B------:R-:W3:Y:S04]  /*14150*/  LDL.LU R191, [R1+0x464] ;  /* 0x0004640001bf7983 */ /* 0x000ee80000300800 */
[----:B------:R-:W-:Y:S04]  /*14160*/  STL [R1+0x458], R244 ;  /* 0x000458f401007387 */ /* 0x000fe80000100800 */
        /* <DEDUP_REMOVED lines=30> */
[----:B0-----:R-:W2:Y:S01]  /*14350*/  LDL.LU R252, [R1+0x3e0] ;  /* 0x0003e00001fc7983 */ /* 0x001ea20000300800 */
[----:B------:R-:W-:Y:S02]  /*14360*/  IADD3.X R148, R148, UR60, RZ, P3, !PT ;  /* 0x0000003c94947c10 */ /* 0x000fe40009ffe4ff */
[----:B------:R-:W-:-:S03]  /*14370*/  IADD3 R145, P3, R145, UR5, RZ ;  /* 0x0000000591917c10 */ /* 0x000fc6000ff7e0ff */
[----:B------:R-:W-:Y:S04]  /*14380*/  STL [R1+0x46c], R148 ;  /* 0x00046c9401007387 */ /* 0x000fe80000100800 */
[----:B------:R-:W-:Y:S01]  /*14390*/  STL [R1+0x440], R145 ;  /* 0x0004409101007387 */ /* 0x000fe20000100800 */
[----:B---3--:R-:W-:Y:S02]  /*143a0*/  IADD3.X R191, R191, UR60, RZ, P4, !PT ;  /* 0x0000003cbfbf7c10 */ /* 0x008fe4000a7fe4ff */
[----:B------:R-:W-:-:S03]  /*143b0*/  IADD3 R193, P4, R193, UR5, RZ ;  /* 0x00000005c1c17c10 */ /* 0x000fc6000ff9e0ff */
[----:B------:R-:W-:Y:S01]  /*143c0*/  STL [R1+0x464], R191 ;  /* 0x000464bf01007387 */ /* 0x000fe20000100800 */
[----:B------:R-:W-:-:S03]  /*143d0*/  IADD3.X R195, R195, UR60, RZ, P5, !PT ;  /* 0x0000003cc3c37c10 */ /* 0x000fc6000affe4ff */
[----:B------:R-:W-:Y:S01]  /*143e0*/  STL [R1+0x438], R193 ;  /* 0x000438c101007387 */ /* 0x000fe20000100800 */
[----:B------:R-:W-:-:S03]  /*143f0*/  IADD3 R197, P5, R197, UR5, RZ ;  /* 0x00000005c5c57c10 */ /* 0x000fc6000ffbe0ff */
[----:B------:R-:W-:Y:S04]  /*14400*/  STL [R1+0x45c], R195 ;  /* 0x00045cc301007387 */ /* 0x000fe80000100800 */
[----:B------:R-:W-:Y:S01]  /*14410*/  STL [R1+0x430], R197 ;  /* 0x000430c501007387 */ /* 0x000fe20000100800 */
[----:B----4-:R-:W-:Y:S02]  /*14420*/  IADD3.X R207, R207, UR60, RZ, P6, !PT ;  /* 0x0000003ccfcf7c10 */ /* 0x010fe4000b7fe4ff */
        /* <DEDUP_REMOVED lines=24> */
[----:B-----5:R-:W-:Y:S02]  /*145b0*/  IADD3 R249, P6, R249, UR5, RZ ;  /* 0x00000005f9f97c10 */ /* 0x020fe4000ffde0ff */
[----:B------:R-:W-:-:S03]  /*145c0*/  IADD3.X R241, R241, UR60, RZ, P1, !PT ;  /* 0x0000003cf1f17c10 */ /* 0x000fc60008ffe4ff */
[----:B------:R0:W-:Y:S01]  /*145d0*/  STL [R1+0x3f8], R249 ;  /* 0x0003f8f901007387 */ /* 0x0001e20000100800 */
[----:B------:R-:W-:-:S03]  /*145e0*/  IADD3 R242, P1, R242, UR5, RZ ;  /* 0x00000005f2f27c10 */ /* 0x000fc6000ff3e0ff */
[----:B------:R-:W-:Y:S04]  /*145f0*/  STL [R1+0x400], R235 ;  /* 0x000400eb01007387 */ /* 0x000fe80000100800 */
[----:B0-----:R-:W4:Y:S04]  /*14600*/  LDL.LU R249, [R1+0x3d8] ;  /* 0x0003d80001f97983 */ /* 0x001f280000300800 */
[----:B------:R-:W-:Y:S01]  /*14610*/  STL [R1+0x424], R236 ;  /* 0x000424ec01007387 */ /* 0x000fe20000100800 */
[----:B------:R-:W-:Y:S02]  /*14620*/  IADD3.X R250, R250, UR60, RZ, P2, !PT ;  /* 0x0000003cfafa7c10 */ /* 0x000fe400097fe4ff */
[----:B------:R-:W-:-:S03]  /*14630*/  IADD3 R243, P2, R243, UR5, RZ ;  /* 0x00000005f3f37c10 */ /* 0x000fc6000ff5e0ff */
[----:B------:R0:W-:Y:S01]  /*14640*/  STL [R1+0x414], R250 ;  /* 0x000414fa01007387 */ /* 0x0001e20000100800 */
[----:B------:R-:W-:-:S03]  /*14650*/  IADD3.X R244, R244, UR60, RZ, P3, !PT ;  /* 0x0000003cf4f47c10 */ /* 0x000fc60009ffe4ff */
[----:B------:R-:W-:Y:S04]  /*14660*/  STL [R1+0x41c], R241 ;  /* 0x00041cf101007387 */ /* 0x000fe80000100800 */
[----:B0-----:R-:W5:Y:S04]  /*14670*/  LDL.LU R250, [R1+0x3fc] ;  /* 0x0003fc0001fa7983 */ /* 0x001f680000300800 */
[----:B------:R-:W-:Y:S04]  /*14680*/  STL [R1+0x3f0], R242 ;  /* 0x0003f0f201007387 */ /* 0x000fe80000100800 */
[----:B------:R-:W5:Y:S04]  /*14690*/  LDL.LU R146, [R1+0x3d0] ;  /* 0x0003d00001927983 */ /* 0x000f680000300800 */
[----:B------:R-:W-:Y:S04]  /*146a0*/  STL [R1+0x3e8], R243 ;  /* 0x0003e8f301007387 */ /* 0x000fe80000100800 */
[----:B------:R-:W5:Y:S04]  /*146b0*/  LDL.LU R147, [R1+0x3f4] ;  /* 0x0003f40001937983 */ /* 0x000f680000300800 */
[----:B------:R-:W-:Y:S04]  /*146c0*/  STL [R1+0x40c], R244 ;  /* 0x00040cf401007387 */ /* 0x000fe80000100800 */
[----:B------:R-:W5:Y:S01]  /*146d0*/  LDL.LU R148, [R1+0x3c4] ;  /* 0x0003c40001947983 */ /* 0x000f620000300800 */
[----:B--2---:R-:W-:-:S05]  /*146e0*/  IADD3 R252, P3, R252, UR5, RZ ;  /* 0x00000005fcfc7c10 */ /* 0x004fca000ff7e0ff */
[----:B------:R0:W-:Y:S04]  /*146f0*/  STL [R1+0x3e0], R252 ;  /* 0x0003e0fc01007387 */ /* 0x0001e80000100800 */
[----:B------:R-:W2:Y:S04]  /*14700*/  LDL.LU R145, [R1+0x3ec] ;  /* 0x0003ec0001917983 */ /* 0x000ea80000300800 */
        /* <DEDUP_REMOVED lines=14> */
[----:B0-----:R-:W2:Y:S04]  /*147f0*/  LDL.LU R252, [R1+0x384] ;  /* 0x0003840001fc7983 */ /* 0x001ea80000300800 */
[----:B------:R-:W2:Y:S04]  /*14800*/  LDL.LU R235, [R1+0x3a8] ;  /* 0x0003a80001eb7983 */ /* 0x000ea80000300800 */
[----:B------:R-:W2:Y:S01]  /*14810*/  LDL.LU R236, [R1+0x37c] ;  /* 0x00037c0001ec7983 */ /* 0x000ea20000300800 */
[----:B---3--:R-:W-:-:S05]  /*14820*/  IADD3.X R251, R251, UR60, RZ, P4, !PT ;  /* 0x0000003cfbfb7c10 */ /* 0x008fca000a7fe4ff */
[----:B------:R0:W-:Y:S04]  /*14830*/  STL [R1+0x404], R251 ;  /* 0x000404fb01007387 */ /* 0x0001e80000100800 */
[----:B0-----:R-:W3:Y:S04]  /*14840*/  LDL.LU R251, [R1+0x3a0] ;  /* 0x0003a00001fb7983 */ /* 0x001ee80000300800 */
[----:B------:R-:W3:Y:S04]  /*14850*/  LDL.LU R241, [R1+0x374] ;  /* 0x0003740001f17983 */ /* 0x000ee80000300800 */
[----:B------:R-:W3:Y:S04]  /*14860*/  LDL.LU R242, [R1+0x398] ;  /* 0x0003980001f27983 */ /* 0x000ee80000300800 */
[----:B------:R-:W3:Y:S01]  /*14870*/  LDL.LU R243, [R1+0x36c] ;  /* 0x00036c0001f37983 */ /* 0x000ee20000300800 */
[----:B----4-:R-:W-:-:S05]  /*14880*/  IADD3 R249, P4, R249, UR5, RZ ;  /* 0x00000005f9f97c10 */ /* 0x010fca000ff9e0ff */
[----:B------:R0:W-:Y:S04]  /*14890*/  STL [R1+0x3d8], R249 ;  /* 0x0003d8f901007387 */ /* 0x0001e80000100800 */
[----:B------:R-:W4:Y:S04]  /*148a0*/  LDL.LU R244, [R1+0x390] ;  /* 0x0003900001f47983 */ /* 0x000f280000300800 */
[----:B0-----:R-:W4:Y:S01]  /*148b0*/  LDL.LU R249, [R1+0x364] ;  /* 0x0003640001f97983 */ /* 0x001f220000300800 */
[----:B-----5:R-:W-:-:S05]  /*148c0*/  IADD3.X R250, R250, UR60, RZ, P5, !PT ;  /* 0x0000003cfafa7c10 */ /* 0x020fca000affe4ff */
[----:B------:R0:W-:Y:S01]  /*148d0*/  STL [R1+0x3fc], R250 ;  /* 0x0003fcfa01007387 */ /* 0x0001e20000100800 */
[----:B------:R-:W-:-:S03]  /*148e0*/  IADD3 R146, P5, R146, UR5, RZ ;  /* 0x0000000592927c10 */ /* 0x000fc6000ffbe0ff */
[----:B0-----:R-:W5:Y:S01]  /*148f0*/  LDL.LU R250, [R1+0x388] ;  /* 0x0003880001fa7983 */ /* 0x001f620000300800 */
[----:B------:R-:W-:-:S03]  /*14900*/  IADD3.X R147, R147, UR60, RZ, P6, !PT ;  /* 0x0000003c93937c10 */ /* 0x000fc6000b7fe4ff */
[----:B------:R-:W-:Y:S01]  /*14910*/  STL [R1+0x3d0], R146 ;  /* 0x0003d09201007387 */ /* 0x000fe20000100800 */
[----:B------:R-:W-:-:S03]  /*14920*/  IADD3 R148, P6, R148, UR5, RZ ;  /* 0x0000000594947c10 */ /* 0x000fc6000ffde0ff */
[----:B------:R-:W-:Y:S04]  /*14930*/  STL [R1+0x3f4], R147 ;  /* 0x0003f49301007387 */ /* 0x000fe80000100800 */
[----:B------:R-:W-:Y:S01]  /*14940*/  STL [R1+0x3c4], R148 ;  /* 0x0003c49401007387 */ /* 0x000fe20000100800 */
[----:B--2---:R-:W-:Y:S02]  /*14950*/  IADD3.X R145, R145, UR60, RZ, P1, !PT ;  /* 0x0000003c91917c10 */ /* 0x004fe40008ffe4ff */
        /* <DEDUP_REMOVED lines=26> */
[----:B------:R-:W-:Y:S01]  /*14b00*/  IADD3 R252, P2, R252, UR5, RZ ;  /* 0x00000005fcfc7c10 */ /* 0x000fe2000ff5e0ff */
[----:B------:R-:W-:Y:S04]  /*14b10*/  STL [R1+0x3b8], R228 ;  /* 0x0003b8e401007387 */ /* 0x000fe80000100800 */
[----:B------:R0:W-:Y:S04]  /*14b20*/  STL [R1+0x384], R252 ;  /* 0x000384fc01007387 */ /* 0x0001e80000100800 */
[----:B------:R-:W-:Y:S04]  /*14b30*/  STL [R1+0x38c], R233 ;  /* 0x00038ce901007387 */ /* 0x000fe80000100800 */
[----:B0-----:R-:W2:Y:S01]  /*14b40*/  LDL.LU R252, [R1+0x35c] ;  /* 0x00035c0001fc7983 */ /* 0x001ea20000300800 */
[----:B------:R-:W-:-:S02]  /*14b50*/  IADD3.X R235, R235, UR60, RZ, P3, !PT ;  /* 0x0000003cebeb7c10 */ /* 0x000fc40009ffe4ff */
[----:B------:R-:W-:Y:S01]  /*14b60*/  IADD3 R236, P3, R236, UR5, RZ ;  /* 0x00000005ecec7c10 */ /* 0x000fe2000ff7e0ff */
[----:B------:R-:W-:Y:S01]  /*14b70*/  STL [R1+0x3b0], R234 ;  /* 0x0003b0ea01007387 */ /* 0x000fe20000100800 */
[----:B---3--:R-:W-:Y:S02]  /*14b80*/  IADD3.X R251, R251, UR60, RZ, P4, !PT ;  /* 0x0000003cfbfb7c10 */ /* 0x008fe4000a7fe4ff */
[----:B------:R-:W-:-:S03]  /*14b90*/  IADD3 R241, P4, R241, UR5, RZ ;  /* 0x00000005f1f17c10 */ /* 0x000fc6000ff9e0ff */
[----:B------:R0:W-:Y:S01]  /*14ba0*/  STL [R1+0x3a0], R251 ;  /* 0x0003a0fb01007387 */ /* 0x0001e20000100800 */
[----:B------:R-:W-:-:S03]  /*14bb0*/  IADD3.X R242, R242, UR60, RZ, P5, !PT ;  /* 0x0000003cf2f27c10 */ /* 0x000fc6000affe4ff */
[----:B------:R-:W-:Y:S01]  /*14bc0*/  STL [R1+0x3a8], R235 ;  /* 0x0003a8eb01007387 */ /* 0x000fe20000100800 */
[----:B------:R-:W-:-:S03]  /*14bd0*/  IADD3 R243, P5, R243, UR5, RZ ;  /* 0x00000005f3f37c10 */ /* 0x000fc6000ffbe0ff */
[----:B0-----:R-:W3:Y:S04]  /*14be0*/  LDL.LU R251, [R1+0x380] ;  /* 0x0003800001fb7983 */ /* 0x001ee80000300800 */
[----:B------:R-:W-:Y:S04]  /*14bf0*/  STL [R1+0x37c], R236 ;  /* 0x00037cec01007387 */ /* 0x000fe80000100800 */
[----:B------:R-:W-:Y:S01]  /*14c00*/  STL [R1+0x374], R241 ;  /* 0x000374f101007387 */ /* 0x000fe20000100800 */
[----:B----4-:R-:W-:-:S03]  /*14c10*/  IADD3.X R244, R244, UR60, RZ, P6, !PT ;  /* 0x0000003cf4f47c10 */ /* 0x010fc6000b7fe4ff */
[----:B------:R-:W-:Y:S01]  /*14c20*/  STL [R1+0x398], R242 ;  /* 0x000398f201007387 */ /* 0x000fe20000100800 */
[----:B------:R-:W-:-:S03]  /*14c30*/  IADD3 R249, P6, R249, UR5, RZ ;  /* 0x00000005f9f97c10 */ /* 0x000fc6000ffde0ff */
[----:B------:R-:W-:Y:S04]  /*14c40*/  STL [R1+0x36c], R243 ;  /* 0x00036cf301007387 */ /* 0x000fe80000100800 */
[----:B------:R-:W4:Y:S04]  /*14c50*/  LDL.LU R146, [R1+0x354] ;  /* 0x0003540001927983 */ /* 0x000f280000300800 */
[----:B------:R-:W-:Y:S04]  /*14c60*/  STL [R1+0x390], R244 ;  /* 0x000390f401007387 */ /* 0x000fe80000100800 */
[----:B------:R-:W4:Y:S04]  /*14c70*/  LDL.LU R147, [R1+0x378] ;  /* 0x0003780001937983 */ /* 0x000f280000300800 */
[----:B------:R0:W-:Y:S04]  /*14c80*/  STL [R1+0x364], R249 ;  /* 0x000364f901007387 */ /* 0x0001e80000100800 */
[----:B------:R-:W4:Y:S01]  /*14c90*/  LDL.LU R148, [R1+0x34c] ;  /* 0x00034c0001947983 */ /* 0x000f220000300800 */
[----:B-----5:R-:W-:-:S05]  /*14ca0*/  IADD3.X R250, R250, UR60, RZ, P1, !PT ;  /* 0x0000003cfafa7c10 */ /* 0x020fca0008ffe4ff */
        /* <DEDUP_REMOVED lines=11> */
[----:B------:R-:W5:Y:S04]  /*14d60*/  LDL.LU R223, [R1+0x348] ;  /* 0x0003480001df7983 */ /* 0x000f680000300800 */
[----:B------:R-:W5:Y:S04]  /*14d70*/  LDL.LU R225, [R1+0x31c] ;  /* 0x00031c0001e17983 */ /* 0x000f680000300800 */
[----:B------:R-:W5:Y:S04]  /*14d80*/  LDL.LU R227, [R1+0x340] ;  /* 0x0003400001e37983 */ /* 0x000f680000300800 */
[----:B------:R-:W5:Y:S04]  /*14d90*/  LDL.LU R228, [R1+0x314] ;  /* 0x0003140001e47983 */ /* 0x000f680000300800 */
[----:B-1----:R-:W5:Y:S04]  /*14da0*/  LDL.LU R250, [R1+0x338] ;  /* 0x0003380001fa7983 */ /* 0x002f680000300800 */
        /* <DEDUP_REMOVED lines=9> */
[----:B------:R0:W-:Y:S04]  /*14e40*/  STL [R1+0x380], R251 ;  /* 0x000380fb01007387 */ /* 0x0001e80000100800 */
[----:B------:R-:W3:Y:S04]  /*14e50*/  LDL.LU R242, [R1+0x2f4] ;  /* 0x0002f40001f27983 */ /* 0x000ee80000300800 */
[----:B------:R-:W3:Y:S04]  /*14e60*/  LDL.LU R243, [R1+0x318] ;  /* 0x0003180001f37983 */ /* 0x000ee80000300800 */
[----:B------:R-:W3:Y:S01]  /*14e70*/  LDL.LU R244, [R1+0x2ec] ;  /* 0x0002ec0001f47983 */ /* 0x000ee20000300800 */
[----:B----4-:R-:W-:-:S03]  /*14e80*/  IADD3 R146, P2, R146, UR5, RZ ;  /* 0x0000000592927c10 */ /* 0x010fc6000ff5e0ff */
[----:B0-----:R-:W4:Y:S01]  /*14e90*/  LDL.LU R251, [R1+0x310] ;  /* 0x0003100001fb7983 */ /* 0x001f220000300800 */
[----:B------:R-:W-:-:S03]  /*14ea0*/  IADD3.X R147, R147, UR60, RZ, P3, !PT ;  /* 0x0000003c93937c10 */ /* 0x000fc60009ffe4ff */
[----:B------:R-:W-:Y:S01]  /*14eb0*/  STL [R1+0x354], R146 ;  /* 0x0003549201007387 */ /* 0x000fe20000100800 */
[----:B------:R-:W-:-:S03]  /*14ec0*/  IADD3 R148, P3, R148, UR5, RZ ;  /* 0x0000000594947c10 */ /* 0x000fc6000ff7e0ff */
[----:B------:R-:W-:Y:S04]  /*14ed0*/  STL [R1+0x378], R147 ;  /* 0x0003789301007387 */ /* 0x000fe80000100800 */
[----:B------:R-:W-:Y:S01]  /*14ee0*/  STL [R1+0x34c], R148 ;  /* 0x00034c9401007387 */ /* 0x000fe20000100800 */
[----:B-----5:R-:W-:Y:S02]  /*14ef0*/  IADD3.X R145, R145, UR60, RZ, P4, !PT ;  /* 0x0000003c91917c10 */ /* 0x020fe4000a7fe4ff */
        /* <DEDUP_REMOVED lines=17> */
[----:B------:R-:W-:Y:S01]  /*15010*/  STL [R1+0x358], R209 ;  /* 0x000358d101007387 */ /* 0x000fe20000100800 */
[----:B------:R-:W-:-:S03]  /*15020*/  IADD3 R225, P3, R225, UR5, RZ ;  /* 0x00000005e1e17c10 */ /* 0x000fc6000ff7e0ff */
[----:B0-----:R-:W5:Y:S01]  /*15030*/  LDL.LU R249, [R1+0x2e4] ;  /* 0x0002e40001f97983 */ /* 0x001f620000300800 */
[----:B------:R-:W-:-:S03]  /*15040*/  IADD3.X R227, R227, UR60, RZ, P4, !PT ;  /* 0x0000003ce3e37c10 */ /* 0x000fc6000a7fe4ff */
[----:B------:R-:W-:Y:S01]  /*15050*/  STL [R1+0x32c], R211 ;  /* 0x00032cd301007387 */ /* 0x000fe20000100800 */
[----:B------:R-:W-:Y:S02]  /*15060*/  IADD3 R228, P4, R228, UR5, RZ ;  /* 0x00000005e4e47c10 */ /* 0x000fe4000ff9e0ff */
[----:B------:R-:W-:Y:S01]  /*15070*/  IADD3.X R250, R250, UR60, RZ, P5, !PT ;  /* 0x0000003cfafa7c10 */ /* 0x000fe2000affe4ff */
[----:B------:R-:W-:Y:S04]  /*15080*/  STL [R1+0x324], R213 ;  /* 0x000324d501007387 */ /* 0x000fe80000100800 */
[----:B------:R-:W-:Y:S01]  /*15090*/  STL [R1+0x348], R223 ;  /* 0x000348df01007387 */ /* 0x000fe20000100800 */
[----:B------:R-:W-:Y:S02]  /*150a0*/  IADD3 R233, P5, R233, UR5, RZ ;  /* 0x00000005e9e97c10 */ /* 0x000fe4000ffbe0ff */
[----:B------:R-:W-:Y:S01]  /*150b0*/  IADD3.X R234, R234, UR60, RZ, P6, !PT ;  /* 0x0000003ceaea7c10 */ /* 0x000fe2000b7fe4ff */
[----:B------:R-:W-:Y:S04]  /*150c0*/  STL [R1+0x31c], R225 ;  /* 0x00031ce101007387 */ /* 0x000fe80000100800 */
[----:B------:R0:W-:Y:S04]  /*150d0*/  STL [R1+0x338], R250 ;  /* 0x000338fa01007387 */ /* 0x0001e80000100800 */
[----:B------:R-:W-:Y:S04]  /*150e0*/  STL [R1+0x340], R227 ;  /* 0x000340e301007387 */ /* 0x000fe80000100800 */
[----:B0-----:R-:W5:Y:S04]  /*150f0*/  LDL.LU R250, [R1+0x308] ;  /* 0x0003080001fa7983 */ /* 0x001f680000300800 */
[----:B------:R-:W-:Y:S01]  /*15100*/  STL [R1+0x314], R228 ;  /* 0x000314e401007387 */ /* 0x000fe20000100800 */
[----:B--2---:R-:W-:-:S05]  /*15110*/  IADD3 R252, P6, R252, UR5, RZ ;  /* 0x00000005fcfc7c10 */ /* 0x004fca000ffde0ff */
[----:B------:R0:W-:Y:S04]  /*15120*/  STL [R1+0x304], R252 ;  /* 0x000304fc01007387 */ /* 0x0001e80000100800 */
[----:B------:R-:W-:Y:S04]  /*15130*/  STL [R1+0x30c], R233 ;  /* 0x00030ce901007387 */ /* 0x000fe80000100800 */
[----:B0-----:R-:W2:Y:S01]  /*15140*/  LDL.LU R252, [R1+0x2dc] ;  /* 0x0002dc0001fc7983 */ /* 0x001ea20000300800 */
[----:B------:R-:W-:Y:S02]  /*15150*/  IADD3.X R235, R235, UR60, RZ, P1, !PT ;  /* 0x0000003cebeb7c10 */ /* 0x000fe40008ffe4ff */
[----:B------:R-:W-:-:S02]  /*15160*/  IADD3 R236, P1, R236, UR5, RZ ;  /* 0x00000005ecec7c10 */ /* 0x000fc4000ff3e0ff */
[----:B------:R-:W-:Y:S01]  /*15170*/  IADD3.X R241, R241, UR60, RZ, P2, !PT ;  /* 0x0000003cf1f17c10 */ /* 0x000fe200097fe4ff */
[----:B------:R-:W-:Y:S04]  /*15180*/  STL [R1+0x330], R234 ;  /* 0x000330ea01007387 */ /* 0x000fe80000100800 */
[----:B------:R-:W-:Y:S04]  /*15190*/  STL [R1+0x328], R235 ;  /* 0x000328eb01007387 */ /* 0x000fe80000100800 */
[----:B------:R-:W-:Y:S04]  /*151a0*/  STL [R1+0x2fc], R236 ;  /* 0x0002fcec01007387 */ /* 0x000fe80000100800 */
[----:B------:R-:W-:Y:S01]  /*151b0*/  STL [R1+0x320], R241 ;  /* 0x000320f101007387 */ /* 0x000fe20000100800 */
[----:B---3--:R-:W-:-:S02]  /*151c0*/  IADD3 R242, P2, R242, UR5, RZ ;  /* 0x00000005f2f27c10 */ /* 0x008fc4000ff5e0ff */
[----:B------:R-:W-:-:S03]  /*151d0*/  IADD3.X R243, R243, UR60, RZ, P3, !PT ;  /* 0x0000003cf3f37c10 */ /* 0x000fc60009ffe4ff */
[----:B------:R-:W-:Y:S01]  /*151e0*/  STL [R1+0x2f4], R242 ;  /* 0x0002f4f201007387 */ /* 0x000fe20000100800 */
[----:B------:R-:W-:-:S03]  /*151f0*/  IADD3 R244, P3, R244, UR5, RZ ;  /* 0x00000005f4f47c10 */ /* 0x000fc6000ff7e0ff */
[----:B------:R-:W3:Y:S01]  /*15200*/  LDL.LU R146, [R1+0x300] ;  /* 0x0003000001927983 */ /* 0x000ee20000300800 */
[----:B----4-:R-:W-:-:S03]  /*15210*/  IADD3.X R251, R251, UR60, RZ, P4, !PT ;  /* 0x0000003cfbfb7c10 */ /* 0x010fc6000a7fe4ff */
[----:B------:R-:W-:Y:S04]  /*15220*/  STL [R1+0x318], R243 ;  /* 0x000318f301007387 */ /* 0x000fe80000100800 */
[----:B------:R-:W4:Y:S04]  /*15230*/  LDL.LU R147, [R1+0x2d4] ;  /* 0x0002d40001937983 */ /* 0x000f280000300800 */
[----:B------:R-:W-:Y:S04]  /*15240*/  STL [R1+0x2ec], R244 ;  /* 0x0002ecf401007387 */ /* 0x000fe80000100800 */
[----:B------:R-:W4:Y:S04]  /*15250*/  LDL.LU R148, [R1+0x2f8] ;  /* 0x0002f80001947983 */ /* 0x000f280000300800 */
        /* <DEDUP_REMOVED lines=20> */
[----:B------:R-:W5:Y:S01]  /*153a0*/  LDL.LU R236, [R1+0x2b0] ;  /* 0x0002b00001ec7983 */ /* 0x000f620000300800 */
[----:B------:R-:W-:-:S05]  /*153b0*/  IADD3.X R250, R250, UR60, RZ, P5, !PT ;  /* 0x0000003cfafa7c10 */ /* 0x000fca000affe4ff */
[----:B------:R1:W-:Y:S04]  /*153c0*/  STL [R1+0x308], R250 ;  /* 0x000308fa01007387 */ /* 0x0003e80000100800 */
[----:B------:R-:W5:Y:S04]  /*153d0*/  LDL.LU R241, [R1+0x284] ;  /* 0x0002840001f17983 */ /* 0x000f680000300800 */
[----:B------:R-:W5:Y:S04]  /*153e0*/  LDL.LU R242, [R1+0x2a8] ;  /* 0x0002a80001f27983 */ /* 0x000f680000300800 */
[----:B------:R-:W5:Y:S01]  /*153f0*/  LDL.LU R243, [R1+0x27c] ;  /* 0x00027c0001f37983 */ /* 0x000f620000300800 */
[----:B--2---:R-:W-:-:S05]  /*15400*/  IADD3 R252, P5, R252, UR5, RZ ;  /* 0x00000005fcfc7c10 */ /* 0x004fca000ffbe0ff */
[----:B------:R2:W-:Y:S04]  /*15410*/  STL [R1+0x2dc], R252 ;  /* 0x0002dcfc01007387 */ /* 0x0005e80000100800 */
[----:B------:R-:W5:Y:S04]  /*15420*/  LDL.LU R244, [R1+0x2a0] ;  /* 0x0002a00001f47983 */ /* 0x000f680000300800 */
[----:B0-----:R-:W5:Y:S04]  /*15430*/  LDL.LU R249, [R1+0x274] ;  /* 0x0002740001f97983 */ /* 0x001f680000300800 */
[----:B-1----:R-:W5:Y:S04]  /*15440*/  LDL.LU R250, [R1+0x298] ;  /* 0x0002980001fa7983 */ /* 0x002f680000300800 */
[----:B--2---:R-:W2:Y:S01]  /*15450*/  LDL.LU R252, [R1+0x26c] ;  /* 0x00026c0001fc7983 */ /* 0x004ea20000300800 */
[----:B---3--:R-:W-:-:S02]  /*15460*/  IADD3.X R146, R146, UR60, RZ, P6, !PT ;  /* 0x0000003c92927c10 */ /* 0x008fc4000b7fe4ff */
        /* <DEDUP_REMOVED lines=27> */
[----:B------:R-:W-:Y:S04]  /*15620*/  STL [R1+0x2d0], R213 ;  /* 0x0002d0d501007387 */ /* 0x000fe80000100800 */
[----:B------:R-:W-:Y:S04]  /*15630*/  STL [R1+0x2a4], R223 ;  /* 0x0002a4df01007387 */ /* 0x000fe80000100800 */
[----:B------:R-:W-:Y:S01]  /*15640*/  STL [R1+0x2c8], R225 ;  /* 0x0002c8e101007387 */ /* 0x000fe20000100800 */
[----:B-----5:R-:W-:-:S02]  /*15650*/  IADD3 R227, P1, R227, UR5, RZ ;  /* 0x00000005e3e37c10 */ /* 0x020fc4000ff3e0ff */
        /* <DEDUP_REMOVED lines=9> */
[----:B------:R-:W-:Y:S04]  /*156f0*/  STL [R1+0x28c], R235 ;  /* 0x00028ceb01007387 */ /* 0x000fe80000100800 */
[----:B------:R-:W-:Y:S01]  /*15700*/  STL [R1+0x2b0], R236 ;  /* 0x0002b0ec01007387 */ /* 0x000fe20000100800 */
[----:B------:R-:W-:Y:S02]  /*15710*/  IADD3 R241, P4, R241, UR5, RZ ;  /* 0x00000005f1f17c10 */ /* 0x000fe4000ff9e0ff */
[----:B------:R-:W-:-:S03]  /*15720*/  IADD3.X R242, R242, UR60, RZ, P5, !PT ;  /* 0x0000003cf2f27c10 */ /* 0x000fc6000affe4ff */
[----:B------:R-:W-:Y:S01]  /*15730*/  STL [R1+0x284], R241 ;  /* 0x000284f101007387 */ /* 0x000fe20000100800 */
[----:B------:R-:W-:-:S03]  /*15740*/  IADD3 R243, P5, R243, UR5, RZ ;  /* 0x00000005f3f37c10 */ /* 0x000fc6000ffbe0ff */
[----:B------:R-:W-:Y:S04]  /*15750*/  STL [R1+0x2a8], R242 ;  /* 0x0002a8f201007387 */ /* 0x000fe80000100800 */
[----:B------:R-:W-:Y:S01]  /*15760*/  STL [R1+0x27c], R243 ;  /* 0x00027cf301007387 */ /* 0x000fe20000100800 */
[----:B------:R-:W-:Y:S02]  /*15770*/  IADD3.X R244, R244, UR60, RZ, P6, !PT ;  /* 0x0000003cf4f47c10 */ /* 0x000fe4000b7fe4ff */
[----:B------:R-:W-:-:S03]  /*15780*/  IADD3 R249, P6, R249, UR5, RZ ;  /* 0x00000005f9f97c10 */ /* 0x000fc6000ffde0ff */
[----:B------:R-:W-:Y:S01]  /*15790*/  STL [R1+0x2a0], R244 ;  /* 0x0002a0f401007387 */ /* 0x000fe20000100800 */
[----:B------:R-:W-:-:S03]  /*157a0*/  IADD3.X R250, R250, UR60, RZ, P1, !PT ;  /* 0x0000003cfafa7c10 */ /* 0x000fc60008ffe4ff */
[----:B------:R-:W4:Y:S01]  /*157b0*/  LDL.LU R129, [R1+0x264] ;  /* 0x0002640001817983 */ /* 0x000f220000300800 */
[----:B--2---:R-:W-:-:S03]  /*157c0*/  IADD3 R252, P1, R252, UR5, RZ ;  /* 0x00000005fcfc7c10 */ /* 0x004fc6000ff3e0ff */
[----:B------:R-:W-:Y:S04]  /*157d0*/  STL [R1+0x274], R249 ;  /* 0x000274f901007387 */ /* 0x000fe80000100800 */
[----:B------:R-:W2:Y:S04]  /*157e0*/  LDL.LU R137, [R1+0x288] ;  /* 0x0002880001897983 */ /* 0x000ea80000300800 */
[----:B------:R-:W-:Y:S04]  /*157f0*/  STL [R1+0x298], R250 ;  /* 0x000298fa01007387 */ /* 0x000fe80000100800 */
[----:B------:R-:W5:Y:S04]  /*15800*/  LDL.LU R146, [R1+0x25c] ;  /* 0x00025c0001927983 */ /* 0x000f680000300800 */
        /* <DEDUP_REMOVED lines=12> */
[----:B------:R-:W5:Y:S01]  /*158d0*/  LDL.LU R213, [R1+0x22c] ;  /* 0x00022c0001d57983 */ /* 0x000f620000300800 */
[----:B---3--:R-:W-:-:S05]  /*158e0*/  IADD3.X R251, R251, UR60, RZ, P2, !PT ;  /* 0x0000003cfbfb7c10 */ /* 0x008fca00097fe4ff */
[----:B------:R0:W-:Y:S04]  /*158f0*/  STL [R1+0x290], R251 ;  /* 0x000290fb01007387 */ /* 0x0001e80000100800 */
[----:B------:R-:W3:Y:S04]  /*15900*/  LDL.LU R223, [R1+0x250] ;  /* 0x0002500001df7983 */ /* 0x000ee80000300800 */
        /* <DEDUP_REMOVED lines=13> */
[----:B0-----:R-:W3:Y:S01]  /*159e0*/  LDL.LU R251, [R1+0x218] ;  /* 0x0002180001fb7983 */ /* 0x001ee20000300800 */
[----:B----4-:R-:W-:-:S02]  /*159f0*/  IADD3 R129, P2, R129, UR5, RZ ;  /* 0x0000000581817c10 */ /* 0x010fc4000ff5e0ff */
[----:B--2---:R-:W-:-:S03]  /*15a00*/  IADD3.X R137, R137, UR60, RZ, P3, !PT ;  /* 0x0000003c89897c10 */ /* 0x004fc60009ffe4ff */
        /* <DEDUP_REMOVED lines=17> */
[----:B------:R-:W-:-:S05]  /*15b20*/  IADD3.X R252, R252, UR60, RZ, P2, !PT ;  /* 0x0000003cfcfc7c10 */ /* 0x000fca00097fe4ff */
[----:B------:R0:W-:Y:S04]  /*15b30*/  STL [R1+0x260], R252 ;  /* 0x000260fc01007387 */ /* 0x0001e80000100800 */
[----:B------:R1:W-:Y:S04]  /*15b40*/  STL [R1+0x268], R197 ;  /* 0x000268c501007387 */ /* 0x0003e80000100800 */
[----:B0-----:R-:W2:Y:S01]  /*15b50*/  LDL.LU R252, [R1+0x1ec] ;  /* 0x0001ec0001fc7983 */ /* 0x001ea20000300800 */
[----:B------:R-:W-:Y:S02]  /*15b60*/  IADD3 R207, P1, R207, UR5, RZ ;  /* 0x00000005cfcf7c10 */ /* 0x000fe4000ff3e0ff */
[----:B------:R-:W-:-:S02]  /*15b70*/  IADD3 R209, P2, R209, UR5, RZ ;  /* 0x00000005d1d17c10 */ /* 0x000fc4000ff5e0ff */
[----:B------:R-:W-:Y:S02]  /*15b80*/  IADD3.X R211, R211, UR60, RZ, P3, !PT ;  /* 0x0000003cd3d37c10 */ /* 0x000fe40009ffe4ff */
[----:B------:R-:W-:Y:S01]  /*15b90*/  IADD3 R213, P3, R213, UR5, RZ ;  /* 0x00000005d5d57c10 */ /* 0x000fe2000ff7e0ff */
[----:B------:R0:W-:Y:S04]  /*15ba0*/  STL [R1+0x23c], R207 ;  /* 0x00023ccf01007387 */ /* 0x0001e80000100800 */
[----:B------:R4:W-:Y:S04]  /*15bb0*/  STL [R1+0x234], R209 ;  /* 0x000234d101007387 */ /* 0x0009e80000100800 */
[----:B------:R5:W-:Y:S04]  /*15bc0*/  STL [R1+0x258], R211 ;  /* 0x000258d301007387 */ /* 0x000be80000100800 */
[----:B------:R5:W-:Y:S01]  /*15bd0*/  STL [R1+0x22c], R213 ;  /* 0x00022cd501007387 */ /* 0x000be20000100800 */
[----:B---3--:R-:W-:-:S02]  /*15be0*/  IADD3.X R223, R223, UR60, RZ, P4, !PT ;  /* 0x0000003cdfdf7c10 */ /* 0x008fc4000a7fe4ff */
[----:B------:R-:W-:-:S03]  /*15bf0*/  IADD3 R225, P4, R225, UR5, RZ ;  /* 0x00000005e1e17c10 */ /* 0x000fc6000ff9e0ff */
[----:B------:R3:W-:Y:S01]  /*15c00*/  STL [R1+0x250], R223 ;  /* 0x000250df01007387 */ /* 0x0007e20000100800 */
[----:B------:R-:W-:-:S03]  /*15c10*/  IADD3.X R227, R227, UR60, RZ, P5, !PT ;  /* 0x0000003ce3e37c10 */ /* 0x000fc6000affe4ff */
[----:B------:R2:W-:Y:S01]  /*15c20*/  STL [R1+0x224], R225 ;  /* 0x000224e101007387 */ /* 0x0005e20000100800 */
        /* <DEDUP_REMOVED lines=21> */
[----:B------:R-:W2:Y:S01]  /*15d80*/  LDL.LU R129, [R1+0x210] ;  /* 0x0002100001817983 */ /* 0x000ea20000300800 */
[----:B------:R-:W-:-:S03]  /*15d90*/  IADD3.X R251, R251, UR60, RZ, P5, !PT ;  /* 0x0000003cfbfb7c10 */ /* 0x000fc6000affe4ff */
[----:B------:R2:W-:Y:S04]  /*15da0*/  STL [R1+0x220], R249 ;  /* 0x000220f901007387 */ /* 0x0005e80000100800 */
[----:B------:R-:W2:Y:S04]  /*15db0*/  LDL.LU R137, [R1+0x1e4] ;  /* 0x0001e40001897983 */ /* 0x000ea80000300800 */
[----:B------:R2:W-:Y:S04]  /*15dc0*/  STL [R1+0x1f4], R250 ;  /* 0x0001f4fa01007387 */ /* 0x0005e80000100800 */
[----:B------:R-:W2:Y:S04]  /*15dd0*/  LDL.LU R146, [R1+0x208] ;  /* 0x0002080001927983 */ /* 0x000ea80000300800 */
[----:B------:R2:W-:Y:S04]  /*15de0*/  STL [R1+0x218], R251 ;  /* 0x000218fb01007387 */ /* 0x0005e80000100800 */
[----:B------:R-:W2:Y:S04]  /*15df0*/  LDL.LU R147, [R1+0x1dc] ;  /* 0x0001dc0001937983 */ /* 0x000ea80000300800 */
[----:B------:R-:W2:Y:S04]  /*15e00*/  LDL.LU R148, [R1+0x200] ;  /* 0x0002000001947983 */ /* 0x000ea80000300800 */
[----:B------:R-:W2:Y:S04]  /*15e10*/  LDL.LU R145, [R1+0x1d4] ;  /* 0x0001d40001917983 */ /* 0x000ea80000300800 */
[----:B------:R-:W2:Y:S04]  /*15e20*/  LDL.LU R191, [R1+0x1f8] ;  /* 0x0001f80001bf7983 */ /* 0x000ea80000300800 */
[----:B------:R-:W2:Y:S04]  /*15e30*/  LDL.LU R193, [R1+0x1cc] ;  /* 0x0001cc0001c17983 */ /* 0x000ea80000300800 */
[----:B------:R-:W2:Y:S04]  /*15e40*/  LDL.LU R195, [R1+0x1f0] ;  /* 0x0001f00001c37983 */ /* 0x000ea80000300800 */
[----:B-1----:R-:W2:Y:S04]  /*15e50*/  LDL.LU R197, [R1+0x1c4] ;  /* 0x0001c40001c57983 */ /* 0x002ea80000300800 */
[----:B0-----:R-:W2:Y:S04]  /*15e60*/  LDL.LU R207, [R1+0x1e8] ;  /* 0x0001e80001cf7983 */ /* 0x001ea80000300800 */
[----:B----4-:R-:W4:Y:S04]  /*15e70*/  LDL.LU R209, [R1+0x1bc] ;  /* 0x0001bc0001d17983 */ /* 0x010f280000300800 */
[----:B-----5:R-:W5:Y:S04]  /*15e80*/  LDL.LU R211, [R1+0x1e0] ;  /* 0x0001e00001d37983 */ /* 0x020f680000300800 */
[----:B------:R-:W5:Y:S04]  /*15e90*/  LDL.LU R213, [R1+0x1b4] ;  /* 0x0001b40001d57983 */ /* 0x000f680000300800 */
[----:B---3--:R-:W3:Y:S01]  /*15ea0*/  LDL.LU R223, [R1+0x1d8] ;  /* 0x0001d80001df7983 */ /* 0x008ee20000300800 */
        /* <DEDUP_REMOVED lines=16> */
[----:B0-----:R-:W2:Y:S01]  /*15fb0*/  LDL.LU R252, [R1+0x174] ;  /* 0x0001740001fc7983 */ /* 0x001ea20000300800 */
[----:B------:R-:W-:-:S02]  /*15fc0*/  IADD3.X R129, R129, UR60, RZ, P6, !PT ;  /* 0x0000003c81817c10 */ /* 0x000fc4000b7fe4ff */
        /* <DEDUP_REMOVED lines=20> */
[----:B----4-:R-:W-:-:S03]  /*16110*/  IADD3 R209, P5, R209, UR5, RZ ;  /* 0x00000005d1d17c10 */ /* 0x010fc6000ffbe0ff */
[----:B------:R4:W-:Y:S01]  /*16120*/  STL [R1+0x1e8], R207 ;  /* 0x0001e8cf01007387 */ /* 0x0009e20000100800 */
[----:B-----5:R-:W-:-:S03]  /*16130*/  IADD3.X R211, R211, UR60, RZ, P6, !PT ;  /* 0x0000003cd3d37c10 */ /* 0x020fc6000b7fe4ff */
[----:B------:R5:W-:Y:S01]  /*16140*/  STL [R1+0x1bc], R209 ;  /* 0x0001bcd101007387 */ /* 0x000be20000100800 */
[----:B------:R-:W-:-:S03]  /*16150*/  IADD3 R213, P6, R213, UR5, RZ ;  /* 0x00000005d5d57c10 */ /* 0x000fc6000ffde0ff */
[----:B------:R5:W-:Y:S01]  /*16160*/  STL [R1+0x1e0], R211 ;  /* 0x0001e0d301007387 */ /* 0x000be20000100800 */
[----:B---3--:R-:W-:-:S03]  /*16170*/  IADD3.X R223, R223, UR60, RZ, P1, !PT ;  /* 0x0000003cdfdf7c10 */ /* 0x008fc60008ffe4ff */
[----:B------:R3:W-:Y:S04]  /*16180*/  STL [R1+0x1b4], R213 ;  /* 0x0001b4d501007387 */ /* 0x0007e80000100800 */
[----:B------:R3:W-:Y:S01]  /*16190*/  STL [R1+0x1d8], R223 ;  /* 0x0001d8df01007387 */ /* 0x0007e20000100800 */
[----:B------:R-:W-:Y:S01]  /*161a0*/  UMOV UR18, UR10 ;  /* 0x0000000a00127c82 */ /* 0x000fe20008000000 */
[----:B------:R-:W-:Y:S01]  /*161b0*/  UMOV UR19, UR11 ;  /* 0x0000000b00137c82 */ /* 0x000fe20008000000 */
[----:B------:R-:W-:Y:S01]  /*161c0*/  UMOV UR22, UR14 ;  /* 0x0000000e00167c82 */ /* 0x000fe20008000000 */
[----:B------:R-:W-:Y:S01]  /*161d0*/  UMOV UR23, UR15 ;  /* 0x0000000f00177c82 */ /* 0x000fe20008000000 */
[----:B------:R-:W-:Y:S04]  /*161e0*/  QGMMA.64x16x32.F32.E4M3.E4M3 R64, gdesc[UR16], R64 ;  /* 0x00200000104079f3 */ /* 0x000fe80008700840 */
[----:B------:R-:W-:Y:S01]  /*161f0*/  QGMMA.64x16x32.F32.E4M3.E4M3 R56, gdesc[UR20], R56 ;  /* 0x00200000143879f3 */ /* 0x000fe20008700838 */
[----:B------:R-:W-:Y:S01]  /*16200*/  UMOV UR26, UR10 ;  /* 0x0000000a001a7c82 */ /* 0x000fe20008000000 */
[----:B------:R-:W-:Y:S01]  /*16210*/  UMOV UR27, UR11 ;  /* 0x0000000b001b7c82 */ /* 0x000fe20008000000 */
[----:B------:R-:W-:Y:S01]  /*16220*/  UMOV UR30, UR14 ;  /* 0x0000000e001e7c82 */ /* 0x000fe20008000000 */
[----:B------:R-:W-:Y:S01]  /*16230*/  UMOV UR31, UR15 ;  /* 0x0000000f001f7c82 */ /* 0x000fe20008000000 */
[----:B------:R-:W-:Y:S04]  /*16240*/  QGMMA.64x16x32.F32.E4M3.E4M3 R56, gdesc[UR24], R56 ;  /* 0x00200000183879f3 */ /* 0x000fe80008700838 */
[----:B------:R-:W-:Y:S01]  /*16250*/  QGMMA.64x16x32.F32.E4M3.E4M3 R48, gdesc[UR28], R48 ;  /* 0x002000001c3079f3 */ /* 0x000fe20008700830 */
[----:B--2---:R-:W-:-:S02]  /*16260*/  IADD3 R225, P1, R225, UR5, RZ ;  /* 0x00000005e1e17c10 */ /* 0x004fc4000ff3e0ff */
        /* <DEDUP_REMOVED lines=25> */
[----:B------:R-:W2:Y:S01]  /*16400*/  LDL.LU R160, [R1+0x198] ;  /* 0x0001980001a07983 */ /* 0x000ea20000300800 */
[----:B------:R-:W-:-:S03]  /*16410*/  IADD3 R252, P2, R252, UR5, RZ ;  /* 0x00000005fcfc7c10 */ /* 0x000fc6000ff5e0ff */
[----:B------:R2:W-:Y:S04]  /*16420*/  STL [R1+0x17c], R250 ;  /* 0x00017cfa01007387 */ /* 0x0005e80000100800 */
[----:B0-----:R-:W2:Y:S04]  /*16430*/  LDL.LU R129, [R1+0x16c] ;  /* 0x00016c0001817983 */ /* 0x001ea80000300800 */
[----:B------:R0:W-:Y:S04]  /*16440*/  STL [R1+0x1a0], R251 ;  /* 0x0001a0fb01007387 */ /* 0x0001e80000100800 */
[----:B-1----:R-:W2:Y:S04]  /*16450*/  LDL.LU R137, [R1+0x190] ;  /* 0x0001900001897983 */ /* 0x002ea80000300800 */
        /* <DEDUP_REMOVED lines=9> */
[----:B----4-:R-:W4:Y:S04]  /*164f0*/  LDL.LU R207, [R1+0x144] ;  /* 0x0001440001cf7983 */ /* 0x010f280000300800 */
[----:B-----5:R-:W5:Y:S04]  /*16500*/  LDL.LU R209, [R1+0x168] ;  /* 0x0001680001d17983 */ /* 0x020f680000300800 */
[----:B------:R-:W5:Y:S04]  /*16510*/  LDL.LU R211, [R1+0x13c] ;  /* 0x00013c0001d37983 */ /* 0x000f680000300800 */
[----:B---3--:R-:W3:Y:S04]  /*16520*/  LDL.LU R213, [R1+0x160] ;  /* 0x0001600001d57983 */ /* 0x008ee80000300800 */
[----:B------:R-:W3:Y:S04]  /*16530*/  LDL.LU R223, [R1+0x134] ;  /* 0x0001340001df7983 */ /* 0x000ee80000300800 */
[----:B--2---:R-:W2:Y:S04]  /*16540*/  LDL.LU R225, [R1+0x158] ;  /* 0x0001580001e17983 */ /* 0x004ea80000300800 */
        /* <DEDUP_REMOVED lines=13> */
[----:B-1----:R-:W2:Y:S01]  /*16620*/  LDL.LU R252, [R1+0x10c] ;  /* 0x00010c0001fc7983 */ /* 0x002ea20000300800 */
        /* <DEDUP_REMOVED lines=18> */
[----:B------:R-:W-:Y:S01]  /*16750*/  R2UR UR13, R23 ;  /* 0x00000000170d72ca */ /* 0x000fe200000e0000 */
[----:B------:R-:W-:Y:S01]  /*16760*/  UMOV UR58, UR10 ;  /* 0x0000000a003a7c82 */ /* 0x000fe20008000000 */
[----:B------:R-:W-:Y:S01]  /*16770*/  UMOV UR59, UR11 ;  /* 0x0000000b003b7c82 */ /* 0x000fe20008000000 */
[----:B------:R-:W-:Y:S01]  /*16780*/  VIADD R9, R9, 0x1 ;  /* 0x0000000109097836 */ /* 0x000fe20000000000 */
[----:B------:R-:W-:Y:S01]  /*16790*/  IADD3.X R160, R160, UR60, RZ, P3, !PT ;  /* 0x0000003ca0a07c10 */ /* 0x000fe20009ffe4ff */
[----:B------:R-:W-:Y:S01]  /*167a0*/  QGMMA.64x16x32.F32.E4M3.E4M3 R24, gdesc[UR56], R24, gsb0 ;  /* 0x00200000381879f3 */ /* 0x000fe20008000818 */
        /* <DEDUP_REMOVED lines=27> */
[----:B------:R0:W-:Y:S01]  /*16960*/  STL [R1+0x13c], R211 ;  /* 0x00013cd301007387 */ /* 0x0001e20000100800 */
[----:B------:R-:W-:-:S03]  /*16970*/  IADD3 R223, P4, R223, UR13, RZ ;  /* 0x0000000ddfdf7c10 */ /* 0x000fc6000ff9e0ff */
[----:B------:R0:W-:Y:S01]  /*16980*/  STL [R1+0x160], R213 ;  /* 0x000160d501007387 */ /* 0x0001e20000100800 */
[----:B--2---:R-:W-:-:S03]  /*16990*/  IADD3.X R225, R225, UR60, RZ, P5, !PT ;  /* 0x0000003ce1e17c10 */ /* 0x004fc6000affe4ff */
        /* <DEDUP_REMOVED lines=28> */
[----:B------:R0:W-:Y:S04]  /*16b60*/  STL [R1+0x118], R251 ;  /* 0x000118fb01007387 */ /* 0x0001e80000100800 */
[----:B------:R0:W-:Y:S01]  /*16b70*/  STL [R1+0x10c], R252 ;  /* 0x00010cfc01007387 */ /* 0x0001e20000100800 */
[----:B------:R-:W-:Y:S01]  /*16b80*/  ISETP.NE.U32.AND P0, PT, R9, R15, PT ;  /* 0x0000000f0900720c */ /* 0x000fe20003f05070 */
[----:B------:R-:W-:Y:S02]  /*16b90*/  WARPGROUP.DEPBAR.LE gsb0, 0x0 ;  /* 0x00008000000079c5 */ /* 0x000fe40000010000 */
[----:B------:R-:W-:-:S10]  /*16ba0*/  IADD3.X R5, R5, UR61, RZ, P3, !PT ;  /* 0x0000003d05057c10 */ /* 0x000fd40009ffe4ff */
[----:B0-----:R-:W-:Y:S05]  /*16bb0*/  @P0 BRA `(.L_x_2) ;  /* 0xfffffef800080947 */ /* 0x001fea000383ffff */
.L_x_1:
[----:B------:R-:W2:Y:S01]  /*16bc0*/  LDL.LU R16, [R1+0x9b0] ;  /* 0x0009b00001107983 */ /* 0x000ea20000300800 */
[----:B------:R-:W1:Y:S01]  /*16bd0*/  S2R R22, SR_TID.X ;  /* 0x0000000000167919 */ /* 0x000e620000002100 */
[----:B------:R-:W-:Y:S01]  /*16be0*/  F2FP.SATFINITE.E4M3.F32.PACK_AB_MERGE_C R82, R83, R82, RZ ;  /* 0x000000525352723e */ /* 0x000fe200048070ff */
[----:B------:R-:W-:Y:S01]  /*16bf0*/  ULDC.64 UR10, c[0x0][0x228] ;  /* 0x00008a00000a7ab9 */ /* 0x000fe20000000a00 */
[----:B------:R-:W-:Y:S01]  /*16c00*/  F2FP.SATFINITE.E4M3.F32.PACK_AB_MERGE_C R66, R67, R66, RZ ;  /* 0x000000424342723e */ /* 0x000fe200048070ff */
[----:B0-----:R-:W3:Y:S01]  /*16c10*/  LDL.LU R92, [R1+0x998] ;  /* 0x00099800015c7983 */ /* 0x001ee20000300800 */
[----:B------:R-:W-:Y:S01]  /*16c20*/  F2FP.SATFINITE.E4M3.F32.PACK_AB_MERGE_C R48, R49, R48, RZ ;  /* 0x000000303130723e */ /* 0x000fe200048070ff */
[----:B------:R-:W-:Y:S01]  /*16c30*/  ULDC UR8, c[0x0][0x248] ;  /* 0x0000920000087ab9 */ /* 0x000fe20000000800 */
[----:B------:R-:W-:Y:S01]  /*16c40*/  F2FP.SATFINITE.E4M3.F32.PACK_AB_MERGE_C R50, R51, R50, RZ ;  /* 0x000000323332723e */ /* 0x000fe200048070ff */
[----:B------:R-:W4:Y:S01]  /*16c50*/  LDL.LU R91, [R1+0x994] ;  /* 0x00099400015b7983 */ /* 0x000f220000300800 */
[----:B------:R-:W-:-:S02]  /*16c60*/  F2FP.SATFINITE.E4M3.F32.PACK_AB_MERGE_C R40, R41, R40, RZ ;  /* 0x000000282928723e */ /* 0x000fc400048070ff */
[----:B------:R-:W-:Y:S01]  /*16c70*/  F2FP.SATFINITE.E4M3.F32.PACK_AB_MERGE_C R80, R81, R80, RZ ;  /* 0x000000505150723e */ /* 0x000fe200048070ff */
[----:B------:R-:W5:Y:S01]  /*16c80*/  LDL.LU R90, [R1+0x9a0] ;  /* 0x0009a000015a7983 */ /* 0x000f620000300800 */
[----:B------:R-:W-:Y:S02]  /*16c90*/  F2FP.SATFINITE.E4M3.F32.PACK_AB_MERGE_C R64, R65, R64, RZ ;  /* 0x000000404140723e */ /* 0x000fe400048070ff */
[----:B------:R-:W-:Y:S01]  /*16ca0*/  F2FP.SATFINITE.E4M3.F32.PACK_AB_MERGE_C R42, R43, R42, RZ ;  /* 0x0000002a2b2a723e */ /* 0x000fe200048070ff */
[----:B------:R-:W5:Y:S01]  /*16cb0*/  LDL.LU R89, [R1+0x9a4] ;  /* 0x0009a40001597983 */ /* 0x000f620000300800 */
[----:B------:R-:W-:Y:S02]  /*16cc0*/  F2FP.SATFINITE.E4M3.F32.PACK_AB_MERGE_C R44, R45, R44, RZ ;  /* 0x0000002c2d2c723e */ /* 0x000fe400048070ff */
[----:B------:R-:W-:Y:S01]  /*16cd0*/  F2FP.SATFINITE.E4M3.F32.PACK_AB_MERGE_C R46, R47, R46, RZ ;  /* 0x0000002e2f2e723e */ /* 0x000fe200048070ff */
[----:B------:R-:W5:Y:S01]  /*16ce0*/  LDL.LU R88, [R1+0x9a8] ;  /* 0x0009a80001587983 */ /* 0x000f620000300800 */
[----:B------:R-:W-:-:S02]  /*16cf0*/  LOP3.LUT R82, R82, 0xffff, RZ, 0xc0, !PT ;  /* 0x0000ffff52527812 */ /* 0x000fc400078ec0ff */
[----:B------:R-:W-:Y:S02]  /*16d00*/  LOP3.LUT R21, R66, 0xffff, RZ, 0xc0, !PT ;  /* 0x0000ffff42157812 */ /* 0x000fe400078ec0ff */
[----:B------:R-:W-:Y:S02]  /*16d10*/  LOP3.LUT R43, R48, 0xffff, RZ, 0xc0, !PT ;  /* 0x0000ffff302b7812 */ /* 0x000fe400078ec0ff */
[----:B------:R-:W-:Y:S02]  /*16d20*/  LOP3.LUT R45, R50, 0xffff, RZ, 0xc0, !PT ;  /* 0x0000ffff322d7812 */ /* 0x000fe400078ec0ff */
[----:B------:R-:W-:Y:S02]  /*16d30*/  LOP3.LUT R47, R40, 0xffff, RZ, 0xc0, !PT ;  /* 0x0000ffff282f7812 */ /* 0x000fe400078ec0ff */
[----:B------:R-:W-:Y:S01]  /*16d40*/  LOP3.LUT R80, R80, 0xffff, RZ, 0xc0, !PT ;  /* 0x0000ffff50507812 */ /* 0x000fe200078ec0ff */
[----:B------:R-:W4:Y:S01]  /*16d50*/  LDC R40, c[0x0][0x244] ;  /* 0x00009100ff287b82 */ /* 0x000f220000000800 */
[----:B------:R-:W-:-:S02]  /*16d60*/  LOP3.LUT R19, R64, 0xffff, RZ, 0xc0, !PT ;  /* 0x0000ffff40137812 */ /* 0x000fc400078ec0ff */
[--C-:B------:R-:W-:Y:S02]  /*16d70*/  PRMT R3, R43, 0x3340, R0.reuse ;  /* 0x000033402b037816 */ /* 0x100fe40000000000 */
[--C-:B------:R-:W-:Y:S02]  /*16d80*/  PRMT R5, R45, 0x3340, R0.reuse ;  /* 0x000033402d057816 */ /* 0x100fe40000000000 */
[----:B------:R-:W-:Y:S02]  /*16d90*/  PRMT R11, R47, 0x3340, R0 ;  /* 0x000033402f0b7816 */ /* 0x000fe40000000000 */
[----:B------:R-:W-:Y:S02]  /*16da0*/  PRMT R2, R82, 0x3340, R21 ;  /* 0x0000334052027816 */ /* 0x000fe40000000015 */
[----:B------:R-:W-:Y:S02]  /*16db0*/  PRMT R0, R80, 0x3340, R19 ;  /* 0x0000334050007816 */ /* 0x000fe40000000013 */
[----:B------:R-:W-:-:S02]  /*16dc0*/  F2FP.SATFINITE.E4M3.F32.PACK_AB_MERGE_C R72, R73, R72, RZ ;  /* 0x000000484948723e */ /* 0x000fc400048070ff */
[----:B------:R-:W-:Y:S02]  /*16dd0*/  F2FP.SATFINITE.E4M3.F32.PACK_AB_MERGE_C R56, R57, R56, RZ ;  /* 0x000000383938723e */ /* 0x000fe400048070ff */
[----:B------:R-:W-:Y:S02]  /*16de0*/  F2FP.SATFINITE.E4M3.F32.PACK_AB_MERGE_C R74, R75, R74, RZ ;  /* 0x0000004a4b4a723e */ /* 0x000fe400048070ff */
[----:B------:R-:W-:Y:S02]  /*16df0*/  F2FP.SATFINITE.E4M3.F32.PACK_AB_MERGE_C R58, R59, R58, RZ ;  /* 0x0000003a3b3a723e */ /* 0x000fe400048070ff */
[----:B------:R-:W-:Y:S01]  /*16e00*/  PRMT R9, R2, 0x5410, R5 ;  /* 0x0000541002097816 */ /* 0x000fe20000000005 */
[----:B-1----:R-:W-:Y:S01]  /*16e10*/  IMAD.SHL.U32 R2, R22, 0x40, RZ ;  /* 0x0000004016027824 */ /* 0x002fe200078e00ff */
[----:B------:R-:W-:Y:S02]  /*16e20*/  F2FP.SATFINITE.E4M3.F32.PACK_AB_MERGE_C R32, R33, R32, RZ ;  /* 0x000000202120723e */ /* 0x000fe400048070ff */
[----:B------:R-:W-:Y:S01]  /*16e30*/  PRMT R7, R0, 0x5410, R3 ;  /* 0x0000541000077816 */ /* 0x000fe20000000003 */
[----:B------:R-:W-:Y:S01]  /*16e40*/  IMAD.SHL.U32 R0, R22, 0x10, RZ ;  /* 0x0000001016007824 */ /* 0x000fe200078e00ff */
[----:B------:R-:W-:-:S02]  /*16e50*/  F2FP.SATFINITE.E4M3.F32.PACK_AB_MERGE_C R86, R87, R86, RZ ;  /* 0x000000565756723e */ /* 0x000fc400048070ff */
[----:B------:R-:W-:Y:S02]  /*16e60*/  F2FP.SATFINITE.E4M3.F32.PACK_AB_MERGE_C R70, R71, R70, RZ ;  /* 0x000000464746723e */ /* 0x000fe400048070ff */
[----:B------:R-:W-:Y:S02]  /*16e70*/  F2FP.SATFINITE.E4M3.F32.PACK_AB_MERGE_C R54, R55, R54, RZ ;  /* 0x000000363736723e */ /* 0x000fe400048070ff */
[----:B------:R-:W-:Y:S02]  /*16e80*/  F2FP.SATFINITE.E4M3.F32.PACK_AB_MERGE_C R34, R35, R34, RZ ;  /* 0x000000222322723e */ /* 0x000fe400048070ff */
[----:B------:R-:W-:Y:S02]  /*16e90*/  LOP3.LUT R72, R72, 0xffff, RZ, 0xc0, !PT ;  /* 0x0000ffff48487812 */ /* 0x000fe400078ec0ff */
[----:B------:R-:W-:Y:S02]  /*16ea0*/  LOP3.LUT R33, R56, 0xffff, RZ, 0xc0, !PT ;  /* 0x0000ffff38217812 */ /* 0x000fe400078ec0ff */
[----:B------:R-:W-:-:S02]  /*16eb0*/  LOP3.LUT R74, R74, 0xffff, RZ, 0xc0, !PT ;  /* 0x0000ffff4a4a7812 */ /* 0x000fc400078ec0ff */
[----:B------:R-:W-:Y:S02]  /*16ec0*/  LOP3.LUT R35, R58, 0xffff, RZ, 0xc0, !PT ;  /* 0x0000ffff3a237812 */ /* 0x000fe400078ec0ff */
[----:B------:R-:W-:Y:S02]  /*16ed0*/  LOP3.LUT R42, R42, 0xffff, RZ, 0xc0, !PT ;  /* 0x0000ffff2a2a7812 */ /* 0x000fe400078ec0ff */
[----:B------:R-:W-:Y:S02]  /*16ee0*/  F2FP.SATFINITE.E4M3.F32.PACK_AB_MERGE_C R30, R31, R30, RZ ;  /* 0x0000001e1f1e723e */ /* 0x000fe400048070ff */
[----:B------:R-:W-:Y:S02]  /*16ef0*/  PRMT R4, R72, 0x3340, R33 ;  /* 0x0000334048047816 */ /* 0x000fe40000000021 */
[----:B------:R-:W-:Y:S02]  /*16f00*/  LOP3.LUT R86, R86, 0xffff, RZ, 0xc0, !PT ;  /* 0x0000ffff56567812 */ /* 0x000fe400078ec0ff */
[----:B------:R-:W-:-:S02]  /*16f10*/  LOP3.LUT R31, R70, 0xffff, RZ, 0xc0, !PT ;  /* 0x0000ffff461f7812 */ /* 0x000fc400078ec0ff */
[----:B------:R-:W-:Y:S02]  /*16f20*/  LOP3.LUT R54, R54, 0xffff, RZ, 0xc0, !PT ;  /* 0x0000ffff36367812 */ /* 0x000fe400078ec0ff */
[----:B------:R-:W-:Y:S02]  /*16f30*/  LOP3.LUT R3, R2, 0x400, RZ, 0xc0, !PT ;  /* 0x0000040002037812 */ /* 0x000fe400078ec0ff */
[----:B------:R-:W-:Y:S02]  /*16f40*/  F2FP.SATFINITE.E4M3.F32.PACK_AB_MERGE_C R78, R79, R78, RZ ;  /* 0x0000004e4f4e723e */ /* 0x000fe400048070ff */
[----:B------:R-:W-:Y:S02]  /*16f50*/  F2FP.SATFINITE.E4M3.F32.PACK_AB_MERGE_C R62, R63, R62, RZ ;  /* 0x0000003e3f3e723e */ /* 0x000fe400048070ff */
[----:B------:R-:W-:Y:S02]  /*16f60*/  PRMT R5, R42, 0x3340, R1 ;  /* 0x000033402a057816 */ /* 0x000fe40000000001 */
[----:B------:R-:W-:-:S02]  /*16f70*/  LOP3.LUT R0, R0, 0xf0, RZ, 0xc0, !PT ;  /* 0x000000f000007812 */ /* 0x000fc400078ec0ff */
[----:B------:R-:W-:Y:S02]  /*16f80*/  PRMT R2, R74, 0x3340, R35 ;  /* 0x000033404a027816 */ /* 0x000fe40000000023 */
[----:B------:R-:W-:Y:S02]  /*16f90*/  PRMT R11, R4, 0x5410, R11 ;  /* 0x00005410040b7816 */ /* 0x000fe4000000000b */
[----:B------:R-:W-:Y:S02]  /*16fa0*/  PRMT R17, R54, 0x3340, R1 ;  /* 0x0000334036117816 */ /* 0x000fe40000000001 */
[----:B------:R-:W-:Y:S02]  /*16fb0*/  PRMT R8, R86, 0x3340, R31 ;  /* 0x0000334056087816 */ /* 0x000fe4000000001f */
[----:B------:R-:W-:Y:S02]  /*16fc0*/  F2FP.SATFINITE.E4M3.F32.PACK_AB_MERGE_C R84, R85, R84, RZ ;  /* 0x000000545554723e */ /* 0x000fe400048070ff */
[----:B------:R-:W-:-:S02]  /*16fd0*/  F2FP.SATFINITE.E4M3.F32.PACK_AB_MERGE_C R68, R69, R68, RZ ;  /* 0x000000444544723e */ /* 0x000fc400048070ff */
[----:B------:R-:W-:Y:S02]  /*16fe0*/  F2FP.SATFINITE.E4M3.F32.PACK_AB_MERGE_C R52, R53, R52, RZ ;  /* 0x000000343534723e */ /* 0x000fe400048070ff */
[----:B------:R-:W-:Y:S02]  /*16ff0*/  PRMT R13, R2, 0x5410, R5 ;  /* 0x00005410020d7816 */ /* 0x000fe40000000005 */
[----:B------:R-:W-:Y:S02]  /*17000*/  IADD3 R4, R3, UR4, R0 ;  /* 0x0000000403047c10 */ /* 0x000fe4000fffe000 */
[----:B------:R-:W-:Y:S02]  /*17010*/  LOP3.LUT R78, R78, 0xffff, RZ, 0xc0, !PT ;  /* 0x0000ffff4e4e7812 */ /* 0x000fe400078ec0ff */
[----:B------:R-:W-:Y:S02]  /*17020*/  LOP3.LUT R41, R62, 0xffff, RZ, 0xc0, !PT ;  /* 0x0000ffff3e297812 */ /* 0x000fe400078ec0ff */
[----:B------:R-:W-:-:S02]  /*17030*/  LOP3.LUT R46, R46, 0xffff, RZ, 0xc0, !PT ;  /* 0x0000ffff2e2e7812 */ /* 0x000fc400078ec0ff */
[----:B------:R-:W-:Y:S02]  /*17040*/  SHF.R.U32.HI R0, RZ, 0x8, R80 ;  /* 0x00000008ff007819 */ /* 0x000fe40000011650 */
[----:B------:R-:W-:Y:S02]  /*17050*/  SHF.R.U32.HI R2, RZ, 0x8, R19 ;  /* 0x00000008ff027819 */ /* 0x000fe40000011613 */
[----:B------:R-:W-:Y:S02]  /*17060*/  F2FP.SATFINITE.E4M3.F32.PACK_AB_MERGE_C R26, R27, R26, RZ ;  /* 0x0000001a1b1a723e */ /* 0x000fe400048070ff */
[----:B------:R-:W-:Y:S02]  /*17070*/  PRMT R27, R8, 0x5410, R17 ;  /* 0x00005410081b7816 */ /* 0x000fe40000000011 */
[----:B------:R-:W-:Y:S02]  /*17080*/  LOP3.LUT R84, R84, 0xffff, RZ, 0xc0, !PT ;  /* 0x0000ffff54547812 */ /* 0x000fe400078ec0ff */
[----:B------:R-:W-:-:S02]  /*17090*/  LOP3.LUT R23, R68, 0xffff, RZ, 0xc0, !PT ;  /* 0x0000ffff44177812 */ /* 0x000fc400078ec0ff */
[----:B------:R-:W-:Y:S02]  /*170a0*/  LOP3.LUT R52, R52, 0xffff, RZ, 0xc0, !PT ;  /* 0x0000ffff34347812 */ /* 0x000fe400078ec0ff */
[----:B------:R-:W-:Y:S02]  /*170b0*/  PRMT R17, R46, 0x3340, R1 ;  /* 0x000033402e117816 */ /* 0x000fe40000000001 */
[----:B------:R-:W-:Y:S02]  /*170c0*/  PRMT R8, R78, 0x3340, R41 ;  /* 0x000033404e087816 */ /* 0x000fe40000000029 */
[----:B------:R-:W-:Y:S02]  /*170d0*/  F2FP.SATFINITE.E4M3.F32.PACK_AB_MERGE_C R76, R77, R76, RZ ;  /* 0x0000004c4d4c723e */ /* 0x000fe400048070ff */
[----:B------:R-:W-:Y:S02]  /*170e0*/  F2FP.SATFINITE.E4M3.F32.PACK_AB_MERGE_C R60, R61, R60, RZ ;  /* 0x0000003c3d3c723e */ /* 0x000fe400048070ff */
[----:B------:R-:W-:-:S02]  /*170f0*/  LOP3.LUT R2, R2, 0xffff, RZ, 0xc0, !PT ;  /* 0x0000ffff02027812 */ /* 0x000fc400078ec0ff */
[----:B------:R-:W-:Y:S02]  /*17100*/  LOP3.LUT R5, R0, 0xffff, RZ, 0xc0, !PT ;  /* 0x0000ffff00057812 */ /* 0x000fe400078ec0ff */
[----:B------:R-:W-:Y:S02]  /*17110*/  F2FP.SATFINITE.E4M3.F32.PACK_AB_MERGE_C R36, R37, R36, RZ ;  /* 0x000000242524723e */ /* 0x000fe400048070ff */
[----:B------:R-:W-:Y:S02]  /*17120*/  F2FP.SATFINITE.E4M3.F32.PACK_AB_MERGE_C R38, R39, R38, RZ ;  /* 0x000000262726723e */ /* 0x000fe400048070ff */
[----:B------:R-:W-:Y:S02]  /*17130*/  PRMT R15, R52, 0x3340, R1 ;  /* 0x00003340340f7816 */ /* 0x000fe40000000001 */
[----:B------:R-:W-:Y:S02]  /*17140*/  PRMT R37, R8, 0x5410, R17 ;  /* 0x0000541008257816 */ /* 0x000fe40000000011 */
[----:B------:R-:W-:-:S02]  /*17150*/  LOP3.LUT R76, R76, 0xffff, RZ, 0xc0, !PT ;  /* 0x0000ffff4c4c7812 */ /* 0x000fc400078ec0ff */
[----:B------:R-:W-:Y:S02]  /*17160*/  LOP3.LUT R39, R60, 0xffff, RZ, 0xc0, !PT ;  /* 0x0000ffff3c277812 */ /* 0x000fe400078ec0ff */
[----:B------:R-:W-:Y:S02]  /*17170*/  LOP3.LUT R44, R44, 0xffff, RZ, 0xc0, !PT ;  /* 0x0000ffff2c2c7812 */ /* 0x000fe400078ec0ff */
[----:B------:R-:W-:Y:S02]  /*17180*/  PRMT R8, R5, 0x3340, R2 ;  /* 0x0000334005087816 */ /* 0x000fe40000000002 */
[----:B------:R-:W-:Y:S02]  /*17190*/  SHF.R.U32.HI R5, RZ, 0x8, R43 ;  /* 0x00000008ff057819 */ /* 0x000fe4000001162b */
[----:B------:R-:W-:Y:S02]  /*171a0*/  F2FP.SATFINITE.E4M3.F32.PACK_AB_MERGE_C R24, R25, R24, RZ ;  /* 0x000000181918723e */ /* 0x000fe400048070ff */
[----:B------:R-:W-:-:S02]  /*171b0*/  SHF.R.U32.HI R0, RZ, 0x8, R82 ;  /* 0x00000008ff007819 */ /* 0x000fc40000011652 */
[----:B------:R-:W-:Y:S02]  /*171c0*/  SHF.R.U32.HI R2, RZ, 0x8, R72 ;  /* 0x00000008ff027819 */ /* 0x000fe40000011648 */
[----:B------:R-:W-:Y:S02]  /*171d0*/  LOP3.LUT R5, R5, 0xffff, RZ, 0xc0, !PT ;  /* 0x0000ffff05057812 */ /* 0x000fe400078ec0ff */
[----:B------:R-:W-:Y:S02]  /*171e0*/  LOP3.LUT R0, R0, 0xffff, RZ, 0xc0, !PT ;  /* 0x0000ffff00007812 */ /* 0x000fe400078ec0ff */
[----:B------:R-:W-:Y:S02]  /*171f0*/  F2FP.SATFINITE.E4M3.F32.PACK_AB_MERGE_C R28, R29, R28, RZ ;  /* 0x0000001c1d1c723e */ /* 0x000fe400048070ff */
[----:B------:R-:W-:Y:S02]  /*17200*/  LOP3.LUT R32, R32, 0xffff, RZ, 0xc0, !PT ;  /* 0x0000ffff20207812 */ /* 0x000fe400078ec0ff */
[----:B------:R-:W-:-:S02]  /*17210*/  LOP3.LUT R34, R34, 0xffff, RZ, 0xc0, !PT ;  /* 0x0000ffff22227812 */ /* 0x000fc400078ec0ff */
[----:B------:R-:W-:Y:S02]  /*17220*/  LOP3.LUT R24, R24, 0xffff, RZ, 0xc0, !PT ;  /* 0x0000ffff18187812 */ /* 0x000fe400078ec0ff */
[----:B------:R-:W-:Y:S02]  /*17230*/  LOP3.LUT R26, R26, 0xffff, RZ, 0xc0, !PT ;  /* 0x0000ffff1a1a7812 */ /* 0x000fe400078ec0ff */
[----:B------:R-:W-:Y:S02]  /*17240*/  LOP3.LUT R22, R22, 0x7f, RZ, 0xc0, !PT ;  /* 0x0000007f16167812 */ /* 0x000fe400078ec0ff */
[----:B--2---:R-:W-:Y:S01]  /*17250*/  LOP3.LUT R3, R16, 0x300, RZ, 0xc0, !PT ;  /* 0x0000030010037812 */ /* 0x004fe200078ec0ff */
[----:B---3--:R-:W-:-:S04]  /*17260*/  VIADD R6, R92, 0x1 ;  /* 0x000000015c067836 */ /* 0x008fc80000000000 */
[----:B------:R-:W-:Y:S01]  /*17270*/  IMAD.IADD R17, R3, 0x1, R4 ;  /* 0x0000000103117824 */ /* 0x000fe200078e0204 */
[----:B------:R-:W-:Y:S02]  /*17280*/  ISETP.GE.AND P0, PT, R6, UR11, PT ;  /* 0x0000000b06007c0c */ /* 0x000fe4000bf06270 */
[----:B------:R-:W-:Y:S02]  /*17290*/  PRMT R6, R84, 0x3340, R23 ;  /* 0x0000334054067816 */ /* 0x000fe40000000017 */
[----:B------:R-:W-:Y:S02]  /*172a0*/  SHF.R.U32.HI R3, RZ, 0x8, R21 ;  /* 0x00000008ff037819 */ /* 0x000fe40000011615 */
[----:B------:R-:W-:Y:S02]  /*172b0*/  PRMT R25, R6, 0x5410, R15 ;  /* 0x0000541006197816 */ /* 0x000fe4000000000f */
[----:B------:R-:W-:Y:S02]  /*172c0*/  SHF.R.U32.HI R4, RZ, 0x8, R33 ;  /* 0x00000008ff047819 */ /* 0x000fe40000011621 */
[----:B------:R-:W-:-:S02]  /*172d0*/  PRMT R15, R44, 0x3340, R1 ;  /* 0x000033402c0f7816 */ /* 0x000fc40000000001 */
[----:B------:R-:W-:Y:S02]  /*172e0*/  PRMT R6, R76, 0x3340, R39 ;  /* 0x000033404c067816 */ /* 0x000fe40000000027 */
[----:B------:R-:W-:Y:S02]  /*172f0*/  LOP3.LUT R3, R3, 0xffff, RZ, 0xc0, !PT ;  /* 0x0000ffff03037812 */ /* 0x000fe400078ec0ff */
[----:B------:R-:W-:Y:S02]  /*17300*/  LOP3.LUT R4, R4, 0xffff, RZ, 0xc0, !PT ;  /* 0x0000ffff04047812 */ /* 0x000fe400078ec0ff */
[----:B------:R-:W-:Y:S02]  /*17310*/  LOP3.LUT R21, R2, 0xffff, RZ, 0xc0, !PT ;  /* 0x0000ffff02157812 */ /* 0x000fe400078ec0ff */
[----:B------:R-:W-:Y:S02]  /*17320*/  PRMT R29, R6, 0x5410, R15 ;  /* 0x00005410061d7816 */ /* 0x000fe4000000000f */
[----:B------:R-:W-:-:S02]  /*17330*/  SHF.R.U32.HI R6, RZ, 0x8, R45 ;  /* 0x00000008ff067819 */ /* 0x000fc4000001162d */
[----:B------:R-:W-:Y:S02]  /*17340*/  PRMT R15, R5, 0x3340, R10 ;  /* 0x00003340050f7816 */ /* 0x000fe4000000000a */
[----:B------:R-:W-:Y:S02]  /*17350*/  PRMT R10, R0, 0x3340, R3 ;  /* 0x00003340000a7816 */ /* 0x000fe40000000003 */
[----:B------:R-:W-:Y:S02]  /*17360*/  SHF.R.U32.HI R5, RZ, 0x8, R47 ;  /* 0x00000008ff057819 */ /* 0x000fe4000001162f */
[----:B------:R-:W-:Y:S02]  /*17370*/  PRMT R21, R21, 0x3340, R4 ;  /* 0x0000334015157816 */ /* 0x000fe40000000004 */
[----:B------:R-:W-:Y:S02]  /*17380*/  SHF.R.U32.HI R0, RZ, 0x8, R84 ;  /* 0x00000008ff007819 */ /* 0x000fe40000011654 */
[----:B------:R-:W-:-:S02]  /*17390*/  SHF.R.U32.HI R3, RZ, 0x8, R23 ;  /* 0x00000008ff037819 */ /* 0x000fc40000011617 */
[----:B------:R-:W-:Y:S02]  /*173a0*/  SHF.R.U32.HI R2, RZ, 0x8, R74 ;  /* 0x00000008ff027819 */ /* 0x000fe4000001164a */
[----:B------:R-:W-:Y:S02]  /*173b0*/  SHF.R.U32.HI R4, RZ, 0x8, R35 ;  /* 0x00000008ff047819 */ /* 0x000fe40000011623 */
[----:B------:R-:W-:Y:S02]  /*173c0*/  LOP3.LUT R6, R6, 0xffff, RZ, 0xc0, !PT ;  /* 0x0000ffff06067812 */ /* 0x000fe400078ec0ff */
[----:B------:R-:W-:Y:S02]  /*173d0*/  LOP3.LUT R5, R5, 0xffff, RZ, 0xc0, !PT ;  /* 0x0000ffff05057812 */ /* 0x000fe400078ec0ff */
[----:B------:R-:W-:Y:S02]  /*173e0*/  LOP3.LUT R3, R3, 0xffff, RZ, 0xc0, !PT ;  /* 0x0000ffff03037812 */ /* 0x000fe400078ec0ff */
[----:B------:R-:W-:-:S02]  /*173f0*/  LOP3.LUT R0, R0, 0xffff, RZ, 0xc0, !PT ;  /* 0x0000ffff00007812 */ /* 0x000fc400078ec0ff */
[----:B------:R-:W-:Y:S02]  /*17400*/  LOP3.LUT R4, R4, 0xffff, RZ, 0xc0, !PT ;  /* 0x0000ffff04047812 */ /* 0x000fe400078ec0ff */
[----:B------:R-:W-:Y:S02]  /*17410*/  LOP3.LUT R23, R2, 0xffff, RZ, 0xc0, !PT ;  /* 0x0000ffff02177812 */ /* 0x000fe400078ec0ff */
[----:B------:R-:W-:Y:S02]  /*17420*/  PRMT R19, R6, 0x3340, R1 ;  /* 0x0000334006137816 */ /* 0x000fe40000000001 */
[----:B------:R-:W-:Y:S02]  /*17430*/  SHF.R.U32.HI R6, RZ, 0x8, R42 ;  /* 0x00000008ff067819 */ /* 0x000fe4000001162a */
[----:B------:R-:W-:Y:S02]  /*17440*/  PRMT R12, R5, 0x3340, R12 ;  /* 0x00003340050c7816 */ /* 0x000fe4000000000c */
[----:B------:R-:W-:-:S02]  /*17450*/  PRMT R16, R0, 0x3340, R3 ;  /* 0x0000334000107816 */ /* 0x000fc40000000003 */
[----:B------:R-:W-:Y:S02]  /*17460*/  SHF.R.U32.HI R5, RZ, 0x8, R52 ;  /* 0x00000008ff057819 */ /* 0x000fe40000011634 */
[----:B------:R-:W-:Y:S02]  /*17470*/  PRMT R23, R23, 0x3340, R4 ;  /* 0x0000334017177816 */ /* 0x000fe40000000004 */
[----:B------:R-:W-:Y:S02]  /*17480*/  SHF.R.U32.HI R0, RZ, 0x8, R86 ;  /* 0x00000008ff007819 */ /* 0x000fe40000011656 */
[----:B------:R-:W-:Y:S02]  /*17490*/  SHF.R.U32.HI R3, RZ, 0x8, R31 ;  /* 0x00000008ff037819 */ /* 0x000fe4000001161f */
[----:B------:R-:W-:Y:S02]  /*174a0*/  SHF.R.U32.HI R2, RZ, 0x8, R76 ;  /* 0x00000008ff027819 */ /* 0x000fe4000001164c */
[----:B------:R-:W-:-:S02]  /*174b0*/  SHF.R.U32.HI R4, RZ, 0x8, R39 ;  /* 0x00000008ff047819 */ /* 0x000fc40000011627 */
[----:B------:R-:W-:Y:S02]  /*174c0*/  LOP3.LUT R6, R6, 0xffff, RZ, 0xc0, !PT ;  /* 0x0000ffff06067812 */ /* 0x000fe400078ec0ff */
[----:B------:R-:W-:Y:S02]  /*174d0*/  LOP3.LUT R5, R5, 0xffff, RZ, 0xc0, !PT ;  /* 0x0000ffff05057812 */ /* 0x000fe400078ec0ff */
[----:B------:R-:W-:Y:S02]  /*174e0*/  LOP3.LUT R3, R3, 0xffff, RZ, 0xc0, !PT ;  /* 0x0000ffff03037812 */ /* 0x000fe400078ec0ff */
[----:B------:R-:W-:Y:S02]  /*174f0*/  LOP3.LUT R0, R0, 0xffff, RZ, 0xc0, !PT ;  /* 0x0000ffff00007812 */ /* 0x000fe400078ec0ff */
[----:B------:R-:W-:Y:S02]  /*17500*/  LOP3.LUT R4, R4, 0xffff, RZ, 0xc0, !PT ;  /* 0x0000ffff04047812 */ /* 0x000fe400078ec0ff */
[----:B------:R-:W-:-:S02]  /*17510*/  LOP3.LUT R35, R2, 0xffff, RZ, 0xc0, !PT ;  /* 0x0000ffff02237812 */ /* 0x000fc400078ec0ff */
[----:B------:R-:W-:Y:S02]  /*17520*/  PRMT R14, R6, 0x3340, R1 ;  /* 0x00003340060e7816 */ /* 0x000fe40000000001 */
[----:B------:R-:W-:Y:S02]  /*17530*/  SHF.R.U32.HI R6, RZ, 0x8, R54 ;  /* 0x00000008ff067819 */ /* 0x000fe40000011636 */
[----:B------:R-:W-:Y:S02]  /*17540*/  PRMT R31, R5, 0x3340, R18 ;  /* 0x00003340051f7816 */ /* 0x000fe40000000012 */
[----:B------:R-:W-:Y:S02]  /*17550*/  PRMT R18, R0, 0x3340, R3 ;  /* 0x0000334000127816 */ /* 0x000fe40000000003 */
[----:B------:R-:W-:Y:S02]  /*17560*/  PRMT R35, R35, 0x3340, R4 ;  /* 0x0000334023237816 */ /* 0x000fe40000000004 */
[----:B------:R-:W-:-:S02]  /*17570*/  SHF.R.U32.HI R0, RZ, 0x8, R78 ;  /* 0x00000008ff007819 */ /* 0x000fc4000001164e */
[----:B------:R-:W-:Y:S02]  /*17580*/  SHF.R.U32.HI R4, RZ, 0x8, R46 ;  /* 0x00000008ff047819 */ /* 0x000fe4000001162e */
[----:B------:R-:W-:Y:S02]  /*17590*/  LOP3.LUT R6, R6, 0xffff, RZ, 0xc0, !PT ;  /* 0x0000ffff06067812 */ /* 0x000fe400078ec0ff */
[----:B------:R-:W-:Y:S02]  /*175a0*/  LOP3.LUT R39, R0, 0xffff, RZ, 0xc0, !PT ;  /* 0x0000ffff00277812 */ /* 0x000fe400078ec0ff */
[----:B------:R-:W-:Y:S02]  /*175b0*/  LOP3.LUT R0, R4, 0xffff, RZ, 0xc0, !PT ;  /* 0x0000ffff04007812 */ /* 0x000fe400078ec0ff */
[----:B------:R-:W-:Y:S02]  /*175c0*/  PRMT R33, R6, 0x3340, R1 ;  /* 0x0000334006217816 */ /* 0x000fe40000000001 */
[----:B------:R-:W-:-:S02]  /*175d0*/  PRMT R4, R7, 0x4210, R32 ;  /* 0x0000421007047816 */ /* 0x000fc40000000020 */
[----:B------:R-:W-:Y:S02]  /*175e0*/  PRMT R5, R9, 0x4210, R34 ;  /* 0x0000421009057816 */ /* 0x000fe40000000022 */
[----:B------:R-:W-:Y:S02]  /*175f0*/  PRMT R6, R11, 0x4210, R24 ;  /* 0x000042100b067816 */ /* 0x000fe40000000018 */
[----:B------:R-:W-:Y:S01]  /*17600*/  PRMT R7, R13, 0x4210, R26 ;  /* 0x000042100d077816 */ /* 0x000fe2000000001a */
[----:B------:R-:W-:Y:S01]  /*17610*/  BAR.SYNC.DEFER_BLOCKING 0x0 ;  /* 0x0000000000007b1d */ /* 0x000fe20000010000 */
[----:B------:R-:W-:-:S04]  /*17620*/  SHF.R.U32.HI R2, RZ, 0x8, R41 ;  /* 0x00000008ff027819 */ /* 0x000fc80000011629 */
[----:B------:R-:W-:Y:S01]  /*17630*/  LOP3.LUT R2, R2, 0xffff, RZ, 0xc0, !PT ;  /* 0x0000ffff02027812 */ /* 0x000fe200078ec0ff */
[----:B------:R0:W-:Y:S03]  /*17640*/  STSM.16.M88.4 [R17], R4 ;  /* 0x0000000411007844 */ /* 0x0001e60000000200 */
[----:B------:R-:W-:Y:S02]  /*17650*/  PRMT R2, R39, 0x3340, R2 ;  /* 0x0000334027027816 */ /* 0x000fe40000000002 */
[----:B------:R-:W-:Y:S02]  /*17660*/  PRMT R39, R16, 0x5410, R31 ;  /* 0x0000541010277816 */ /* 0x000fe4000000001f */
[----:B------:R-:W-:Y:S01]  /*17670*/  LEA R31, R22, UR4, 0x4 ;  /* 0x00000004161f7c11 */ /* 0x000fe2000f8e20ff */
[----:B------:R-:W-:Y:S01]  /*17680*/  ULDC.64 UR4, c[0x0][0x220] ;  /* 0x0000880000047ab9 */ /* 0x000fe20000000a00 */
[----:B------:R-:W-:-:S02]  /*17690*/  PRMT R15, R8, 0x5410, R15 ;  /* 0x00005410080f7816 */ /* 0x000fc4000000000f */
[----:B------:R-:W-:Y:S01]  /*176a0*/  PRMT R19, R10, 0x5410, R19 ;  /* 0x000054100a137816 */ /* 0x000fe20000000013 */
[----:B------:R-:W-:Y:S01]  /*176b0*/  BAR.SYNC.DEFER_BLOCKING 0x0 ;  /* 0x0000000000007b1d */ /* 0x000fe20000010000 */
[----:B------:R-:W-:-:S04]  /*176c0*/  SHF.R.U32.HI R3, RZ, 0x8, R44 ;  /* 0x00000008ff037819 */ /* 0x000fc8000001162c */
[----:B------:R-:W-:Y:S02]  /*176d0*/  LOP3.LUT R3, R3, 0xffff, RZ, 0xc0, !PT ;  /* 0x0000ffff03037812 */ /* 0x000fe400078ec0ff */
[----:B------:R-:W-:Y:S02]  /*176e0*/  PRMT R21, R21, 0x5410, R12 ;  /* 0x0000541015157816 */ /* 0x000fe4000000000c */
[----:B------:R-:W-:Y:S01]  /*176f0*/  PRMT R20, R3, 0x3340, R20 ;  /* 0x0000334003147816 */ /* 0x000fe20000000014 */
[----:B------:R-:W1:Y:S01]  /*17700*/  LDS.128 R8, [R31] ;  /* 0x000000001f087984 */ /* 0x000e620000000c00 */
[----:B------:R-:W-:Y:S02]  /*17710*/  PRMT R23, R23, 0x5410, R14 ;  /* 0x0000541017177816 */ /* 0x000fe4000000000e */
[----:B------:R-:W-:Y:S02]  /*17720*/  PRMT R41, R18, 0x5410, R33 ;  /* 0x0000541012297816 */ /* 0x000fe40000000021 */
[----:B------:R-:W-:-:S02]  /*17730*/  PRMT R43, R35, 0x5410, R20 ;  /* 0x00005410232b7816 */ /* 0x000fc40000000014 */
[----:B------:R-:W-:Y:S02]  /*17740*/  PRMT R33, R19, 0x5210, R34 ;  /* 0x0000521013217816 */ /* 0x000fe40000000022 */
[----:B------:R-:W-:Y:S01]  /*17750*/  PRMT R32, R15, 0x5210, R32 ;  /* 0x000052100f207816 */ /* 0x000fe20000000020 */
[----:B------:R-:W-:Y:S01]  /*17760*/  BAR.SYNC.DEFER_BLOCKING 0x0 ;  /* 0x0000000000007b1d */ /* 0x000fe20000010000 */
[----:B------:R-:W-:Y:S02]  /*17770*/  PRMT R34, R21, 0x5210, R24 ;  /* 0x0000521015227816 */ /* 0x000fe40000000018 */
[----:B------:R-:W-:-:S05]  /*17780*/  PRMT R35, R23, 0x5210, R26 ;  /* 0x0000521017237816 */ /* 0x000fca000000001a */
[----:B------:R-:W-:Y:S01]  /*17790*/  STSM.16.M88.4 [R17], R32 ;  /* 0x0000002011007844 */ /* 0x000fe20000000200 */
[----:B------:R-:W-:Y:S01]  /*177a0*/  BAR.SYNC.DEFER_BLOCKING 0x0 ;  /* 0x0000000000007b1d */ /* 0x000fe20000010000 */
[----:B------:R-:W-:Y:S02]  /*177b0*/  LOP3.LUT R36, R36, 0xffff, RZ, 0xc0, !PT ;  /* 0x0000ffff24247812 */ /* 0x000fe400078ec0ff */
[----:B------:R-:W-:Y:S02]  /*177c0*/  LOP3.LUT R38, R38, 0xffff, RZ, 0xc0, !PT ;  /* 0x0000ffff26267812 */ /* 0x000fe400078ec0ff */
[----:B------:R-:W-:Y:S02]  /*177d0*/  LOP3.LUT R28, R28, 0xffff, RZ, 0xc0, !PT ;  /* 0x0000ffff1c1c7812 */ /* 0x000fe400078ec0ff */
[----:B------:R-:W-:Y:S01]  /*177e0*/  LOP3.LUT R30, R30, 0xffff, RZ, 0xc0, !PT ;  /* 0x0000ffff1e1e7812 */ /* 0x000fe200078ec0ff */
[----:B------:R-:W2:Y:S01]  /*177f0*/  LDS.128 R12, [R31] ;  /* 0x000000001f0c7984 */ /* 0x000ea20000000c00 */
[----:B0-----:R-:W-:-:S02]  /*17800*/  PRMT R4, R25, 0x4210, R36 ;  /* 0x0000421019047816 */ /* 0x001fc40000000024 */
[----:B------:R-:W-:Y:S02]  /*17810*/  PRMT R5, R27, 0x4210, R38 ;  /* 0x000042101b057816 */ /* 0x000fe40000000026 */
[----:B------:R-:W-:Y:S02]  /*17820*/  PRMT R6, R29, 0x4210, R28 ;  /* 0x000042101d067816 */ /* 0x000fe4000000001c */
[----:B------:R-:W-:Y:S01]  /*17830*/  PRMT R7, R37, 0x4210, R30 ;  /* 0x0000421025077816 */ /* 0x000fe2000000001e */
[----:B------:R-:W-:Y:S06]  /*17840*/  BAR.SYNC.DEFER_BLOCKING 0x0 ;  /* 0x0000000000007b1d */ /* 0x000fec0000010000 */
[----:B------:R-:W-:Y:S02]  /*17850*/  STSM.16.M88.4 [R17], R4 ;  /* 0x0000000411007844 */ /* 0x000fe40000000200 */
[----:B------:R-:W-:Y:S01]  /*17860*/  BAR.SYNC.DEFER_BLOCKING 0x0 ;  /* 0x0000000000007b1d */ /* 0x000fe20000010000 */
[----:B------:R-:W-:-:S04]  /*17870*/  PRMT R3, R0, 0x3340, R1 ;  /* 0x0000334000037816 */ /* 0x000fc80000000001 */
[----:B------:R-:W-:Y:S01]  /*17880*/  PRMT R45, R2, 0x5410, R3 ;  /* 0x00005410022d7816 */ /* 0x000fe20000000003 */
[----:B------:R-:W0:Y:S01]  /*17890*/  LDS.128 R4, [R31] ;  /* 0x000000001f047984 */ /* 0x000e220000000c00 */
[----:B------:R-:W-:Y:S02]  /*178a0*/  PRMT R36, R39, 0x5210, R36 ;  /* 0x0000521027247816 */ /* 0x000fe40000000024 */
[----:B------:R-:W-:Y:S02]  /*178b0*/  PRMT R37, R41, 0x5210, R38 ;  /* 0x0000521029257816 */ /* 0x000fe40000000026 */
[----:B------:R-:W-:Y:S02]  /*178c0*/  PRMT R38, R43, 0x5210, R28 ;  /* 0x000052102b267816 */ /* 0x000fe4000000001c */
[----:B------:R-:W-:Y:S01]  /*178d0*/  PRMT R39, R45, 0x5210, R30 ;  /* 0x000052102d277816 */ /* 0x000fe2000000001e */
[----:B------:R-:W-:Y:S01]  /*178e0*/  BAR.SYNC.DEFER_BLOCKING 0x0 ;  /* 0x0000000000007b1d */ /* 0x000fe20000010000 */
[C---:B----4-:R-:W-:Y:S01]  /*178f0*/  IMAD R3, R91.reuse, R40, RZ ;  /* 0x000000285b037224 */ /* 0x050fe200078e02ff */
[----:B------:R-:W-:Y:S01]  /*17900*/  ISETP.GE.AND P2, PT, R91, UR10, PT ;  /* 0x0000000a5b007c0c */ /* 0x000fe2000bf46270 */
[----:B------:R-:W-:-:S02]  /*17910*/  IMAD R26, R92, UR8, RZ ;  /* 0x000000085c1a7c24 */ /* 0x000fc4000f8e02ff */
[----:B------:R-:W-:Y:S01]  /*17920*/  IMAD R16, R40, 0x80, R3 ;  /* 0x0000008028107824 */ /* 0x000fe200078e0203 */
[C---:B------:R-:W-:Y:S02]  /*17930*/  IADD3 R2, P1, R3.reuse, UR4, RZ ;  /* 0x0000000403027c10 */ /* 0x040fe4000ff3e0ff */
[----:B------:R-:W-:Y:S01]  /*17940*/  ISETP.LT.AND P2, PT, R92, UR11, !P2 ;  /* 0x0000000b5c007c0c */ /* 0x000fe2000d741270 */
[----:B------:R-:W-:Y:S01]  /*17950*/  IMAD R25, R40, 0x80, R16 ;  /* 0x0000008028197824 */ /* 0x000fe200078e0210 */
[----:B------:R-:W-:Y:S01]  /*17960*/  LEA.HI.X.SX32 R0, R3, UR5, 0x1, P1 ;  /* 0x0000000503007c11 */ /* 0x000fe200088f0eff */
[----:B------:R3:W-:Y:S01]  /*17970*/  STSM.16.M88.4 [R17], R36 ;  /* 0x0000002411007844 */ /* 0x0007e20000000200 */
[----:B------:R-:W-:Y:S02]  /*17980*/  SHF.R.S32.HI R29, RZ, 0x1f, R26 ;  /* 0x0000001fff1d7819 */ /* 0x000fe4000001141a */
[----:B------:R-:W-:Y:S02]  /*17990*/  IADD3 R20, P1, R26, R2, RZ ;  /* 0x000000021a147210 */ /* 0x000fe40007f3e0ff */
[----:B-1----:R-:W-:-:S02]  /*179a0*/  PRMT R27, R8, 0x7770, RZ ;  /* 0x00007770081b7816 */ /* 0x002fc400000000ff */
[----:B------:R-:W-:Y:S01]  /*179b0*/  IADD3 R3, P3, R16, UR4, RZ ;  /* 0x0000000410037c10 */ /* 0x000fe2000ff7e0ff */
[----:B------:R-:W-:Y:S01]  /*179c0*/  IMAD.X R21, R29, 0x1, R0, P1 ;  /* 0x000000011d157824 */ /* 0x000fe200008e0600 */
[----:B------:R-:W-:Y:S01]  /*179d0*/  BAR.SYNC.DEFER_BLOCKING 0x0 ;  /* 0x0000000000007b1d */ /* 0x000fe20000010000 */
[C---:B------:R-:W-:Y:S02]  /*179e0*/  IADD3 R19, P4, R25.reuse, UR4, RZ ;  /* 0x0000000419137c10 */ /* 0x040fe4000ff9e0ff */
[C---:B------:R-:W-:Y:S01]  /*179f0*/  ISETP.GE.AND P1, PT, R92.reuse, UR11, PT ;  /* 0x0000000b5c007c0c */ /* 0x040fe2000bf26270 */
[----:B------:R-:W-:Y:S01]  /*17a00*/  VIADD R18, R92, 0x2 ;  /* 0x000000025c127836 */ /* 0x000fe20000000000 */
[----:B------:R-:W-:Y:S02]  /*17a10*/  LEA.HI.X.SX32 R16, R16, UR5, 0x1, P3 ;  /* 0x0000000510107c11 */ /* 0x000fe400098f0eff */
[----:B------:R-:W-:Y:S02]  /*17a20*/  IADD3 R22, P5, R26, R3, RZ ;  /* 0x000000031a167210 */ /* 0x000fe40007fbe0ff */
[----:B---3--:R-:W-:-:S02]  /*17a30*/  LEA.HI.X.SX32 R17, R25, UR5, 0x1, P4 ;  /* 0x0000000519117c11 */ /* 0x008fc4000a0f0eff */
[----:B------:R-:W-:Y:S01]  /*17a40*/  IADD3 R24, P4, R26, R19, RZ ;  /* 0x000000131a187210 */ /* 0x000fe20007f9e0ff */
[----:B------:R-:W-:Y:S01]  /*17a50*/  IMAD.X R23, R29, 0x1, R16, P5 ;  /* 0x000000011d177824 */ /* 0x000fe200028e0610 */
[----:B-----5:R-:W-:Y:S02]  /*17a60*/  ISETP.LT.AND P3, PT, R89, UR10, !P1 ;  /* 0x0000000a59007c0c */ /* 0x020fe4000cf61270 */
[----:B------:R-:W-:Y:S01]  /*17a70*/  ISETP.GE.AND P5, PT, R18, UR11, PT ;  /* 0x0000000b12007c0c */ /* 0x000fe2000bfa6270 */
[----:B------:R1:W-:Y:S01]  /*17a80*/  @P2 STG.E.U8 desc[UR6][R20.64], R27 ;  /* 0x0000001b14002986 */ /* 0x0003e2000c101106 */
[----:B------:R-:W-:Y:S02]  /*17a90*/  ISETP.LT.AND P2, PT, R90, UR10, !P1 ;  /* 0x0000000a5a007c0c */ /* 0x000fe4000cf41270 */
[----:B------:R-:W-:Y:S01]  /*17aa0*/  ISETP.LT.AND P1, PT, R88, UR10, !P1 ;  /* 0x0000000a58007c0c */ /* 0x000fe2000cf21270 */
[----:B-1----:R-:W-:Y:S02]  /*17ab0*/  IMAD R20, R40, 0x80, R25 ;  /* 0x0000008028147824 */ /* 0x002fe400078e0219 */
[----:B------:R-:W-:-:S03]  /*17ac0*/  IMAD.X R25, R29, 0x1, R17, P4 ;  /* 0x000000011d197824 */ /* 0x000fc600020e0611 */
[----:B------:R-:W-:Y:S01]  /*17ad0*/  IADD3 R18, P4, R20, UR4, RZ ;  /* 0x0000000414127c10 */ /* 0x000fe2000ff9e0ff */
[----:B------:R-:W-:Y:S01]  /*17ae0*/  VIADD R21, R92, 0x3 ;  /* 0x000000035c157836 */ /* 0x000fe20000000000 */
[----:B------:R-:W-:Y:S01]  /*17af0*/  PRMT R35, R8, 0x7771, RZ ;  /* 0x0000777108237816 */ /* 0x000fe200000000ff */
[----:B------:R-:W-:Y:S01]  /*17b00*/  VIADD R30, R26, UR8 ;  /* 0x000000081a1e7c36 */ /* 0x000fe20008000000 */
[----:B------:R-:W-:Y:S02]  /*17b10*/  LEA.HI.X.SX32 R20, R20, UR5, 0x1, P4 ;  /* 0x0000000514147c11 */ /* 0x000fe4000a0f0eff */
[----:B------:R-:W-:Y:S02]  /*17b20*/  PRMT R33, R8, 0x7772, RZ ;  /* 0x0000777208217816 */ /* 0x000fe400000000ff */
[----:B------:R-:W-:Y:S01]  /*17b30*/  IADD3 R26, P4, R26, R18, RZ ;  /* 0x000000121a1a7210 */ /* 0x000fe20007f9e0ff */
[----:B------:R1:W-:Y:S01]  /*17b40*/  @P2 STG.E.U8 desc[UR6][R22.64], R35 ;  /* 0x0000002316002986 */ /* 0x0003e2000c101106 */
[----:B------:R-:W-:-:S02]  /*17b50*/  ISETP.GE.AND P2, PT, R21, UR11, PT ;  /* 0x0000000b15007c0c */ /* 0x000fc4000bf46270 */
[----:B------:R-:W-:Y:S01]  /*17b60*/  PRMT R21, R8, 0x7773, RZ ;  /* 0x0000777308157816 */ /* 0x000fe200000000ff */
[----:B------:R2:W-:Y:S01]  /*17b70*/  @P3 STG.E.U8 desc[UR6][R24.64], R33 ;  /* 0x0000002118003986 */ /* 0x0005e2000c101106 */
[----:B------:R-:W-:Y:S01]  /*17b80*/  IMAD.X R27, R29, 0x1, R20, P4 ;  /* 0x000000011d1b7824 */ /* 0x000fe200020e0614 */
[----:B------:R-:W-:Y:S02]  /*17b90*/  ISETP.LT.AND P3, PT, R91, UR10, !P0 ;  /* 0x0000000a5b007c0c */ /* 0x000fe4000c761270 */
[----:B------:R-:W-:Y:S02]  /*17ba0*/  ISETP.LT.AND P4, PT, R90, UR10, !P0 ;  /* 0x0000000a5a007c0c */ /* 0x000fe4000c781270 */
[----:B------:R-:W-:Y:S01]  /*17bb0*/  SHF.R.S32.HI R39, RZ, 0x1f, R30 ;  /* 0x0000001fff277819 */ /* 0x000fe2000001141e */
[----:B------:R3:W-:Y:S01]  /*17bc0*/  @P1 STG.E.U8 desc[UR6][R26.64], R21 ;  /* 0x000000151a001986 */ /* 0x0007e2000c101106 */
[C---:B------:R-:W-:Y:S02]  /*17bd0*/  IADD3 R28, P6, R30.reuse, R2, RZ ;  /* 0x000000021e1c7210 */ /* 0x040fe40007fde0ff */
[----:B-1----:R-:W-:-:S02]  /*17be0*/  IADD3 R22, P1, R30, R3, RZ ;  /* 0x000000031e167210 */ /* 0x002fc40007f3e0ff */
[C---:B--2---:R-:W-:Y:S01]  /*17bf0*/  PRMT R33, R12.reuse, 0x7770, RZ ;  /* 0x000077700c217816 */ /* 0x044fe200000000ff */
[C---:B------:R-:W-:Y:S01]  /*17c00*/  IMAD.X R29, R39.reuse, 0x1, R0, P6 ;  /* 0x00000001271d7824 */ /* 0x040fe200030e0600 */
[----:B------:R-:W-:Y:S01]  /*17c10*/  PRMT R37, R12, 0x7771, RZ ;  /* 0x000077710c257816 */ /* 0x000fe200000000ff */
[----:B------:R-:W-:Y:S01]  /*17c20*/  IMAD.X R23, R39, 0x1, R16, P1 ;  /* 0x0000000127177824 */ /* 0x000fe200008e0610 */
[----:B------:R-:W-:Y:S02]  /*17c30*/  IADD3 R24, P6, R30, R19, RZ ;  /* 0x000000131e187210 */ /* 0x000fe40007fde0ff */
[----:B------:R1:W-:Y:S01]  /*17c40*/  @P3 STG.E.U8 desc[UR6][R28.64], R33 ;  /* 0x000000211c003986 */ /* 0x0003e2000c101106 */
[----:B------:R-:W-:-:S03]  /*17c50*/  ISETP.LT.AND P3, PT, R89, UR10, !P0 ;  /* 0x0000000a59007c0c */ /* 0x000fc6000c761270 */
[----:B------:R2:W-:Y:S01]  /*17c60*/  @P4 STG.E.U8 desc[UR6][R22.64], R37 ;  /* 0x0000002516004986 */ /* 0x0005e2000c101106 */
[C---:B---3--:R-:W-:Y:S01]  /*17c70*/  IADD3 R26, P4, R30.reuse, R18, RZ ;  /* 0x000000121e1a7210 */ /* 0x048fe20007f9e0ff */
[----:B------:R-:W-:Y:S01]  /*17c80*/  VIADD R30, R30, UR8 ;  /* 0x000000081e1e7c36 */ /* 0x000fe20008000000 */
[----:B------:R-:W-:Y:S01]  /*17c90*/  ISETP.LT.AND P0, PT, R88, UR10, !P0 ;  /* 0x0000000a58007c0c */ /* 0x000fe2000c701270 */
[----:B------:R-:W-:Y:S01]  /*17ca0*/  IMAD.X R25, R39, 0x1, R17, P6 ;  /* 0x0000000127197824 */ /* 0x000fe200030e0611 */
[----:B------:R-:W-:Y:S01]  /*17cb0*/  ISETP.LT.AND P6, PT, R91, UR10, !P5 ;  /* 0x0000000a5b007c0c */ /* 0x000fe2000efc1270 */
[----:B------:R-:W-:Y:S01]  /*17cc0*/  IMAD.X R27, R39, 0x1, R20, P4 ;  /* 0x00000001271b7824 */ /* 0x000fe200020e0614 */
[----:B------:R-:W-:Y:S02]  /*17cd0*/  PRMT R35, R12, 0x7772, RZ ;  /* 0x000077720c237816 */ /* 0x000fe400000000ff */
[----:B------:R-:W-:Y:S02]  /*17ce0*/  SHF.R.S32.HI R39, RZ, 0x1f, R30 ;  /* 0x0000001fff277819 */ /* 0x000fe4000001141e */
[----:B-1----:R-:W-:-:S02]  /*17cf0*/  IADD3 R28, P4, R30, R2, RZ ;  /* 0x000000021e1c7210 */ /* 0x002fc40007f9e0ff */
[----:B------:R-:W-:Y:S01]  /*17d00*/  PRMT R33, R12, 0x7773, RZ ;  /* 0x000077730c217816 */ /* 0x000fe200000000ff */
[----:B------:R1:W-:Y:S01]  /*17d10*/  @P3 STG.E.U8 desc[UR6][R24.64], R35 ;  /* 0x0000002318003986 */ /* 0x0003e2000c101106 */
[----:B------:R-:W-:Y:S01]  /*17d20*/  PRMT R21, R9, 0x7770, RZ ;  /* 0x0000777009157816 */ /* 0x000fe200000000ff */
[----:B------:R-:W-:Y:S01]  /*17d30*/  IMAD.X R29, R39, 0x1, R0, P4 ;  /* 0x00000001271d7824 */ /* 0x000fe200020e0600 */
[----:B------:R-:W-:Y:S01]  /*17d40*/  ISETP.LT.AND P3, PT, R90, UR10, !P5 ;  /* 0x0000000a5a007c0c */ /* 0x000fe2000ef61270 */
[----:B------:R3:W-:Y:S01]  /*17d50*/  @P0 STG.E.U8 desc[UR6][R26.64], R33 ;  /* 0x000000211a000986 */ /* 0x0007e2000c101106 */
[----:B--2---:R-:W-:Y:S01]  /*17d60*/  IADD3 R22, P0, R30, R3, RZ ;  /* 0x000000031e167210 */ /* 0x004fe20007f1e0ff */
[----:B------:R-:W-:Y:S02]  /*17d70*/  VIADD R8, R92, 0x4 ;  /* 0x000000045c087836 */ /* 0x000fe40000000000 */
[----:B------:R2:W-:Y:S01]  /*17d80*/  @P6 STG.E.U8 desc[UR6][R28.64], R21 ;  /* 0x000000151c006986 */ /* 0x0005e2000c101106 */
[----:B------:R-:W-:-:S02]  /*17d90*/  ISETP.LT.AND P4, PT, R89, UR10, !P5 ;  /* 0x0000000a59007c0c */ /* 0x000fc4000ef81270 */
[----:B-1----:R-:W-:Y:S01]  /*17da0*/  IADD3 R24, P6, R30, R19, RZ ;  /* 0x000000131e187210 */ /* 0x002fe20007fde0ff */
[----:B------:R-:W-:Y:S01]  /*17db0*/  IMAD.X R23, R39, 0x1, R16, P0 ;  /* 0x0000000127177824 */ /* 0x000fe200000e0610 */
[----:B------:R-:W-:Y:S02]  /*17dc0*/  PRMT R35, R9, 0x7771, RZ ;  /* 0x0000777109237816 */ /* 0x000fe400000000ff */
[----:B------:R-:W-:Y:S01]  /*17dd0*/  ISETP.GE.AND P1, PT, R8, UR11, PT ;  /* 0x0000000b08007c0c */ /* 0x000fe2000bf26270 */
[----:B------:R-:W-:Y:S01]  /*17de0*/  IMAD.X R25, R39, 0x1, R17, P6 ;  /* 0x0000000127197824 */ /* 0x000fe200030e0611 */
[----:B------:R-:W-:Y:S01]  /*17df0*/  ISETP.LT.AND P5, PT, R88, UR10, !P5 ;  /* 0x0000000a58007c0c */ /* 0x000fe2000efa1270 */
[----:B------:R-:W-:Y:S01]  /*17e00*/  VIADD R8, R92, 0x5 ;  /* 0x000000055c087836 */ /* 0x000fe20000000000 */
[C---:B---3--:R-:W-:Y:S01]  /*17e10*/  IADD3 R26, P6, R30.reuse, R18, RZ ;  /* 0x000000121e1a7210 */ /* 0x048fe20007fde0ff */
[----:B------:R-:W-:Y:S01]  /*17e20*/  VIADD R30, R30, UR8 ;  /* 0x000000081e1e7c36 */ /* 0x000fe20008000000 */
[----:B------:R1:W-:Y:S01]  /*17e30*/  @P3 STG.E.U8 desc[UR6][R22.64], R35 ;  /* 0x0000002316003986 */ /* 0x0003e2000c101106 */
[----:B------:R-:W-:-:S02]  /*17e40*/  ISETP.LT.AND P3, PT, R91, UR10, !P2 ;  /* 0x0000000a5b007c0c */ /* 0x000fc4000d761270 */
[----:B------:R-:W-:Y:S01]  /*17e50*/  ISETP.GE.AND P0, PT, R8, UR11, PT ;  /* 0x0000000b08007c0c */ /* 0x000fe2000bf06270 */
[----:B------:R-:W-:Y:S01]  /*17e60*/  IMAD.X R27, R39, 0x1, R20, P6 ;  /* 0x00000001271b7824 */ /* 0x000fe200030e0614 */
[C---:B------:R-:W-:Y:S02]  /*17e70*/  PRMT R33, R9.reuse, 0x7772, RZ ;  /* 0x0000777209217816 */ /* 0x040fe400000000ff */
[----:B------:R-:W-:Y:S02]  /*17e80*/  SHF.R.S32.HI R37, RZ, 0x1f, R30 ;  /* 0x0000001fff257819 */ /* 0x000fe4000001141e */
[----:B------:R-:W-:Y:S02]  /*17e90*/  IADD3 R8, P6, R30, R2, RZ ;  /* 0x000000021e087210 */ /* 0x000fe40007fde0ff */
[----:B--2---:R-:W-:Y:S01]  /*17ea0*/  PRMT R21, R9, 0x7773, RZ ;  /* 0x0000777309157816 */ /* 0x004fe200000000ff */
[----:B------:R2:W-:Y:S01]  /*17eb0*/  @P4 STG.E.U8 desc[UR6][R24.64], R33 ;  /* 0x0000002118004986 */ /* 0x0005e2000c101106 */
[----:B------:R-:W-:Y:S01]  /*17ec0*/  ISETP.LT.AND P4, PT, R90, UR10, !P2 ;  /* 0x0000000a5a007c0c */ /* 0x000fe2000d781270 */
[----:B------:R-:W-:Y:S01]  /*17ed0*/  IMAD.X R9, R37, 0x1, R0, P6 ;  /* 0x0000000125097824 */ /* 0x000fe200030e0600 */
[----:B------:R-:W-:Y:S01]  /*17ee0*/  ISETP.LT.AND P6, PT, R89, UR10, !P2 ;  /* 0x0000000a59007c0c */ /* 0x000fe2000d7c1270 */
[----:B------:R3:W-:Y:S01]  /*17ef0*/  @P5 STG.E.U8 desc[UR6][R26.64], R21 ;  /* 0x000000151a005986 */ /* 0x0007e2000c101106 */
[----:B-1----:R-:W-:-:S02]  /*17f00*/  IADD3 R22, P5, R30, R3, RZ ;  /* 0x000000031e167210 */ /* 0x002fc40007fbe0ff */
[----:B--2---:R-:W-:-:S03]  /*17f10*/  PRMT R33, R13, 0x7770, RZ ;  /* 0x000077700d217816 */ /* 0x004fc600000000ff */
[----:B------:R-:W-:Y:S01]  /*17f20*/  IMAD.X R23, R37, 0x1, R16, P5 ;  /* 0x0000000125177824 */ /* 0x000fe200028e0610 */
[C---:B------:R-:W-:Y:S01]  /*17f30*/  PRMT R29, R13.reuse, 0x7771, RZ ;  /* 0x000077710d1d7816 */ /* 0x040fe200000000ff */
[----:B------:R1:W-:Y:S01]  /*17f40*/  @P3 STG.E.U8 desc[UR6][R8.64], R33 ;  /* 0x0000002108003986 */ /* 0x0003e2000c101106 */
[C---:B------:R-:W-:Y:S01]  /*17f50*/  IADD3 R24, P3, R30.reuse, R19, RZ ;  /* 0x000000131e187210 */ /* 0x040fe20007f7e0ff */
[----:B------:R-:W-:Y:S01]  /*17f60*/  VIADD R28, R30, UR8 ;  /* 0x000000081e1c7c36 */ /* 0x000fe20008000000 */
[----:B---3--:R-:W-:Y:S01]  /*17f70*/  PRMT R21, R13, 0x7772, RZ ;  /* 0x000077720d157816 */ /* 0x008fe200000000ff */
[----:B------:R2:W-:Y:S01]  /*17f80*/  @P4 STG.E.U8 desc[UR6][R22.64], R29 ;  /* 0x0000001d16004986 */ /* 0x0005e2000c101106 */
[----:B------:R-:W-:Y:S01]  /*17f90*/  ISETP.LT.AND P2, PT, R88, UR10, !P2 ;  /* 0x0000000a58007c0c */ /* 0x000fe2000d741270 */
[----:B------:R-:W-:Y:S01]  /*17fa0*/  IMAD.X R25, R37, 0x1, R17, P3 ;  /* 0x0000000125197824 */ /* 0x000fe200018e0611 */
[----:B------:R-:W-:Y:S01]  /*17fb0*/  IADD3 R26, P4, R30, R18, RZ ;  /* 0x000000121e1a7210 */ /* 0x000fe20007f9e0ff */
[----:B------:R-:W-:Y:S01]  /*17fc0*/  VIADD R12, R92, 0x6 ;  /* 0x000000065c0c7836 */ /* 0x000fe20000000000 */
[----:B------:R-:W-:-:S02]  /*17fd0*/  SHF.R.S32.HI R39, RZ, 0x1f, R28 ;  /* 0x0000001fff277819 */ /* 0x000fc4000001141c */
[----:B------:R3:W-:Y:S01]  /*17fe0*/  @P6 STG.E.U8 desc[UR6][R24.64], R21 ;  /* 0x0000001518006986 */ /* 0x0007e2000c101106 */
[----:B-1----:R-:W-:Y:S01]  /*17ff0*/  IADD3 R8, P6, R28, R2, RZ ;  /* 0x000000021c087210 */ /* 0x002fe20007fde0ff */
[----:B------:R-:W-:Y:S01]  /*18000*/  IMAD.X R27, R37, 0x1, R20, P4 ;  /* 0x00000001251b7824 */ /* 0x000fe200020e0614 */
[----:B------:R-:W-:Y:S02]  /*18010*/  ISETP.LT.AND P3, PT, R91, UR10, !P1 ;  /* 0x0000000a5b007c0c */ /* 0x000fe4000cf61270 */
[----:B------:R-:W-:Y:S02]  /*18020*/  PRMT R35, R13, 0x7773, RZ ;  /* 0x000077730d237816 */ /* 0x000fe400000000ff */
[----:B------:R-:W-:Y:S01]  /*18030*/  ISETP.LT.AND P4, PT, R90, UR10, !P1 ;  /* 0x0000000a5a007c0c */ /* 0x000fe2000cf81270 */
[----:B------:R-:W-:Y:S01]  /*18040*/  IMAD.X R9, R39, 0x1, R0, P6 ;  /* 0x0000000127097824 */ /* 0x000fe200030e0600 */
[----:B------:R-:W-:Y:S02]  /*18050*/  ISETP.GE.AND P5, PT, R12, UR11, PT ;  /* 0x0000000b0c007c0c */ /* 0x000fe4000bfa6270 */
[----:B------:R-:W-:Y:S01]  /*18060*/  IADD3 R12, P6, R28, R3, RZ ;  /* 0x000000031c0c7210 */ /* 0x000fe20007fde0ff */
[----:B------:R1:W-:Y:S01]  /*18070*/  @P2 STG.E.U8 desc[UR6][R26.64], R35 ;  /* 0x000000231a002986 */ /* 0x0003e2000c101106 */
[----:B------:R-:W-:-:S02]  /*18080*/  ISETP.LT.AND P2, PT, R89, UR10, !P1 ;  /* 0x0000000a59007c0c */ /* 0x000fc4000cf41270 */
[C---:B------:R-:W-:Y:S01]  /*18090*/  PRMT R33, R10.reuse, 0x7770, RZ ;  /* 0x000077700a217816 */ /* 0x040fe200000000ff */
[----:B------:R-:W-:Y:S01]  /*180a0*/  IMAD.X R13, R39, 0x1, R16, P6 ;  /* 0x00000001270d7824 */ /* 0x000fe200030e0610 */
[----:B--2---:R-:W-:Y:S02]  /*180b0*/  PRMT R29, R10, 0x7771, RZ ;  /* 0x000077710a1d7816 */ /* 0x004fe400000000ff */
[----:B------:R-:W-:Y:S01]  /*180c0*/  IADD3 R22, P6, R28, R19, RZ ;  /* 0x000000131c167210 */ /* 0x000fe20007fde0ff */
[----:B------:R2:W-:Y:S01]  /*180d0*/  @P3 STG.E.U8 desc[UR6][R8.64], R33 ;  /* 0x0000002108003986 */ /* 0x0005e2000c101106 */
[----:B------:R-:W-:-:S03]  /*180e0*/  ISETP.LT.AND P1, PT, R88, UR10, !P1 ;  /* 0x0000000a58007c0c */ /* 0x000fc6000cf21270 */
[----:B------:R4:W-:Y:S01]  /*180f0*/  @P4 STG.E.U8 desc[UR6][R12.64], R29 ;  /* 0x0000001d0c004986 */ /* 0x0009e2000c101106 */
[----:B---3--:R-:W-:Y:S01]  /*18100*/  IADD3 R24, P4, R28, R18, RZ ;  /* 0x000000121c187210 */ /* 0x008fe20007f9e0ff */
[----:B------:R-:W-:Y:S01]  /*18110*/  IMAD.X R23, R39, 0x1, R17, P6 ;  /* 0x0000000127177824 */ /* 0x000fe200030e0611 */
[----:B-1----:R-:W-:Y:S01]  /*18120*/  PRMT R27, R10, 0x7772, RZ ;  /* 0x000077720a1b7816 */ /* 0x002fe200000000ff */
[----:B------:R-:W-:Y:S01]  /*18130*/  VIADD R28, R28, UR8 ;  /* 0x000000081c1c7c36 */ /* 0x000fe20008000000 */
[----:B------:R-:W-:Y:S01]  /*18140*/  ISETP.LT.AND P6, PT, R91, UR10, !P0 ;  /* 0x0000000a5b007c0c */ /* 0x000fe2000c7c1270 */
[----:B------:R-:W-:Y:S02]  /*18150*/  VIADD R21, R92, 0x7 ;  /* 0x000000075c157836 */ /* 0x000fe40000000000 */
[----:B------:R1:W-:Y:S01]  /*18160*/  @P2 STG.E.U8 desc[UR6][R22.64], R27 ;  /* 0x0000001b16002986 */ /* 0x0003e2000c101106 */
[----:B------:R-:W-:Y:S02]  /*18170*/  SHF.R.S32.HI R35, RZ, 0x1f, R28 ;  /* 0x0000001fff237819 */ /* 0x000fe4000001141c */
[----:B--2---:R-:W-:Y:S01]  /*18180*/  IADD3 R8, P2, R28, R2, RZ ;  /* 0x000000021c087210 */ /* 0x004fe20007f5e0ff */
[----:B------:R-:W-:Y:S01]  /*18190*/  IMAD.X R25, R39, 0x1, R20, P4 ;  /* 0x0000000127197824 */ /* 0x000fe200020e0614 */
[----:B------:R-:W-:-:S02]  /*181a0*/  ISETP.GE.AND P3, PT, R21, UR11, PT ;  /* 0x0000000b15007c0c */ /* 0x000fc4000bf66270 */
[----:B------:R-:W-:Y:S01]  /*181b0*/  PRMT R21, R10, 0x7773, RZ ;  /* 0x000077730a157816 */ /* 0x000fe200000000ff */
[----:B------:R-:W-:Y:S01]  /*181c0*/  IMAD.X R9, R35, 0x1, R0, P2 ;  /* 0x0000000123097824 */ /* 0x000fe200010e0600 */
[----:B------:R-:W-:Y:S02]  /*181d0*/  PRMT R33, R14, 0x7770, RZ ;  /* 0x000077700e217816 */ /* 0x000fe400000000ff */
[----:B------:R-:W-:Y:S01]  /*181e0*/  ISETP.LT.AND P4, PT, R90, UR10, !P0 ;  /* 0x0000000a5a007c0c */ /* 0x000fe2000c781270 */
[----:B------:R2:W-:Y:S01]  /*181f0*/  @P1 STG.E.U8 desc[UR6][R24.64], R21 ;  /* 0x0000001518001986 */ /* 0x0005e2000c101106 */
[----:B------:R-:W-:Y:S02]  /*18200*/  ISETP.LT.AND P2, PT, R89, UR10, !P0 ;  /* 0x0000000a59007c0c */ /* 0x000fe4000c741270 */
[C---:B----4-:R-:W-:Y:S01]  /*18210*/  IADD3 R12, P1, R28.reuse, R3, RZ ;  /* 0x000000031c0c7210 */ /* 0x050fe20007f3e0ff */
[----:B------:R3:W-:Y:S01]  /*18220*/  @P6 STG.E.U8 desc[UR6][R8.64], R33 ;  /* 0x0000002108006986 */ /* 0x0007e2000c101106 */
[----:B-1----:R-:W-:-:S02]  /*18230*/  IADD3 R22, P6, R28, R19, RZ ;  /* 0x000000131c167210 */ /* 0x002fc40007fde0ff */
[----:B------:R-:W-:Y:S01]  /*18240*/  ISETP.LT.AND P0, PT, R88, UR10, !P0 ;  /* 0x0000000a58007c0c */ /* 0x000fe2000c701270 */
[C---:B------:R-:W-:Y:S01]  /*18250*/  IMAD.X R13, R35.reuse, 0x1, R16, P1 ;  /* 0x00000001230d7824 */ /* 0x040fe200008e0610 */
[----:B------:R-:W-:Y:S01]  /*18260*/  PRMT R29, R14, 0x7771, RZ ;  /* 0x000077710e1d7816 */ /* 0x000fe200000000ff */
[----:B------:R-:W-:Y:S01]  /*18270*/  IMAD.X R23, R35, 0x1, R17, P6 ;  /* 0x0000000123177824 */ /* 0x000fe200030e0611 */
[C---:B--2---:R-:W-:Y:S01]  /*18280*/  IADD3 R24, P6, R28.reuse, R18, RZ ;  /* 0x000000121c187210 */ /* 0x044fe20007fde0ff */
[----:B------:R-:W-:Y:S01]  /*18290*/  VIADD R28, R28, UR8 ;  /* 0x000000081c1c7c36 */ /* 0x000fe20008000000 */
[C---:B------:R-:W-:Y:S01]  /*182a0*/  PRMT R27, R14.reuse, 0x7772, RZ ;  /* 0x000077720e1b7816 */ /* 0x040fe200000000ff */
[----:B------:R1:W-:Y:S01]  /*182b0*/  @P4 STG.E.U8 desc[UR6][R12.64], R29 ;  /* 0x0000001d0c004986 */ /* 0x0003e2000c101106 */
[----:B------:R-:W-:Y:S01]  /*182c0*/  ISETP.LT.AND P4, PT, R91, UR10, !P5 ;  /* 0x0000000a5b007c0c */ /* 0x000fe2000ef81270 */
[----:B------:R-:W-:Y:S01]  /*182d0*/  IMAD.X R25, R35, 0x1, R20, P6 ;  /* 0x0000000123197824 */ /* 0x000fe200030e0614 */
[----:B------:R-:W-:Y:S01]  /*182e0*/  PRMT R21, R14, 0x7773, RZ ;  /* 0x000077730e157816 */ /* 0x000fe200000000ff */
[----:B------:R2:W-:Y:S01]  /*182f0*/  @P2 STG.E.U8 desc[UR6][R22.64], R27 ;  /* 0x0000001b16002986 */ /* 0x0005e2000c101106 */
[----:B------:R-:W-:-:S02]  /*18300*/  ISETP.LT.AND P2, PT, R90, UR10, !P5 ;  /* 0x0000000a5a007c0c */ /* 0x000fc4000ef41270 */
[----:B------:R-:W-:Y:S02]  /*18310*/  SHF.R.S32.HI R35, RZ, 0x1f, R28 ;  /* 0x0000001fff237819 */ /* 0x000fe4000001141c */
[C---:B---3--:R-:W-:Y:S01]  /*18320*/  IADD3 R8, P6, R28.reuse, R2, RZ ;  /* 0x000000021c087210 */ /* 0x048fe20007fde0ff */
[----:B------:R3:W-:Y:S01]  /*18330*/  @P0 STG.E.U8 desc[UR6][R24.64], R21 ;  /* 0x0000001518000986 */ /* 0x0007e2000c101106 */
[----:B-1----:R-:W-:-:S03]  /*18340*/  IADD3 R12, P0, R28, R3, RZ ;  /* 0x000000031c0c7210 */ /* 0x002fc60007f1e0ff */
[----:B------:R-:W-:Y:S01]  /*18350*/  IMAD.X R9, R35, 0x1, R0, P6 ;  /* 0x0000000123097824 */ /* 0x000fe200030e0600 */
[C---:B------:R-:W-:Y:S01]  /*18360*/  PRMT R33, R11.reuse, 0x7770, RZ ;  /* 0x000077700b217816 */ /* 0x040fe200000000ff */
[----:B------:R-:W-:Y:S01]  /*18370*/  VIADD R10, R92, 0x8 ;  /* 0x000000085c0a7836 */ /* 0x000fe20000000000 */
[----:B------:R-:W-:Y:S01]  /*18380*/  PRMT R29, R11, 0x7771, RZ ;  /* 0x000077710b1d7816 */ /* 0x000fe200000000ff */
[----:B------:R-:W-:Y:S02]  /*18390*/  IMAD.X R13, R35, 0x1, R16, P0 ;  /* 0x00000001230d7824 */ /* 0x000fe400000e0610 */
[----:B------:R-:W-:Y:S01]  /*183a0*/  @P4 STG.E.U8 desc[UR6][R8.64], R33 ;  /* 0x0000002108004986 */ /* 0x000fe2000c101106 */
[----:B------:R-:W-:Y:S02]  /*183b0*/  ISETP.LT.AND P4, PT, R89, UR10, !P5 ;  /* 0x0000000a59007c0c */ /* 0x000fe4000ef81270 */
[----:B------:R-:W-:Y:S01]  /*183c0*/  ISETP.GE.AND P1, PT, R10, UR11, PT ;  /* 0x0000000b0a007c0c */ /* 0x000fe2000bf26270 */
[----:B------:R-:W-:Y:S01]  /*183d0*/  VIADD R10, R92, 0x9 ;  /* 0x000000095c0a7836 */ /* 0x000fe20000000000 */
[----:B------:R1:W-:Y:S01]  /*183e0*/  @P2 STG.E.U8 desc[UR6][R12.64], R29 ;  /* 0x0000001d0c002986 */ /* 0x0003e2000c101106 */
[----:B--2---:R-:W-:-:S02]  /*183f0*/  IADD3 R22, P2, R28, R19, RZ ;  /* 0x000000131c167210 */ /* 0x004fc40007f5e0ff */
[----:B------:R-:W-:Y:S02]  /*18400*/  ISETP.LT.AND P5, PT, R88, UR10, !P5 ;  /* 0x0000000a58007c0c */ /* 0x000fe4000efa1270 */
[----:B------:R-:W-:Y:S01]  /*18410*/  ISETP.GE.AND P0, PT, R10, UR11, PT ;  /* 0x0000000b0a007c0c */ /* 0x000fe2000bf06270 */
[----:B------:R-:W-:Y:S01]  /*18420*/  IMAD.X R23, R35, 0x1, R17, P2 ;  /* 0x0000000123177824 */ /* 0x000fe200010e0611 */
[C---:B------:R-:W-:Y:S01]  /*18430*/  IADD3 R10, P6, R28.reuse, R18, RZ ;  /* 0x000000121c0a7210 */ /* 0x040fe20007fde0ff */
[----:B------:R-:W-:Y:S01]  /*18440*/  VIADD R26, R28, UR8 ;  /* 0x000000081c1a7c36 */ /* 0x000fe20008000000 */
[----:B------:R-:W-:Y:S02]  /*18450*/  PRMT R27, R11, 0x7772, RZ ;  /* 0x000077720b1b7816 */ /* 0x000fe400000000ff */
[----:B------:R-:W-:Y:S02]  /*18460*/  ISETP.LT.AND P2, PT, R91, UR10, !P3 ;  /* 0x0000000a5b007c0c */ /* 0x000fe4000df41270 */
[----:B---3--:R-:W-:Y:S01]  /*18470*/  PRMT R21, R11, 0x7773, RZ ;  /* 0x000077730b157816 */ /* 0x008fe200000000ff */
[----:B------:R-:W-:Y:S01]  /*18480*/  IMAD.X R11, R35, 0x1, R20, P6 ;  /* 0x00000001230b7824 */ /* 0x000fe200030e0614 */
[----:B------:R2:W-:Y:S01]  /*18490*/  @P4 STG.E.U8 desc[UR6][R22.64], R27 ;  /* 0x0000001b16004986 */ /* 0x0005e2000c101106 */
[----:B------:R-:W-:-:S02]  /*184a0*/  SHF.R.S32.HI R35, RZ, 0x1f, R26 ;  /* 0x0000001fff237819 */ /* 0x000fc4000001141a */
[----:B-1----:R-:W-:Y:S01]  /*184b0*/  IADD3 R12, P4, R26, R2, RZ ;  /* 0x000000021a0c7210 */ /* 0x002fe20007f9e0ff */
[----:B------:R1:W-:Y:S01]  /*184c0*/  @P5 STG.E.U8 desc[UR6][R10.64], R21 ;  /* 0x000000150a005986 */ /* 0x0003e2000c101106 */
[----:B------:R-:W-:Y:S01]  /*184d0*/  PRMT R33, R15, 0x7770, RZ ;  /* 0x000077700f217816 */ /* 0x000fe200000000ff */
[----:B------:R-:W-:Y:S02]  /*184e0*/  VIADD R8, R92, 0xa ;  /* 0x0000000a5c087836 */ /* 0x000fe40000000000 */
[C---:B------:R-:W-:Y:S01]  /*184f0*/  IMAD.X R13, R35.reuse, 0x1, R0, P4 ;  /* 0x00000001230d7824 */ /* 0x040fe200020e0600 */
[----:B------:R-:W-:Y:S02]  /*18500*/  IADD3 R24, P5, R26, R3, RZ ;  /* 0x000000031a187210 */ /* 0x000fe40007fbe0ff */
[----:B------:R-:W-:Y:S02]  /*18510*/  ISETP.LT.AND P6, PT, R90, UR10, !P3 ;  /* 0x0000000a5a007c0c */ /* 0x000fe4000dfc1270 */
[----:B------:R3:W-:Y:S01]  /*18520*/  @P2 STG.E.U8 desc[UR6][R12.64], R33 ;  /* 0x000000210c002986 */ /* 0x0007e2000c101106 */
[----:B------:R-:W-:Y:S01]  /*18530*/  ISETP.GE.AND P2, PT, R8, UR11, PT ;  /* 0x0000000b08007c0c */ /* 0x000fe2000bf46270 */
[----:B------:R-:W-:Y:S01]  /*18540*/  IMAD.X R25, R35, 0x1, R16, P5 ;  /* 0x0000000123197824 */ /* 0x000fe200028e0610 */
[----:B------:R-:W-:Y:S01]  /*18550*/  ISETP.LT.AND P4, PT, R89, UR10, !P3 ;  /* 0x0000000a59007c0c */ /* 0x000fe2000df81270 */
[----:B------:R-:W4:Y:S01]  /*18560*/  LDS.128 R8, [R31] ;  /* 0x000000001f087984 */ /* 0x000f220000000c00 */
[----:B--2---:R-:W-:-:S02]  /*18570*/  IADD3 R22, P5, R26, R19, RZ ;  /* 0x000000131a167210 */ /* 0x004fc40007fbe0ff */
[----:B------:R-:W-:Y:S01]  /*18580*/  ISETP.LT.AND P3, PT, R88, UR10, !P3 ;  /* 0x0000000a58007c0c */ /* 0x000fe2000df61270 */
[C---:B------:R-:W-:Y:S01]  /*18590*/  VIADD R28, R26.reuse, UR8 ;  /* 0x000000081a1c7c36 */ /* 0x040fe20008000000 */
[----:B------:R-:W-:Y:S01]  /*185a0*/  PRMT R29, R15, 0x7771, RZ ;  /* 0x000077710f1d7816 */ /* 0x000fe200000000ff */
[----:B------:R-:W-:Y:S01]  /*185b0*/  IMAD.X R23, R35, 0x1, R17, P5 ;  /* 0x0000000123177824 */ /* 0x000fe200028e0611 */
[----:B------:R-:W-:Y:S02]  /*185c0*/  IADD3 R26, P5, R26, R18, RZ ;  /* 0x000000121a1a7210 */ /* 0x000fe40007fbe0ff */
[----:B-1----:R-:W-:Y:S01]  /*185d0*/  PRMT R21, R15, 0x7772, RZ ;  /* 0x000077720f157816 */ /* 0x002fe200000000ff */
[----:B------:R1:W-:Y:S01]  /*185e0*/  @P6 STG.E.U8 desc[UR6][R24.64], R29 ;  /* 0x0000001d18006986 */ /* 0x0003e2000c101106 */
[----:B------:R-:W-:Y:S01]  /*185f0*/  ISETP.LT.AND P6, PT, R91, UR10, !P1 ;  /* 0x0000000a5b007c0c */ /* 0x000fe2000cfc1270 */
[----:B------:R-:W-:Y:S01]  /*18600*/  IMAD.X R27, R35, 0x1, R20, P5 ;  /* 0x00000001231b7824 */ /* 0x000fe200028e0614 */
[----:B------:R-:W-:Y:S01]  /*18610*/  SHF.R.S32.HI R37, RZ, 0x1f, R28 ;  /* 0x0000001fff257819 */ /* 0x000fe2000001141c */
[----:B------:R2:W-:Y:S01]  /*18620*/  @P4 STG.E.U8 desc[UR6][R22.64], R21 ;  /* 0x0000001516004986 */ /* 0x0005e2000c101106 */
[----:B---3--:R-:W-:-:S02]  /*18630*/  IADD3 R12, P4, R28, R2, RZ ;  /* 0x000000021c0c7210 */ /* 0x008fc40007f9e0ff */
[----:B------:R-:W-:Y:S02]  /*18640*/  ISETP.LT.AND P5, PT, R90, UR10, !P1 ;  /* 0x0000000a5a007c0c */ /* 0x000fe4000cfa1270 */
[----:B-1----:R-:W-:Y:S01]  /*18650*/  PRMT R25, R15, 0x7773, RZ ;  /* 0x000077730f197816 */ /* 0x002fe200000000ff */
[----:B------:R-:W-:Y:S01]  /*18660*/  IMAD.X R13, R37, 0x1, R0, P4 ;  /* 0x00000001250d7824 */ /* 0x000fe200020e0600 */
[----:B0-----:R-:W-:-:S03]  /*18670*/  PRMT R33, R4, 0x7770, RZ ;  /* 0x0000777004217816 */ /* 0x001fc600000000ff */
[----:B------:R0:W-:Y:S01]  /*18680*/  @P3 STG.E.U8 desc[UR6][R26.64], R25 ;  /* 0x000000191a003986 */ /* 0x0001e2000c101106 */
[----:B------:R-:W-:Y:S02]  /*18690*/  IADD3 R14, P3, R28, R3, RZ ;  /* 0x000000031c0e7210 */ /* 0x000fe40007f7e0ff */
[----:B------:R-:W-:Y:S01]  /*186a0*/  PRMT R29, R4, 0x7771, RZ ;  /* 0x00007771041d7816 */ /* 0x000fe200000000ff */
[----:B------:R1:W-:Y:S02]  /*186b0*/  @P6 STG.E.U8 desc[UR6][R12.64], R33 ;  /* 0x000000210c006986 */ /* 0x0003e4000c101106 */
[----:B------:R-:W-:Y:S01]  /*186c0*/  IMAD.X R15, R37, 0x1, R16, P3 ;  /* 0x00000001250f7824 */ /* 0x000fe200018e0610 */
[C---:B--2---:R-:W-:Y:S02]  /*186d0*/  IADD3 R22, P6, R28.reuse, R19, RZ ;  /* 0x000000131c167210 */ /* 0x044fe40007fde0ff */
[----:B------:R-:W-:Y:S02]  /*186e0*/  ISETP.LT.AND P4, PT, R89, UR10, !P1 ;  /* 0x0000000a59007c0c */ /* 0x000fe4000cf81270 */
[----:B------:R2:W-:Y:S01]  /*186f0*/  @P5 STG.E.U8 desc[UR6][R14.64], R29 ;  /* 0x0000001d0e005986 */ /* 0x0005e2000c101106 */
[C---:B------:R-:W-:Y:S01]  /*18700*/  IADD3 R24, P5, R28.reuse, R18, RZ ;  /* 0x000000121c187210 */ /* 0x040fe20007fbe0ff */
[----:B------:R-:W-:Y:S01]  /*18710*/  VIADD R28, R28, UR8 ;  /* 0x000000081c1c7c36 */ /* 0x000fe20008000000 */
[----:B------:R-:W-:Y:S01]  /*18720*/  ISETP.LT.AND P1, PT, R88, UR10, !P1 ;  /* 0x0000000a58007c0c */ /* 0x000fe2000cf21270 */
[----:B------:R-:W-:Y:S01]  /*18730*/  IMAD.X R23, R37, 0x1, R17, P6 ;  /* 0x0000000125177824 */ /* 0x000fe200030e0611 */
[----:B------:R-:W-:Y:S01]  /*18740*/  ISETP.LT.AND P6, PT, R91, UR10, !P0 ;  /* 0x0000000a5b007c0c */ /* 0x000fe2000c7c1270 */
[----:B------:R-:W-:Y:S01]  /*18750*/  VIADD R21, R92, 0xb ;  /* 0x0000000b5c157836 */ /* 0x000fe20000000000 */
[----:B0-----:R-:W-:Y:S01]  /*18760*/  PRMT R27, R4, 0x7772, RZ ;  /* 0x00007772041b7816 */ /* 0x001fe200000000ff */
[----:B------:R-:W-:Y:S01]  /*18770*/  IMAD.X R25, R37, 0x1, R20, P5 ;  /* 0x0000000125197824 */ /* 0x000fe200028e0614 */
[----:B-1----:R-:W-:-:S02]  /*18780*/  SHF.R.S32.HI R33, RZ, 0x1f, R28 ;  /* 0x0000001fff217819 */ /* 0x002fc4000001141c */
[----:B------:R-:W-:Y:S02]  /*18790*/  IADD3 R12, P5, R28, R2, RZ ;  /* 0x000000021c0c7210 */ /* 0x000fe40007fbe0ff */
[----:B------:R-:W-:Y:S01]  /*187a0*/  ISETP.GE.AND P3, PT, R21, UR11, PT ;  /* 0x0000000b15007c0c */ /* 0x000fe2000bf66270 */
[----:B------:R0:W-:Y:S01]  /*187b0*/  @P4 STG.E.U8 desc[UR6][R22.64], R27 ;  /* 0x0000001b16004986 */ /* 0x0001e2000c101106 */
[----:B------:R-:W-:Y:S01]  /*187c0*/  PRMT R21, R4, 0x7773, RZ ;  /* 0x0000777304157816 */ /* 0x000fe200000000ff */
[----:B------:R-:W-:Y:S01]  /*187d0*/  IMAD.X R13, R33, 0x1, R0, P5 ;  /* 0x00000001210d7824 */ /* 0x000fe200028e0600 */
[----:B----4-:R-:W-:Y:S02]  /*187e0*/  PRMT R31, R8, 0x7770, RZ ;  /* 0x00007770081f7816 */ /* 0x010fe400000000ff */
[----:B------:R-:W-:Y:S01]  /*187f0*/  ISETP.LT.AND P4, PT, R90, UR10, !P0 ;  /* 0x0000000a5a007c0c */ /* 0x000fe2000c781270 */
[----:B------:R1:W-:Y:S01]  /*18800*/  @P1 STG.E.U8 desc[UR6][R24.64], R21 ;  /* 0x0000001518001986 */ /* 0x0003e2000c101106 */
[----:B--2---:R-:W-:-:S03]  /*18810*/  IADD3 R14, P5, R28, R3, RZ ;  /* 0x000000031c0e7210 */ /* 0x004fc60007fbe0ff */
[----:B------:R2:W-:Y:S01]  /*18820*/  @P6 STG.E.U8 desc[UR6][R12.64], R31 ;  /* 0x0000001f0c006986 */ /* 0x0005e2000c101106 */
[----:B0-----:R-:W-:Y:S01]  /*18830*/  IADD3 R22, P6, R28, R19, RZ ;  /* 0x000000131c167210 */ /* 0x001fe20007fde0ff */
[----:B------:R-:W-:Y:S01]  /*18840*/  IMAD.X R15, R33, 0x1, R16, P5 ;  /* 0x00000001210f7824 */ /* 0x000fe200028e0610 */
[----:B------:R-:W-:Y:S02]  /*18850*/  PRMT R29, R8, 0x7771, RZ ;  /* 0x00007771081d7816 */ /* 0x000fe400000000ff */
[----:B------:R-:W-:Y:S01]  /*18860*/  ISETP.LT.AND P1, PT, R89, UR10, !P0 ;  /* 0x0000000a59007c0c */ /* 0x000fe2000c721270 */
[----:B------:R-:W-:Y:S01]  /*18870*/  IMAD.X R23, R33, 0x1, R17, P6 ;  /* 0x0000000121177824 */ /* 0x000fe200030e0611 */
[C---:B-1----:R-:W-:Y:S01]  /*18880*/  IADD3 R24, P6, R28.reuse, R18, RZ ;  /* 0x000000121c187210 */ /* 0x042fe20007fde0ff */
[----:B------:R-:W-:Y:S01]  /*18890*/  VIADD R28, R28, UR8 ;  /* 0x000000081c1c7c36 */ /* 0x000fe20008000000 */
[----:B------:R-:W-:Y:S01]  /*188a0*/  ISETP.LT.AND P0, PT, R88, UR10, !P0 ;  /* 0x0000000a58007c0c */ /* 0x000fe2000c701270 */
[----:B------:R0:W-:Y:S01]  /*188b0*/  @P4 STG.E.U8 desc[UR6][R14.64], R29 ;  /* 0x0000001d0e004986 */ /* 0x0001e2000c101106 */
[----:B------:R-:W-:Y:S01]  /*188c0*/  ISETP.LT.AND P4, PT, R91, UR10, !P2 ;  /* 0x0000000a5b007c0c */ /* 0x000fe2000d781270 */
[----:B------:R-:W-:Y:S01]  /*188d0*/  IMAD.X R25, R33, 0x1, R20, P6 ;  /* 0x0000000121197824 */ /* 0x000fe200030e0614 */
[----:B------:R-:W-:-:S02]  /*188e0*/  SHF.R.S32.HI R33, RZ, 0x1f, R28 ;  /* 0x0000001fff217819 */ /* 0x000fc4000001141c */
[----:B--2---:R-:W-:Y:S02]  /*188f0*/  IADD3 R12, P6, R28, R2, RZ ;  /* 0x000000021c0c7210 */ /* 0x004fe40007fde0ff */
[C---:B------:R-:W-:Y:S02]  /*18900*/  PRMT R27, R8.reuse, 0x7772, RZ ;  /* 0x00007772081b7816 */ /* 0x040fe400000000ff */
[----:B------:R-:W-:Y:S01]  /*18910*/  PRMT R21, R8, 0x7773, RZ ;  /* 0x0000777308157816 */ /* 0x000fe200000000ff */
[----:B------:R-:W-:Y:S01]  /*18920*/  IMAD.X R13, R33, 0x1, R0, P6 ;  /* 0x00000001210d7824 */ /* 0x000fe200030e0600 */
[----:B------:R-:W-:Y:S01]  /*18930*/  PRMT R31, R5, 0x7770, RZ ;  /* 0x00007770051f7816 */ /* 0x000fe200000000ff */
[----:B------:R1:W-:Y:S01]  /*18940*/  @P1 STG.E.U8 desc[UR6][R22.64], R27 ;  /* 0x0000001b16001986 */ /* 0x0003e2000c101106 */
[----:B------:R-:W-:Y:S02]  /*18950*/  ISETP.LT.AND P1, PT, R90, UR10, !P2 ;  /* 0x0000000a5a007c0c */ /* 0x000fe4000d721270 */
[----:B------:R-:W-:Y:S01]  /*18960*/  ISETP.LT.AND P6, PT, R89, UR10, !P2 ;  /* 0x0000000a59007c0c */ /* 0x000fe2000d7c1270 */
[----:B------:R2:W-:Y:S01]  /*18970*/  @P0 STG.E.U8 desc[UR6][R24.64], R21 ;  /* 0x0000001518000986 */ /* 0x0005e2000c101106 */
[----:B------:R-:W-:Y:S01]  /*18980*/  VIADD R4, R92, 0xc ;  /* 0x0000000c5c047836 */ /* 0x000fe20000000000 */
[----:B0-----:R-:W-:-:S02]  /*18990*/  IADD3 R14, P0, R28, R3, RZ ;  /* 0x000000031c0e7210 */ /* 0x001fc40007f1e0ff */
[----:B------:R-:W-:Y:S01]  /*189a0*/  @P4 STG.E.U8 desc[UR6][R12.64], R31 ;  /* 0x0000001f0c004986 */ /* 0x000fe2000c101106 */
[----:B-1----:R-:W-:Y:S02]  /*189b0*/  IADD3 R22, P4, R28, R19, RZ ;  /* 0x000000131c167210 */ /* 0x002fe40007f9e0ff */
[----:B------:R-:W-:Y:S01]  /*189c0*/  IMAD.X R15, R33, 0x1, R16, P0 ;  /* 0x00000001210f7824 */ /* 0x000fe200000e0610 */
[----:B------:R-:W-:Y:S01]  /*189d0*/  ISETP.GE.AND P5, PT, R4, UR11, PT ;  /* 0x0000000b04007c0c */ /* 0x000fe2000bfa6270 */
[----:B------:R-:W-:Y:S01]  /*189e0*/  VIADD R4, R92, 0xd ;  /* 0x0000000d5c047836 */ /* 0x000fe20000000000 */
[----:B------:R-:W-:Y:S01]  /*189f0*/  PRMT R27, R5, 0x7771, RZ ;  /* 0x00007771051b7816 */ /* 0x000fe200000000ff */
[----:B------:R-:W-:Y:S01]  /*18a00*/  IMAD.X R23, R33, 0x1, R17, P4 ;  /* 0x0000000121177824 */ /* 0x000fe200020e0611 */
[----:B------:R-:W-:Y:S01]  /*18a10*/  PRMT R29, R5, 0x7772, RZ ;  /* 0x00007772051d7816 */ /* 0x000fe200000000ff */
[----:B--2---:R-:W-:Y:S01]  /*18a20*/  VIADD R21, R28, UR8 ;  /* 0x000000081c157c36 */ /* 0x004fe20008000000 */
[----:B------:R-:W-:Y:S01]  /*18a30*/  ISETP.LT.AND P2, PT, R88, UR10, !P2 ;  /* 0x0000000a58007c0c */ /* 0x000fe2000d741270 */
[----:B------:R0:W-:Y:S01]  /*18a40*/  @P1 STG.E.U8 desc[UR6][R14.64], R27 ;  /* 0x0000001b0e001986 */ /* 0x0001e2000c101106 */
[----:B------:R-:W-:-:S02]  /*18a50*/  IADD3 R24, P4, R28, R18, RZ ;  /* 0x000000121c187210 */ /* 0x000fc40007f9e0ff */
[----:B------:R-:W-:Y:S01]  /*18a60*/  ISETP.GE.AND P0, PT, R4, UR11, PT ;  /* 0x0000000b04007c0c */ /* 0x000fe2000bf06270 */
[----:B------:R1:W-:Y:S01]  /*18a70*/  @P6 STG.E.U8 desc[UR6][R22.64], R29 ;  /* 0x0000001d16006986 */ /* 0x0003e2000c101106 */
[----:B------:R-:W-:Y:S02]  /*18a80*/  SHF.R.S32.HI R35, RZ, 0x1f, R21 ;  /* 0x0000001fff237819 */ /* 0x000fe40000011415 */
[----:B------:R-:W-:Y:S01]  /*18a90*/  IADD3 R4, P6, R21, R2, RZ ;  /* 0x0000000215047210 */ /* 0x000fe20007fde0ff */
[----:B------:R-:W-:Y:S01]  /*18aa0*/  IMAD.X R25, R33, 0x1, R20, P4 ;  /* 0x0000000121197824 */ /* 0x000fe200020e0614 */
[----:B------:R-:W-:Y:S02]  /*18ab0*/  ISETP.LT.AND P1, PT, R91, UR10, !P3 ;  /* 0x0000000a5b007c0c */ /* 0x000fe4000df21270 */
[----:B------:R-:W-:Y:S02]  /*18ac0*/  ISETP.LT.AND P4, PT, R90, UR10, !P3 ;  /* 0x0000000a5a007c0c */ /* 0x000fe4000df81270 */
[----:B0-----:R-:W-:Y:S01]  /*18ad0*/  PRMT R27, R5, 0x7773, RZ ;  /* 0x00007773051b7816 */ /* 0x001fe200000000ff */
[----:B------:R-:W-:Y:S01]  /*18ae0*/  IMAD.X R5, R35, 0x1, R0, P6 ;  /* 0x0000000123057824 */ /* 0x000fe200030e0600 */
[----:B------:R-:W-:-:S03]  /*18af0*/  IADD3 R12, P6, R21, R3, RZ ;  /* 0x00000003150c7210 */ /* 0x000fc60007fde0ff */
[----:B------:R0:W-:Y:S01]  /*18b00*/  @P2 STG.E.U8 desc[UR6][R24.64], R27 ;  /* 0x0000001b18002986 */ /* 0x0001e2000c101106 */
[----:B------:R-:W-:Y:S01]  /*18b10*/  ISETP.LT.AND P2, PT, R89, UR10, !P3 ;  /* 0x0000000a59007c0c */ /* 0x000fe2000df41270 */
[----:B------:R-:W-:Y:S01]  /*18b20*/  IMAD.X R13, R35, 0x1, R16, P6 ;  /* 0x00000001230d7824 */ /* 0x000fe200030e0610 */
[C---:B------:R-:W-:Y:S02]  /*18b30*/  PRMT R31, R9.reuse, 0x7770, RZ ;  /* 0x00007770091f7816 */ /* 0x040fe400000000ff */
[----:B-1----:R-:W-:Y:S02]  /*18b40*/  PRMT R29, R9, 0x7771, RZ ;  /* 0x00007771091d7816 */ /* 0x002fe400000000ff */
[----:B------:R-:W-:Y:S01]  /*18b50*/  IADD3 R14, P6, R21, R19, RZ ;  /* 0x00000013150e7210 */ /* 0x000fe20007fde0ff */
[----:B------:R1:W-:Y:S01]  /*18b60*/  @P1 STG.E.U8 desc[UR6][R4.64], R31 ;  /* 0x0000001f04001986 */ /* 0x0003e2000c101106 */
[----:B------:R-:W-:-:S03]  /*18b70*/  ISETP.LT.AND P3, PT, R88, UR10, !P3 ;  /* 0x0000000a58007c0c */ /* 0x000fc6000df61270 */
[----:B------:R2:W-:Y:S01]  /*18b80*/  @P4 STG.E.U8 desc[UR6][R12.64], R29 ;  /* 0x0000001d0c004986 */ /* 0x0005e2000c101106 */
[----:B------:R-:W-:Y:S01]  /*18b90*/  IADD3 R22, P4, R21, R18, RZ ;  /* 0x0000001215167210 */ /* 0x000fe20007f9e0ff */
[----:B------:R-:W-:Y:S01]  /*18ba0*/  IMAD.X R15, R35, 0x1, R17, P6 ;  /* 0x00000001230f7824 */ /* 0x000fe200030e0611 */
[----:B0-----:R-:W-:Y:S01]  /*18bb0*/  PRMT R27, R9, 0x7772, RZ ;  /* 0x00007772091b7816 */ /* 0x001fe200000000ff */
[----:B------:R-:W-:Y:S01]  /*18bc0*/  VIADD R21, R21, UR8 ;  /* 0x0000000815157c36 */ /* 0x000fe20008000000 */
[----:B------:R-:W-:Y:S01]  /*18bd0*/  ISETP.LT.AND P6, PT, R91, UR10, !P5 ;  /* 0x0000000a5b007c0c */ /* 0x000fe2000efc1270 */
[----:B------:R-:W-:Y:S01]  /*18be0*/  IMAD.X R23, R35, 0x1, R20, P4 ;  /* 0x0000000123177824 */ /* 0x000fe200020e0614 */
[----:B------:R-:W-:Y:S01]  /*18bf0*/  PRMT R25, R9, 0x7773, RZ ;  /* 0x0000777309197816 */ /* 0x000fe200000000ff */
[----:B------:R0:W-:Y:S01]  /*18c00*/  @P2 STG.E.U8 desc[UR6][R14.64], R27 ;  /* 0x0000001b0e002986 */ /* 0x0001e2000c101106 */
[----:B-1----:R-:W-:Y:S02]  /*18c10*/  SHF.R.S32.HI R31, RZ, 0x1f, R21 ;  /* 0x0000001fff1f7819 */ /* 0x002fe40000011415 */
[----:B------:R-:W-:Y:S01]  /*18c20*/  IADD3 R4, P2, R21, R2, RZ ;  /* 0x0000000215047210 */ /* 0x000fe20007f5e0ff */
[----:B------:R-:W-:Y:S01]  /*18c30*/  VIADD R8, R92, 0xe ;  /* 0x0000000e5c087836 */ /* 0x000fe20000000000 */
[----:B------:R1:W-:Y:S01]  /*18c40*/  @P3 STG.E.U8 desc[UR6][R22.64], R25 ;  /* 0x0000001916003986 */ /* 0x0003e2000c101106 */
[----:B--2---:R-:W-:-:S02]  /*18c50*/  PRMT R29, R6, 0x7770, RZ ;  /* 0x00007770061d7816 */ /* 0x004fc400000000ff */
[----:B------:R-:W-:Y:S01]  /*18c60*/  IMAD.X R5, R31, 0x1, R0, P2 ;  /* 0x000000011f057824 */ /* 0x000fe200010e0600 */
[----:B------:R-:W-:Y:S02]  /*18c70*/  ISETP.LT.AND P3, PT, R90, UR10, !P5 ;  /* 0x0000000a5a007c0c */ /* 0x000fe4000ef61270 */
[----:B------:R-:W-:Y:S01]  /*18c80*/  ISETP.GE.AND P1, PT, R8, UR11, PT ;  /* 0x0000000b08007c0c */ /* 0x000fe2000bf26270 */
[----:B------:R-:W-:Y:S01]  /*18c90*/  VIADD R13, R92, 0xf ;  /* 0x0000000f5c0d7836 */ /* 0x000fe20000000000 */
[C---:B------:R-:W-:Y:S01]  /*18ca0*/  IADD3 R8, P4, R21.reuse, R3, RZ ;  /* 0x0000000315087210 */ /* 0x040fe20007f9e0ff */
[----:B------:R2:W-:Y:S01]  /*18cb0*/  @P6 STG.E.U8 desc[UR6][R4.64], R29 ;  /* 0x0000001d04006986 */ /* 0x0005e2000c101106 */
[----:B------:R-:W-:Y:S02]  /*18cc0*/  IADD3 R12, P6, R21, R19, RZ ;  /* 0x00000013150c7210 */ /* 0x000fe40007fde0ff */
[----:B------:R-:W-:Y:S01]  /*18cd0*/  ISETP.LT.AND P2, PT, R89, UR10, !P5 ;  /* 0x0000000a59007c0c */ /* 0x000fe2000ef41270 */
[----:B------:R-:W-:Y:S01]  /*18ce0*/  IMAD.X R9, R31, 0x1, R16, P4 ;  /* 0x000000011f097824 */ /* 0x000fe200020e0610 */
[----:B0-----:R-:W-:-:S02]  /*18cf0*/  PRMT R27, R6, 0x7771, RZ ;  /* 0x00007771061b7816 */ /* 0x001fc400000000ff */
[----:B------:R-:W-:Y:S01]  /*18d00*/  ISETP.GE.AND P4, PT, R13, UR11, PT ;  /* 0x0000000b0d007c0c */ /* 0x000fe2000bf86270 */
[----:B------:R-:W-:Y:S01]  /*18d10*/  IMAD.X R13, R31, 0x1, R17, P6 ;  /* 0x000000011f0d7824 */ /* 0x000fe200030e0611 */
[----:B------:R-:W-:Y:S02]  /*18d20*/  ISETP.LT.AND P5, PT, R88, UR10, !P5 ;  /* 0x0000000a58007c0c */ /* 0x000fe4000efa1270 */
[C---:B------:R-:W-:Y:S01]  /*18d30*/  IADD3 R14, P6, R21.reuse, R18, RZ ;  /* 0x00000012150e7210 */ /* 0x040fe20007fde0ff */
[----:B------:R-:W-:Y:S01]  /*18d40*/  VIADD R21, R21, UR8 ;  /* 0x0000000815157c36 */ /* 0x000fe20008000000 */
[----:B------:R0:W-:Y:S01]  /*18d50*/  @P3 STG.E.U8 desc[UR6][R8.64], R27 ;  /* 0x0000001b08003986 */ /* 0x0001e2000c101106 */
[----:B------:R-:W-:Y:S02]  /*18d60*/  ISETP.LT.AND P3, PT, R91, UR10, !P0 ;  /* 0x0000000a5b007c0c */ /* 0x000fe4000c761270 */
[C---:B-1----:R-:W-:Y:S01]  /*18d70*/  PRMT R25, R6.reuse, 0x7772, RZ ;  /* 0x0000777206197816 */ /* 0x042fe200000000ff */
[----:B------:R-:W-:Y:S01]  /*18d80*/  IMAD.X R15, R31, 0x1, R20, P6 ;  /* 0x000000011f0f7824 */ /* 0x000fe200030e0614 */
[----:B------:R-:W-:-:S02]  /*18d90*/  PRMT R23, R6, 0x7773, RZ ;  /* 0x0000777306177816 */ /* 0x000fc400000000ff */
[----:B------:R-:W-:Y:S02]  /*18da0*/  SHF.R.S32.HI R31, RZ, 0x1f, R21 ;  /* 0x0000001fff1f7819 */ /* 0x000fe40000011415 */
[----:B--2---:R-:W-:Y:S01]  /*18db0*/  IADD3 R4, P6, R21, R2, RZ ;  /* 0x0000000215047210 */ /* 0x004fe20007fde0ff */
[----:B------:R1:W-:Y:S01]  /*18dc0*/  @P2 STG.E.U8 desc[UR6][R12.64], R25 ;  /* 0x000000190c002986 */ /* 0x0003e2000c101106 */
[----:B------:R-:W-:-:S03]  /*18dd0*/  PRMT R29, R10, 0x7770, RZ ;  /* 0x000077700a1d7816 */ /* 0x000fc600000000ff */
[----:B------:R2:W-:Y:S01]  /*18de0*/  @P5 STG.E.U8 desc[UR6][R14.64], R23 ;  /* 0x000000170e005986 */ /* 0x0005e2000c101106 */
[----:B------:R-:W-:Y:S01]  /*18df0*/  IMAD.X R5, R31, 0x1, R0, P6 ;  /* 0x000000011f057824 */ /* 0x000fe200030e0600 */
[----:B0-----:R-:W-:Y:S02]  /*18e00*/  IADD3 R8, P5, R21, R3, RZ ;  /* 0x0000000315087210 */ /* 0x001fe40007fbe0ff */
[----:B------:R-:W-:Y:S02]  /*18e10*/  ISETP.LT.AND P2, PT, R90, UR10, !P0 ;  /* 0x0000000a5a007c0c */ /* 0x000fe4000c741270 */
[----:B------:R-:W-:Y:S01]  /*18e20*/  ISETP.LT.AND P6, PT, R89, UR10, !P0 ;  /* 0x0000000a59007c0c */ /* 0x000fe2000c7c1270 */
[----:B------:R0:W-:Y:S01]  /*18e30*/  @P3 STG.E.U8 desc[UR6][R4.64], R29 ;  /* 0x0000001d04003986 */ /* 0x0001e2000c101106 */
[----:B------:R-:W-:Y:S01]  /*18e40*/  ISETP.LT.AND P0, PT, R88, UR10, !P0 ;  /* 0x0000000a58007c0c */ /* 0x000fe2000c701270 */
[----:B------:R-:W-:Y:S01]  /*18e50*/  IMAD.X R9, R31, 0x1, R16, P5 ;  /* 0x000000011f097824 */ /* 0x000fe200028e0610 */
[----:B-1----:R-:W-:-:S02]  /*18e60*/  IADD3 R12, P3, R21, R19, RZ ;  /* 0x00000013150c7210 */ /* 0x002fc40007f7e0ff */
[----:B--2---:R-:W-:Y:S02]  /*18e70*/  IADD3 R14, P5, R21, R18, RZ ;  /* 0x00000012150e7210 */ /* 0x004fe40007fbe0ff */
[C---:B------:R-:W-:Y:S01]  /*18e80*/  PRMT R27, R10.reuse, 0x7771, RZ ;  /* 0x000077710a1b7816 */ /* 0x040fe200000000ff */
[----:B------:R-:W-:Y:S01]  /*18e90*/  IMAD.X R13, R31, 0x1, R17, P3 ;  /* 0x000000011f0d7824 */ /* 0x000fe200018e0611 */
[C---:B------:R-:W-:Y:S01]  /*18ea0*/  PRMT R25, R10.reuse, 0x7772, RZ ;  /* 0x000077720a197816 */ /* 0x040fe200000000ff */
[----:B------:R-:W-:Y:S01]  /*18eb0*/  VIADD R21, R21, UR8 ;  /* 0x0000000815157c36 */ /* 0x000fe20008000000 */
[----:B------:R-:W-:Y:S01]  /*18ec0*/  PRMT R23, R10, 0x7773, RZ ;  /* 0x000077730a177816 */ /* 0x000fe200000000ff */
[----:B------:R-:W-:Y:S01]  /*18ed0*/  IMAD.X R15, R31, 0x1, R20, P5 ;  /* 0x000000011f0f7824 */ /* 0x000fe200028e0614 */
[----:B------:R-:W-:Y:S01]  /*18ee0*/  ISETP.LT.AND P3, PT, R91, UR10, !P1 ;  /* 0x0000000a5b007c0c */ /* 0x000fe2000cf61270 */
[----:B------:R1:W-:Y:S01]  /*18ef0*/  @P2 STG.E.U8 desc[UR6][R8.64], R27 ;  /* 0x0000001b08002986 */ /* 0x0003e2000c101106 */
[----:B------:R-:W-:-:S02]  /*18f00*/  ISETP.LT.AND P5, PT, R90, UR10, !P1 ;  /* 0x0000000a5a007c0c */ /* 0x000fc4000cfa1270 */
[----:B0-----:R-:W-:Y:S01]  /*18f10*/  SHF.R.S32.HI R29, RZ, 0x1f, R21 ;  /* 0x0000001fff1d7819 */ /* 0x001fe20000011415 */
[----:B------:R0:W-:Y:S01]  /*18f20*/  @P6 STG.E.U8 desc[UR6][R12.64], R25 ;  /* 0x000000190c006986 */ /* 0x0001e2000c101106 */
[----:B------:R-:W-:-:S03]  /*18f30*/  IADD3 R4, P6, R21, R2, RZ ;  /* 0x0000000215047210 */ /* 0x000fc60007fde0ff */
[----:B------:R2:W-:Y:S01]  /*18f40*/  @P0 STG.E.U8 desc[UR6][R14.64], R23 ;  /* 0x000000170e000986 */ /* 0x0005e2000c101106 */
[----:B-1----:R-:W-:Y:S01]  /*18f50*/  IADD3 R8, P0, R21, R3, RZ ;  /* 0x0000000315087210 */ /* 0x002fe20007f1e0ff */
[----:B------:R-:W-:Y:S01]  /*18f60*/  IMAD.X R5, R29, 0x1, R0, P6 ;  /* 0x000000011d057824 */ /* 0x000fe200030e0600 */
[----:B------:R-:W-:Y:S01]  /*18f70*/  PRMT R27, R7, 0x7770, RZ ;  /* 0x00007770071b7816 */ /* 0x000fe200000000ff */
[----:B------:R-:W-:Y:S01]  /*18f80*/  VIADD R6, R21, UR8 ;  /* 0x0000000815067c36 */ /* 0x000fe20008000000 */
[----:B0-----:R-:W-:Y:S01]  /*18f90*/  PRMT R25, R7, 0x7771, RZ ;  /* 0x0000777107197816 */ /* 0x001fe200000000ff */
[----:B------:R-:W-:Y:S01]  /*18fa0*/  IMAD.X R9, R29, 0x1, R16, P0 ;  /* 0x000000011d097824 */ /* 0x000fe200000e0610 */
[C---:B------:R-:W-:Y:S01]  /*18fb0*/  IADD3 R12, P0, R21.reuse, R19, RZ ;  /* 0x00000013150c7210 */ /* 0x040fe20007f1e0ff */
[----:B------:R0:W-:Y:S01]  /*18fc0*/  @P3 STG.E.U8 desc[UR6][R4.64], R27 ;  /* 0x0000001b04003986 */ /* 0x0001e2000c101106 */
[----:B--2---:R-:W-:Y:S02]  /*18fd0*/  IADD3 R14, P3, R21, R18, RZ ;  /* 0x00000012150e7210 */ /* 0x004fe40007f7e0ff */
[----:B------:R-:W-:Y:S01]  /*18fe0*/  SHF.R.S32.HI R21, RZ, 0x1f, R6 ;  /* 0x0000001fff157819 */ /* 0x000fe20000011406 */
[----:B------:R1:W-:Y:S01]  /*18ff0*/  @P5 STG.E.U8 desc[UR6][R8.64], R25 ;  /* 0x0000001908005986 */ /* 0x0003e2000c101106 */
[C---:B------:R-:W-:Y:S01]  /*19000*/  IADD3 R2, P5, R6.reuse, R2, RZ ;  /* 0x0000000206027210 */ /* 0x040fe20007fbe0ff */
[----:B------:R-:W-:Y:S01]  /*19010*/  IMAD.X R13, R29, 0x1, R17, P0 ;  /* 0x000000011d0d7824 */ /* 0x000fe200000e0611 */
[----:B------:R-:W-:-:S03]  /*19020*/  IADD3 R22, P0, R6, R3, RZ ;  /* 0x0000000306167210 */ /* 0x000fc60007f1e0ff */
[----:B------:R-:W-:Y:S01]  /*19030*/  IMAD.X R3, R21, 0x1, R0, P5 ;  /* 0x0000000115037824 */ /* 0x000fe200028e0600 */
[----:B0-----:R-:W-:Y:S01]  /*19040*/  IADD3 R4, P5, R6, R19, RZ ;  /* 0x0000001306047210 */ /* 0x001fe20007fbe0ff */
[----:B------:R-:W-:Y:S01]  /*19050*/  IMAD.X R15, R29, 0x1, R20, P3 ;  /* 0x000000011d0f7824 */ /* 0x000fe200018e0614 */
[----:B------:R-:W-:Y:S02]  /*19060*/  ISETP.LT.AND P3, PT, R89, UR10, !P1 ;  /* 0x0000000a59007c0c */ /* 0x000fe4000cf61270 */
[----:B------:R-:W-:Y:S01]  /*19070*/  ISETP.LT.AND P1, PT, R88, UR10, !P1 ;  /* 0x0000000a58007c0c */ /* 0x000fe2000cf21270 */
[----:B------:R-:W-:Y:S01]  /*19080*/  IMAD.X R5, R21, 0x1, R17, P5 ;  /* 0x0000000115057824 */ /* 0x000fe200028e0611 */
[----:B------:R-:W-:Y:S01]  /*19090*/  ISETP.LT.AND P2, PT, R91, UR10, !P4 ;  /* 0x0000000a5b007c0c */ /* 0x000fe2000e741270 */
[----:B------:R-:W-:Y:S01]  /*190a0*/  IMAD.X R23, R21, 0x1, R16, P0 ;  /* 0x0000000115177824 */ /* 0x000fe200000e0610 */
[----:B------:R-:W-:Y:S02]  /*190b0*/  ISETP.LT.AND P6, PT, R90, UR10, !P4 ;  /* 0x0000000a5a007c0c */ /* 0x000fe4000e7c1270 */
[----:B------:R-:W-:-:S02]  /*190c0*/  IADD3 R18, P5, R6, R18, RZ ;  /* 0x0000001206127210 */ /* 0x000fc40007fbe0ff */
[----:B------:R-:W-:Y:S02]  /*190d0*/  ISETP.LT.AND P0, PT, R89, UR10, !P4 ;  /* 0x0000000a59007c0c */ /* 0x000fe4000e701270 */
[----:B------:R-:W-:Y:S01]  /*190e0*/  ISETP.LT.AND P4, PT, R88, UR10, !P4 ;  /* 0x0000000a58007c0c */ /* 0x000fe2000e781270 */
[----:B------:R-:W-:Y:S01]  /*190f0*/  IMAD.X R19, R21, 0x1, R20, P5 ;  /* 0x0000000115137824 */ /* 0x000fe200028e0614 */
[C---:B-1----:R-:W-:Y:S02]  /*19100*/  PRMT R9, R7.reuse, 0x7773, RZ ;  /* 0x0000777307097816 */ /* 0x042fe400000000ff */
[----:B------:R-:W-:Y:S02]  /*19110*/  PRMT R7, R7, 0x7772, RZ ;  /* 0x0000777207077816 */ /* 0x000fe400000000ff */
[C---:B------:R-:W-:Y:S02]  /*19120*/  PRMT R17, R11.reuse, 0x7773, RZ ;  /* 0x000077730b117816 */ /* 0x040fe400000000ff */
[----:B------:R-:W-:-:S02]  /*19130*/  PRMT R21, R11, 0x7772, RZ ;  /* 0x000077720b157816 */ /* 0x000fc400000000ff */
[C---:B------:R-:W-:Y:S02]  /*19140*/  PRMT R25, R11.reuse, 0x7771, RZ ;  /* 0x000077710b197816 */ /* 0x040fe400000000ff */
[----:B------:R-:W-:Y:S01]  /*19150*/  PRMT R11, R11, 0x7770, RZ ;  /* 0x000077700b0b7816 */ /* 0x000fe200000000ff */
[----:B------:R0:W-:Y:S04]  /*19160*/  @P3 STG.E.U8 desc[UR6][R12.64], R7 ;  /* 0x000000070c003986 */ /* 0x0001e8000c101106 */
[----:B------:R0:W-:Y:S04]  /*19170*/  @P1 STG.E.U8 desc[UR6][R14.64], R9 ;  /* 0x000000090e001986 */ /* 0x0001e8000c101106 */
[----:B------:R0:W-:Y:S04]  /*19180*/  @P2 STG.E.U8 desc[UR6][R2.64], R11 ;  /* 0x0000000b02002986 */ /* 0x0001e8000c101106 */
[----:B------:R0:W-:Y:S04]  /*19190*/  @P6 STG.E.U8 desc[UR6][R22.64], R25 ;  /* 0x0000001916006986 */ /* 0x0001e8000c101106 */
[----:B------:R0:W-:Y:S01]  /*191a0*/  @P0 STG.E.U8 desc[UR6][R4.64], R21 ;  /* 0x0000001504000986 */ /* 0x0001e2000c101106 */
[----:B------:R-:W-:Y:S05]  /*191b0*/  @!P4 EXIT ;  /* 0x000000000000c94d */ /* 0x000fea0003800000 */
[----:B------:R-:W-:Y:S01]  /*191c0*/  STG.E.U8 desc[UR6][R18.64], R17 ;  /* 0x0000001112007986 */ /* 0x000fe2000c101106 */
[----:B------:R-:W-:Y:S05]  /*191d0*/  EXIT ;  /* 0x000000000000794d */ /* 0x000fea0003800000 */
.L_x_3:
[----:B------:R-:W-:-:S00]  /*191e0*/  BRA `(.L_x_3) ;  /* 0xfffffffc00fc7947 */ /* 0x000fc0000383ffff */
[----:B------:R-:W-:-:S00]  /*191f0*/  NOP ;  /* 0x0000000000007918 */ /* 0x000fc00000000000 */
        /* <DEDUP_REMOVED lines=8> */
.L_x_4:


//--------------------- .nv.shared.matmul_kernel  --------------------------
	.section	.nv.shared.matmul_kernel,"aw",@nobits
	.sectionflags	@""
	.align	16
	.zero		1024


//--------------------- .nv.shared.reserved.0     --------------------------
	.section	.nv.shared.reserved.0,"aw",@nobits
	.weak		__nv_reservedSMEM_offset_0_alias
	.size		__nv_reservedSMEM_offset_0_alias, 0, 0
	.other		__nv_reservedSMEM_offset_0_alias,@"STO_CUDA_RESERVED_SHARED STV_DEFAULT"
__nv_reservedSMEM_offset_0_alias:
	.zero		0


//--------------------- .nv.constant0.matmul_kernel --------------------------
	.section	.nv.constant0.matmul_kernel,"a",@progbits
	.sectionflags	@""
	.align	4
.nv.constant0.matmul_kernel:
	.zero		608


//--------------------- SYMBOLS --------------------------

	.type		.nv.reservedSmem.offset0,@object
	.size		.nv.reservedSmem.offset0,0x4
